def attn_fwd(
    Q,
    K,
    V,
    Out,
    Lse,
    sm_scale,
    stride_qz,
    stride_qh,
    stride_qm,
    stride_qk,
    stride_kz,
    stride_kh,
    stride_kn,
    stride_kk,
    stride_vz,
    stride_vh,
    stride_vn,
    stride_vk,
    stride_oz,
    stride_oh,
    stride_om,
    stride_ok,
    seqlen_q,
    seqlen_k,
    BLOCK_M: tl.constexpr,
    BLOCK_N: tl.constexpr,
    HEAD_DIM: tl.constexpr,
    CAUSAL: tl.constexpr,
):
    start_m = tl.program_id(0)
    off_hz = tl.program_id(1)
    q_off = off_hz * stride_qh
    k_off = off_hz * stride_kh
    v_off = off_hz * stride_vh
    offs_m = start_m * BLOCK_M + tl.arange(0, BLOCK_M)
    offs_d = tl.arange(0, HEAD_DIM)
    offs_n = tl.arange(0, BLOCK_N)
    q_ptrs = Q + q_off + offs_m[:, None] * stride_qm + offs_d[None, :] * stride_qk
    k_ptrs = K + k_off + offs_d[:, None] * stride_kk + offs_n[None, :] * stride_kn
    v_ptrs = V + v_off + offs_n[:, None] * stride_vn + offs_d[None, :] * stride_vk
    m_i = tl.full([BLOCK_M], float("-inf"), dtype=tl.float32)
    l_i = tl.zeros([BLOCK_M], dtype=tl.float32) + 1.0
    acc = tl.zeros([BLOCK_M, HEAD_DIM], dtype=tl.float32)
    q = tl.load(q_ptrs)
    acc, l_i, m_i = _attn_fwd_inner(
        acc,
        l_i,
        m_i,
        q,
        k_ptrs,
        v_ptrs,
        sm_scale,
        stride_kn,
        stride_vn,
        start_m,
        seqlen_k,
        BLOCK_M,
        BLOCK_N,
        HEAD_DIM,
        CAUSAL,
    )
    acc = acc / l_i[:, None]
    lse = m_i + tl.math.log2(l_i) / 1.4426950408889634
    o_ptrs = (
        Out
        + off_hz * stride_oh
        + offs_m[:, None] * stride_om
        + offs_d[None, :] * stride_ok
    )
    tl.store(o_ptrs, acc.to(Out.dtype.element_ty))
    tl.store(Lse + off_hz * seqlen_q + offs_m, lse)

# config = {"BLOCK_M": 128, "BLOCK_N": 128, "HEAD_DIM": 512, "arch": "sm_90", "causal": true, "dtype": "bf16", "num_stages": 2, "num_warps": 4}
# arch = sm_90


// ===== COMPILED SASS (sm_90a) =====

	.target	sm_90a

	.elftype	@"ET_EXEC"


//--------------------- .note.nv.tkinfo           --------------------------
	.section	.note.nv.tkinfo,"",@"SHT_NOTE"
	.sectionflags	@"SHF_NOTE_NV_TKINFO"
	.tkinfo
        /*0018*/ 	.word	0x00000002
        /*0030*/ 	.string	""
        /*0030*/ 	.string	"ptxas"
        /*0030*/ 	.string	"Cuda compilation tools, release 13.0, V13.0.88"
        /*0030*/ 	.string	"Build cuda_13.0.r13.0/compiler.36424714_0"
        /*0030*/ 	.string	"-v  -suppress-debug-info  -lineinfo  -arch sm_90a "



//--------------------- .note.nv.cuinfo           --------------------------
	.section	.note.nv.cuinfo,"",@"SHT_NOTE"
	.sectionflags	@"SHF_NOTE_NV_CUINFO"
        /*0018*/ 	.short	0x0002
        /*001a*/ 	.short	0x005a
        /*001c*/ 	.short	0x0082
	.zero		2


//--------------------- .nv.info                  --------------------------
	.section	.nv.info,"",@"SHT_CUDA_INFO"
	.align	4


	//----- nvinfo : EIATTR_REGCOUNT
	.align		4
        /*0000*/ 	.byte	0x04, 0x2f
        /*0002*/ 	.short	(.L_2 - .L_1)
	.align		4
.L_1:
        /*0004*/ 	.word	index@(attn_fwd)
        /*0008*/ 	.word	0x000000ff


	//----- nvinfo : EIATTR_FRAME_SIZE
	.align		4
.L_2:
        /*000c*/ 	.byte	0x04, 0x11
        /*000e*/ 	.short	(.L_4 - .L_3)
	.align		4
.L_3:
        /*0010*/ 	.word	index@(attn_fwd)
        /*0014*/ 	.word	0x00002578


	//----- nvinfo : EIATTR_MIN_STACK_SIZE
	.align		4
.L_4:
        /*0018*/ 	.byte	0x04, 0x12
        /*001a*/ 	.short	(.L_6 - .L_5)
	.align		4
.L_5:
        /*001c*/ 	.word	index@(attn_fwd)
        /*0020*/ 	.word	0x00002578
.L_6:


//--------------------- .nv.compat                --------------------------
	.section	.nv.compat,"",@"SHT_CUDA_COMPAT_INFO"
	.align	4
        /*0000*/ 	.byte	0x02, 0x09, 0x01, 0x00, 0x02, 0x02, 0x04, 0x00, 0x02, 0x05, 0x05, 0x00, 0x03, 0x07, 0x01, 0x01
        /*0010*/ 	.byte	0x02, 0x03, 0x00, 0x00, 0x02, 0x06, 0x01, 0x00, 0x04, 0x0b, 0x08, 0x00, 0x00, 0x00, 0x00, 0x00
        /*0020*/ 	.byte	0x00, 0x00, 0x00, 0x00


//--------------------- .nv.info.attn_fwd         --------------------------
	.section	.nv.info.attn_fwd,"",@"SHT_CUDA_INFO"
	.sectionflags	@""
	.align	4


	//----- nvinfo : EIATTR_CUDA_API_VERSION
	.align		4
        /*0000*/ 	.byte	0x04, 0x37
        /*0002*/ 	.short	(.L_8 - .L_7)
.L_7:
        /*0004*/ 	.word	0x00000082


	//----- nvinfo : EIATTR_KPARAM_INFO
	.align		4
.L_8:
        /*0008*/ 	.byte	0x04, 0x17
        /*000a*/ 	.short	(.L_10 - .L_9)
.L_9:
        /*000c*/ 	.word	0x00000000
        /*0010*/ 	.short	0x0019
        /*0012*/ 	.short	0x0080
        /*0014*/ 	.byte	0x00, 0xf4, 0x21, 0x00


	//----- nvinfo : EIATTR_KPARAM_INFO
	.align		4
.L_10:
        /*0018*/ 	.byte	0x04, 0x17
        /*001a*/ 	.short	(.L_12 - .L_11)
.L_11:
        /*001c*/ 	.word	0x00000000
        /*0020*/ 	.short	0x0018
        /*0022*/ 	.short	0x0078
        /*0024*/ 	.byte	0x00, 0xf4, 0x21, 0x00


	//----- nvinfo : EIATTR_KPARAM_INFO
	.align		4
.L_12:
        /*0028*/ 	.byte	0x04, 0x17
        /*002a*/ 	.short	(.L_14 - .L_13)
.L_13:
        /*002c*/ 	.word	0x00000000
        /*0030*/ 	.short	0x0017
        /*0032*/ 	.short	0x0070
        /*0034*/ 	.byte	0x00, 0xf0, 0x11, 0x00


	//----- nvinfo : EIATTR_KPARAM_INFO
	.align		4
.L_14:
        /*0038*/ 	.byte	0x04, 0x17
        /*003a*/ 	.short	(.L_16 - .L_15)
.L_15:
        /*003c*/ 	.word	0x00000000
        /*0040*/ 	.short	0x0016
        /*0042*/ 	.short	0x006c
        /*0044*/ 	.byte	0x00, 0xf0, 0x11, 0x00


	//----- nvinfo : EIATTR_KPARAM_INFO
	.align		4
.L_16:
        /*0048*/ 	.byte	0x04, 0x17
        /*004a*/ 	.short	(.L_18 - .L_17)
.L_17:
        /*004c*/ 	.word	0x00000000
        /*0050*/ 	.short	0x0015
        /*0052*/ 	.short	0x0068
        /*0054*/ 	.byte	0x00, 0xf0, 0x11, 0x00


	//----- nvinfo : EIATTR_KPARAM_INFO
	.align		4
.L_18:
        /*0058*/ 	.byte	0x04, 0x17
        /*005a*/ 	.short	(.L_20 - .L_19)
.L_19:
        /*005c*/ 	.word	0x00000000
        /*0060*/ 	.short	0x0014
        /*0062*/ 	.short	0x0064
        /*0064*/ 	.byte	0x00, 0xf0, 0x11, 0x00


	//----- nvinfo : EIATTR_KPARAM_INFO
	.align		4
.L_20:
        /*0068*/ 	.byte	0x04, 0x17
        /*006a*/ 	.short	(.L_22 - .L_21)
.L_21:
        /*006c*/ 	.word	0x00000000
        /*0070*/ 	.short	0x0013
        /*0072*/ 	.short	0x0060
        /*0074*/ 	.byte	0x00, 0xf0, 0x11, 0x00


	//----- nvinfo : EIATTR_KPARAM_INFO
	.align		4
.L_22:
        /*0078*/ 	.byte	0x04, 0x17
        /*007a*/ 	.short	(.L_24 - .L_23)
.L_23:
        /*007c*/ 	.word	0x00000000
        /*0080*/ 	.short	0x0012
        /*0082*/ 	.short	0x005c
        /*0084*/ 	.byte	0x00, 0xf0, 0x11, 0x00


	//----- nvinfo : EIATTR_KPARAM_INFO
	.align		4
.L_24:
        /*0088*/ 	.byte	0x04, 0x17
        /*008a*/ 	.short	(.L_26 - .L_25)
.L_25:
        /*008c*/ 	.word	0x00000000
        /*0090*/ 	.short	0x0011
        /*0092*/ 	.short	0x0058
        /*0094*/ 	.byte	0x00, 0xf0, 0x11, 0x00


	//----- nvinfo : EIATTR_KPARAM_INFO
	.align		4
.L_26:
        /*0098*/ 	.byte	0x04, 0x17
        /*009a*/ 	.short	(.L_28 - .L_27)
.L_27:
        /*009c*/ 	.word	0x00000000
        /*00a0*/ 	.short	0x0010
        /*00a2*/ 	.short	0x0054
        /*00a4*/ 	.byte	0x00, 0xf0, 0x11, 0x00


	//----- nvinfo : EIATTR_KPARAM_INFO
	.align		4
.L_28:
        /*00a8*/ 	.byte	0x04, 0x17
        /*00aa*/ 	.short	(.L_30 - .L_29)
.L_29:
        /*00ac*/ 	.word	0x00000000
        /*00b0*/ 	.short	0x000f
        /*00b2*/ 	.short	0x0050
        /*00b4*/ 	.byte	0x00, 0xf0, 0x11, 0x00


	//----- nvinfo : EIATTR_KPARAM_INFO
	.align		4
.L_30:
        /*00b8*/ 	.byte	0x04, 0x17
        /*00ba*/ 	.short	(.L_32 - .L_31)
.L_31:
        /*00bc*/ 	.word	0x00000000
        /*00c0*/ 	.short	0x000e
        /*00c2*/ 	.short	0x004c
        /*00c4*/ 	.byte	0x00, 0xf0, 0x11, 0x00


	//----- nvinfo : EIATTR_KPARAM_INFO
	.align		4
.L_32:
        /*00c8*/ 	.byte	0x04, 0x17
        /*00ca*/ 	.short	(.L_34 - .L_33)
.L_33:
        /*00cc*/ 	.word	0x00000000
        /*00d0*/ 	.short	0x000d
        /*00d2*/ 	.short	0x0048
        /*00d4*/ 	.byte	0x00, 0xf0, 0x11, 0x00


	//----- nvinfo : EIATTR_KPARAM_INFO
	.align		4
.L_34:
        /*00d8*/ 	.byte	0x04, 0x17
        /*00da*/ 	.short	(.L_36 - .L_35)
.L_35:
        /*00dc*/ 	.word	0x00000000
        /*00e0*/ 	.short	0x000c
        /*00e2*/ 	.short	0x0044
        /*00e4*/ 	.byte	0x00, 0xf0, 0x11, 0x00


	//----- nvinfo : EIATTR_KPARAM_INFO
	.align		4
.L_36:
        /*00e8*/ 	.byte	0x04, 0x17
        /*00ea*/ 	.short	(.L_38 - .L_37)
.L_37:
        /*00ec*/ 	.word	0x00000000
        /*00f0*/ 	.short	0x000b
        /*00f2*/ 	.short	0x0040
        /*00f4*/ 	.byte	0x00, 0xf0, 0x11, 0x00


	//----- nvinfo : EIATTR_KPARAM_INFO
	.align		4
.L_38:
        /*00f8*/ 	.byte	0x04, 0x17
        /*00fa*/ 	.short	(.L_40 - .L_39)
.L_39:
        /*00fc*/ 	.word	0x00000000
        /*0100*/ 	.short	0x000a
        /*0102*/ 	.short	0x003c
        /*0104*/ 	.byte	0x00, 0xf0, 0x11, 0x00


	//----- nvinfo : EIATTR_KPARAM_INFO
	.align		4
.L_40:
        /*0108*/ 	.byte	0x04, 0x17
        /*010a*/ 	.short	(.L_42 - .L_41)
.L_41:
        /*010c*/ 	.word	0x00000000
        /*0110*/ 	.short	0x0009
        /*0112*/ 	.short	0x0038
        /*0114*/ 	.byte	0x00, 0xf0, 0x11, 0x00


	//----- nvinfo : EIATTR_KPARAM_INFO
	.align		4
.L_42:
        /*0118*/ 	.byte	0x04, 0x17
        /*011a*/ 	.short	(.L_44 - .L_43)
.L_43:
        /*011c*/ 	.word	0x00000000
        /*0120*/ 	.short	0x0008
        /*0122*/ 	.short	0x0034
        /*0124*/ 	.byte	0x00, 0xf0, 0x11, 0x00


	//----- nvinfo : EIATTR_KPARAM_INFO
	.align		4
.L_44:
        /*0128*/ 	.byte	0x04, 0x17
        /*012a*/ 	.short	(.L_46 - .L_45)
.L_45:
        /*012c*/ 	.word	0x00000000
        /*0130*/ 	.short	0x0007
        /*0132*/ 	.short	0x0030
        /*0134*/ 	.byte	0x00, 0xf0, 0x11, 0x00


	//----- nvinfo : EIATTR_KPARAM_INFO
	.align		4
.L_46:
        /*0138*/ 	.byte	0x04, 0x17
        /*013a*/ 	.short	(.L_48 - .L_47)
.L_47:
        /*013c*/ 	.word	0x00000000
        /*0140*/ 	.short	0x0006
        /*0142*/ 	.short	0x002c
        /*0144*/ 	.byte	0x00, 0xf0, 0x11, 0x00


	//----- nvinfo : EIATTR_KPARAM_INFO
	.align		4
.L_48:
        /*0148*/ 	.byte	0x04, 0x17
        /*014a*/ 	.short	(.L_50 - .L_49)
.L_49:
        /*014c*/ 	.word	0x00000000
        /*0150*/ 	.short	0x0005
        /*0152*/ 	.short	0x0028
        /*0154*/ 	.byte	0x00, 0xf0, 0x11, 0x00


	//----- nvinfo : EIATTR_KPARAM_INFO
	.align		4
.L_50:
        /*0158*/ 	.byte	0x04, 0x17
        /*015a*/ 	.short	(.L_52 - .L_51)
.L_51:
        /*015c*/ 	.word	0x00000000
        /*0160*/ 	.short	0x0004
        /*0162*/ 	.short	0x0020
        /*0164*/ 	.byte	0x00, 0xf4, 0x21, 0x00


	//----- nvinfo : EIATTR_KPARAM_INFO
	.align		4
.L_52:
        /*0168*/ 	.byte	0x04, 0x17
        /*016a*/ 	.short	(.L_54 - .L_53)
.L_53:
        /*016c*/ 	.word	0x00000000
        /*0170*/ 	.short	0x0003
        /*0172*/ 	.short	0x0018
        /*0174*/ 	.byte	0x00, 0xf4, 0x21, 0x00


	//----- nvinfo : EIATTR_KPARAM_INFO
	.align		4
.L_54:
        /*0178*/ 	.byte	0x04, 0x17
        /*017a*/ 	.short	(.L_56 - .L_55)
.L_55:
        /*017c*/ 	.word	0x00000000
        /*0180*/ 	.short	0x0002
        /*0182*/ 	.short	0x0010
        /*0184*/ 	.byte	0x00, 0xf4, 0x21, 0x00


	//----- nvinfo : EIATTR_KPARAM_INFO
	.align		4
.L_56:
        /*0188*/ 	.byte	0x04, 0x17
        /*018a*/ 	.short	(.L_58 - .L_57)
.L_57:
        /*018c*/ 	.word	0x00000000
        /*0190*/ 	.short	0x0001
        /*0192*/ 	.short	0x0008
        /*0194*/ 	.byte	0x00, 0xf4, 0x21, 0x00


	//----- nvinfo : EIATTR_KPARAM_INFO
	.align		4
.L_58:
        /*0198*/ 	.byte	0x04, 0x17
        /*019a*/ 	.short	(.L_60 - .L_59)
.L_59:
        /*019c*/ 	.word	0x00000000
        /*01a0*/ 	.short	0x0000
        /*01a2*/ 	.short	0x0000
        /*01a4*/ 	.byte	0x00, 0xf4, 0x21, 0x00


	//----- nvinfo : EIATTR_SPARSE_MMA_MASK
	.align		4
.L_60:
        /*01a8*/ 	.byte	0x03, 0x50
        /*01aa*/ 	.short	0x0000


	//----- nvinfo : EIATTR_MAXREG_COUNT
	.align		4
        /*01ac*/ 	.byte	0x03, 0x1b
        /*01ae*/ 	.short	0x00ff


	//----- nvinfo : EIATTR_NUM_BARRIERS
	.align		4
        /*01b0*/ 	.byte	0x02, 0x4c
        /*01b2*/ 	.byte	0x01
	.zero		1


	//----- nvinfo : EIATTR_ANNOTATIONS
	.align		4
        /*01b4*/ 	.byte	0x04, 0x55
        /*01b6*/ 	.short	(.L_62 - .L_61)


	//   ....[0]....
.L_61:
        /*01b8*/ 	.word	0x00000001
        /*01bc*/ 	.byte	0xb0, 0x0f, 0x00, 0x00, 0x01, 0x00, 0x00, 0x00, 0x20, 0x10, 0x00, 0x00, 0x01, 0x00, 0x00, 0x00
        /* <DEDUP_REMOVED lines=3603> */
        /*e2fc*/ 	.byte	0x80, 0x2f, 0x06, 0x00, 0x01, 0x00, 0x00, 0x00, 0x80, 0x30, 0x06, 0x00


	//----- nvinfo : EIATTR_MERCURY_ISA_VERSION
	.align		4
.L_62:
        /*e308*/ 	.byte	0x03, 0x5f
        /*e30a*/ 	.short	0x0101


	//----- nvinfo : EIATTR_COOP_GROUP_MASK_REGIDS
	.align		4
        /*e30c*/ 	.byte	0x04, 0x29
        /*e30e*/ 	.short	(.L_64 - .L_63)


	//   ....[0]....
.L_63:
        /*e310*/ 	.word	0xffffffff


	//   ....[1]....
        /*e314*/ 	.word	0xffffffff


	//   ....[2]....
        /*e318*/ 	.word	0xffffffff


	//   ....[3]....
        /*e31c*/ 	.word	0xffffffff


	//   ....[4]....
        /*e320*/ 	.word	0xffffffff


	//   ....[5]....
        /*e324*/ 	.word	0xffffffff


	//   ....[6]....
        /*e328*/ 	.word	0xffffffff


	//   ....[7]....
        /*e32c*/ 	.word	0xffffffff


	//   ....[8]....
        /*e330*/ 	.word	0xffffffff


	//   ....[9]....
        /*e334*/ 	.word	0xffffffff


	//   ....[10]....
        /*e338*/ 	.word	0xffffffff


	//   ....[11]....
        /*e33c*/ 	.word	0xffffffff


	//   ....[12]....
        /*e340*/ 	.word	0xffffffff


	//   ....[13]....
        /*e344*/ 	.word	0xffffffff


	//   ....[14]....
        /*e348*/ 	.word	0xffffffff


	//   ....[15]....
        /*e34c*/ 	.word	0xffffffff


	//   ....[16]....
        /*e350*/ 	.word	0xffffffff


	//   ....[17]....
        /*e354*/ 	.word	0xffffffff


	//   ....[18]....
        /*e358*/ 	.word	0xffffffff


	//   ....[19]....
        /*e35c*/ 	.word	0xffffffff


	//----- nvinfo : EIATTR_COOP_GROUP_INSTR_OFFSETS
	.align		4
.L_64:
        /*e360*/ 	.byte	0x04, 0x28
        /*e362*/ 	.short	(.L_66 - .L_65)


	//   ....[0]....
.L_65:
        /*e364*/ 	.word	0x00036580


	//   ....[1]....
        /*e368*/ 	.word	0x00036610


	//   ....[2]....
        /*e36c*/ 	.word	0x000370e0


	//   ....[3]....
        /*e370*/ 	.word	0x00037150


	//   ....[4]....
        /*e374*/ 	.word	0x00038030


	//   ....[5]....
        /*e378*/ 	.word	0x00038090


	//   ....[6]....
        /*e37c*/ 	.word	0x00038ae0


	//   ....[7]....
        /*e380*/ 	.word	0x00038b20


	//   ....[8]....
        /*e384*/ 	.word	0x0003a0b0


	//   ....[9]....
        /*e388*/ 	.word	0x0003a0d0


	//   ....[10]....
        /*e38c*/ 	.word	0x0003a0e0


	//   ....[11]....
        /*e390*/ 	.word	0x0003a0f0


	//   ....[12]....
        /*e394*/ 	.word	0x0003a1a0


	//   ....[13]....
        /*e398*/ 	.word	0x0003a1b0


	//   ....[14]....
        /*e39c*/ 	.word	0x0003a1c0


	//   ....[15]....
        /*e3a0*/ 	.word	0x0003a1d0


	//   ....[16]....
        /*e3a4*/ 	.word	0x00045e20


	//   ....[17]....
        /*e3a8*/ 	.word	0x00045e30


	//   ....[18]....
        /*e3ac*/ 	.word	0x00045ea0


	//   ....[19]....
        /*e3b0*/ 	.word	0x00045ec0


	//----- nvinfo : EIATTR_EXIT_INSTR_OFFSETS
	.align		4
.L_66:
        /*e3b4*/ 	.byte	0x04, 0x1c
        /*e3b6*/ 	.short	(.L_68 - .L_67)


	//   ....[0]....
.L_67:
        /*e3b8*/ 	.word	0x00066a20


	//----- nvinfo : EIATTR_REQNTID
	.align		4
.L_68:
        /*e3bc*/ 	.byte	0x04, 0x10
        /*e3be*/ 	.short	(.L_70 - .L_69)
.L_69:
        /*e3c0*/ 	.word	0x00000080
        /*e3c4*/ 	.word	0x00000001
        /*e3c8*/ 	.word	0x00000001


	//----- nvinfo : EIATTR_CBANK_PARAM_SIZE
	.align		4
.L_70:
        /*e3cc*/ 	.byte	0x03, 0x19
        /*e3ce*/ 	.short	0x0088


	//----- nvinfo : EIATTR_PARAM_CBANK
	.align		4
        /*e3d0*/ 	.byte	0x04, 0x0a
        /*e3d2*/ 	.short	(.L_72 - .L_71)
	.align		4
.L_71:
        /*e3d4*/ 	.word	index@(.nv.constant0.attn_fwd)
        /*e3d8*/ 	.short	0x0210
        /*e3da*/ 	.short	0x0088


	//----- nvinfo : EIATTR_SW_WAR
	.align		4
.L_72:
        /*e3dc*/ 	.byte	0x04, 0x36
        /*e3de*/ 	.short	(.L_74 - .L_73)
.L_73:
        /*e3e0*/ 	.word	0x00000008
.L_74:


//--------------------- .nv.callgraph             --------------------------
	.section	.nv.callgraph,"",@"SHT_CUDA_CALLGRAPH"
	.align	4
	.sectionentsize	8
	.align		4
        /*0000*/ 	.word	0x00000000
	.align		4
        /*0004*/ 	.word	0xffffffff
	.align		4
        /*0008*/ 	.word	0x00000000
	.align		4
        /*000c*/ 	.word	0xfffffffe
	.align		4
        /*0010*/ 	.word	0x00000000
	.align		4
        /*0014*/ 	.word	0xfffffffd
	.align		4
        /*0018*/ 	.word	0x00000000
	.align		4
        /*001c*/ 	.word	0xfffffffc


//--------------------- .nv.constant4             --------------------------
	.section	.nv.constant4,"a",@progbits
	.align	8
	.align		8
.nv.constant4:
        /*0000*/ 	.dword	_$_str


//--------------------- .text.attn_fwd            --------------------------
	.section	.text.attn_fwd,"ax",@progbits
	.align	128
        .global         attn_fwd
        .type           attn_fwd,@function
        .size           attn_fwd,(.L_x_3 - attn_fwd)
        .other          attn_fwd,@"STO_CUDA_ENTRY STV_DEFAULT"
attn_fwd:
.text.attn_fwd:
[----:B------:R-:W0:Y:S01]  /*0000*/  LDC R1, c[0x0][0x28] ;  /* 0x00000a00ff017b82 */ /* 0x000e220000000800 */
[----:B------:R-:W1:Y:S07]  /*0010*/  S2R R0, SR_CTAID.X ;  /* 0x0000000000007919 */ /* 0x000e6e0000002500 */
[----:B------:R-:W2:Y:S01]  /*0020*/  LDC.64 R2, c[0x0][0x240] ;  /* 0x00009000ff027b82 */ /* 0x000ea20000000a00 */
[----:B------:R-:W-:Y:S01]  /*0030*/  MOV R17, 0x400 ;  /* 0x0000040000117802 */ /* 0x000fe20000000f00 */
[----:B------:R-:W-:Y:S01]  /*0040*/  ULDC.64 UR60, c[0x0][0x208] ;  /* 0x00008200003c7ab9 */ /* 0x000fe20000000a00 */
[----:B------:R-:W3:Y:S01]  /*0050*/  S2R R5, SR_TID.X ;  /* 0x0000000000057919 */ /* 0x000ee20000002100 */
[----:B0-----:R-:W-:Y:S01]  /*0060*/  IADD3 R1, R1, -0x2578, RZ ;  /* 0xffffda8801017810 */ /* 0x001fe20007ffe0ff */
[----:B------:R-:W2:Y:S03]  /*0070*/  S2R R9, SR_CTAID.Y ;  /* 0x0000000000097919 */ /* 0x000ea60000002600 */
[----:B------:R-:W0:Y:S01]  /*0080*/  LDC.64 R6, c[0x0][0x210] ;  /* 0x00008400ff067b82 */ /* 0x000e220000000a00 */
[----:B------:R-:W4:Y:S07]  /*0090*/  S2R R4, SR_CgaCtaId ;  /* 0x0000000000047919 */ /* 0x000f2e0000008800 */
[----:B------:R-:W5:Y:S08]  /*00a0*/  LDC R27, c[0x0][0x248] ;  /* 0x00009200ff1b7b82 */ /* 0x000f700000000800 */
[----:B------:R-:W0:Y:S01]  /*00b0*/  LDC R95, c[0x0][0x248] ;  /* 0x00009200ff5f7b82 */ /* 0x000e220000000800 */
[----:B-1----:R-:W-:-:S07]  /*00c0*/  SHF.L.U32 R8, R0, 0x7, RZ ;  /* 0x0000000700087819 */ /* 0x002fce00000006ff */
[----:B------:R-:W1:Y:S01]  /*00d0*/  LDC R97, c[0x0][0x248] ;  /* 0x00009200ff617b82 */ /* 0x000e620000000800 */
[----:B---3--:R-:W-:Y:S01]  /*00e0*/  LOP3.LUT R8, R8, 0x7f, R5, 0xf8, !PT ;  /* 0x0000007f08087812 */ /* 0x008fe200078ef805 */
[----:B--2---:R-:W-:-:S06]  /*00f0*/  IMAD R0, R9, R2, RZ ;  /* 0x0000000209007224 */ /* 0x004fcc00078e02ff */
[----:B------:R-:W2:Y:S01]  /*0100*/  LDC R198, c[0x0][0x248] ;  /* 0x00009200ffc67b82 */ /* 0x000ea20000000800 */
[----:B------:R-:W-:Y:S01]  /*0110*/  IMAD R2, R8, R3, RZ ;  /* 0x0000000308027224 */ /* 0x000fe200078e02ff */
[----:B------:R-:W-:Y:S01]  /*0120*/  LOP3.LUT R3, R5, 0x40, RZ, 0xc0, !PT ;  /* 0x0000004005037812 */ /* 0x000fe200078ec0ff */
[C---:B-----5:R-:W-:Y:S01]  /*0130*/  IMAD R23, R27.reuse, 0x90, RZ ;  /* 0x000000901b177824 */ /* 0x060fe200078e02ff */
[C---:B------:R-:W-:Y:S01]  /*0140*/  SHF.L.U32 R123, R0.reuse, 0x1, RZ ;  /* 0x00000001007b7819 */ /* 0x040fe200000006ff */
[----:B------:R-:W-:Y:S01]  /*0150*/  IMAD.HI R0, R0, 0x2, RZ ;  /* 0x0000000200007827 */ /* 0x000fe200078e02ff */
[----:B------:R-:W-:Y:S02]  /*0160*/  SHF.L.U32 R122, R2, 0x1, RZ ;  /* 0x00000001027a7819 */ /* 0x000fe400000006ff */
[----:B----4-:R-:W-:Y:S01]  /*0170*/  LEA R17, R4, R17, 0x18 ;  /* 0x0000001104117211 */ /* 0x010fe200078ec0ff */
[----:B------:R-:W-:Y:S01]  /*0180*/  IMAD.HI R2, R2, 0x2, RZ ;  /* 0x0000000202027827 */ /* 0x000fe200078e02ff */
[----:B0-----:R-:W-:Y:S01]  /*0190*/  IADD3 R122, P0, P1, R122, R6, R123 ;  /* 0x000000067a7a7210 */ /* 0x001fe2000791e07b */
[----:B------:R-:W0:Y:S02]  /*01a0*/  LDC R199, c[0x0][0x248] ;  /* 0x00009200ffc77b82 */ /* 0x000e240000000800 */
[----:B------:R-:W-:Y:S01]  /*01b0*/  IMAD R45, R27, 0x48, RZ ;  /* 0x000000481b2d7824 */ /* 0x000fe200078e02ff */
[----:B------:R-:W-:-:S02]  /*01c0*/  IADD3.X R123, R2, R7, R0, P0, P1 ;  /* 0x00000007027b7210 */ /* 0x000fc400007e2400 */
[----:B------:R-:W-:Y:S01]  /*01d0*/  SHF.L.U32 R0, R5, 0x1, RZ ;  /* 0x0000000105007819 */ /* 0x000fe200000006ff */
[----:B------:R-:W-:Y:S01]  /*01e0*/  IMAD R7, R27, 0x50, RZ ;  /* 0x000000501b077824 */ /* 0x000fe200078e02ff */
[----:B------:R-:W-:Y:S01]  /*01f0*/  IADD3 R62, P0, R23, R122, RZ ;  /* 0x0000007a173e7210 */ /* 0x000fe20007f1e0ff */
[C---:B------:R-:W-:Y:S01]  /*0200*/  IMAD R39, R27.reuse, 0x28, RZ ;  /* 0x000000281b277824 */ /* 0x040fe200078e02ff */
[----:B------:R-:W-:Y:S01]  /*0210*/  LOP3.LUT R0, R0, 0x7e, RZ, 0xc0, !PT ;  /* 0x0000007e00007812 */ /* 0x000fe200078ec0ff */
[----:B------:R-:W-:Y:S01]  /*0220*/  IMAD R12, R27, 0xa0, RZ ;  /* 0x000000a01b0c7824 */ /* 0x000fe200078e02ff */
[-C--:B------:R-:W-:Y:S01]  /*0230*/  LEA.HI.X.SX32 R63, R45, R123.reuse, 0x1, P0 ;  /* 0x0000007b2d3f7211 */ /* 0x080fe200000f0eff */
[----:B------:R-:W-:Y:S01]  /*0240*/  IMAD R21, R27, 0xb0, RZ ;  /* 0x000000b01b157824 */ /* 0x000fe200078e02ff */
[----:B------:R-:W-:Y:S01]  /*0250*/  LEA R2, R3, R0, 0x9 ;  /* 0x0000000003027211 */ /* 0x000fe200078e48ff */
[----:B------:R-:W-:Y:S01]  /*0260*/  IMAD R3, R27, 0x30, RZ ;  /* 0x000000301b037824 */ /* 0x000fe200078e02ff */
[-C--:B------:R-:W-:Y:S01]  /*0270*/  IADD3 R4, P0, R7, R122.reuse, RZ ;  /* 0x0000007a07047210 */ /* 0x080fe20007f1e0ff */
[C---:B------:R-:W-:Y:S01]  /*0280*/  IMAD R93, R27.reuse, 0x18, RZ ;  /* 0x000000181b5d7824 */ /* 0x040fe200078e02ff */
[-C--:B------:R-:W-:Y:S01]  /*0290*/  IADD3 R8, P1, R12, R122.reuse, RZ ;  /* 0x0000007a0c087210 */ /* 0x080fe20007f3e0ff */
[----:B------:R-:W-:Y:S01]  /*02a0*/  IMAD R13, R27, 0x60, RZ ;  /* 0x000000601b0d7824 */ /* 0x000fe200078e02ff */
[-C--:B------:R-:W-:Y:S01]  /*02b0*/  LEA.HI.X.SX32 R5, R39, R123.reuse, 0x1, P0 ;  /* 0x0000007b27057211 */ /* 0x080fe200000f0eff */
[----:B------:R-:W-:Y:S01]  /*02c0*/  IMAD R26, R27, 0xc0, RZ ;  /* 0x000000c01b1a7824 */ /* 0x000fe200078e02ff */
[-C--:B------:R-:W-:Y:S01]  /*02d0*/  IADD3 R24, P0, R3, R122.reuse, RZ ;  /* 0x0000007a03187210 */ /* 0x080fe20007f1e0ff */
[----:B------:R-:W-:Y:S01]  /*02e0*/  IMAD R15, R27, 0x58, RZ ;  /* 0x000000581b0f7824 */ /* 0x000fe200078e02ff */
[-C--:B------:R-:W-:Y:S01]  /*02f0*/  IADD3 R10, P2, R21, R122.reuse, RZ ;  /* 0x0000007a150a7210 */ /* 0x080fe20007f5e0ff */
[----:B------:R3:W4:Y:S01]  /*0300*/  LDG.E.U16 R47, desc[UR60][R4.64] ;  /* 0x0000003c042f7981 */ /* 0x000722000c1e1500 */
[-C--:B------:R-:W-:Y:S01]  /*0310*/  LEA.HI.X.SX32 R9, R7, R123.reuse, 0x1, P1 ;  /* 0x0000007b07097211 */ /* 0x080fe200008f0eff */
[----:B------:R-:W-:Y:S01]  /*0320*/  IMAD R31, R27, 0x70, RZ ;  /* 0x000000701b1f7824 */ /* 0x000fe200078e02ff */
[-C--:B------:R-:W-:Y:S01]  /*0330*/  LEA.HI.X.SX32 R25, R93, R123.reuse, 0x1, P0 ;  /* 0x0000007b5d197211 */ /* 0x080fe200000f0eff */
[----:B------:R-:W-:Y:S01]  /*0340*/  IMAD R59, R27, 0xe0, RZ ;  /* 0x000000e01b3b7824 */ /* 0x000fe200078e02ff */
[-C--:B------:R-:W-:Y:S01]  /*0350*/  IADD3 R6, P0, R13, R122.reuse, RZ ;  /* 0x0000007a0d067210 */ /* 0x080fe20007f1e0ff */
[----:B------:R5:W4:Y:S01]  /*0360*/  LDG.E.U16 R61, desc[UR60][R8.64] ;  /* 0x0000003c083d7981 */ /* 0x000b22000c1e1500 */
[-C--:B------:R-:W-:Y:S01]  /*0370*/  LEA.HI.X.SX32 R11, R15, R123.reuse, 0x1, P2 ;  /* 0x0000007b0f0b7211 */ /* 0x080fe200010f0eff */
[----:B------:R-:W0:Y:S01]  /*0380*/  LDC R222, c[0x0][0x248] ;  /* 0x00009200ffde7b82 */ /* 0x000e220000000800 */
[-C--:B---3--:R-:W-:Y:S01]  /*0390*/  IADD3 R4, P1, R26, R122.reuse, RZ ;  /* 0x0000007a1a047210 */ /* 0x088fe20007f3e0ff */
[----:B------:R-:W-:Y:S01]  /*03a0*/  IMAD R75, R27, 0x38, RZ ;  /* 0x000000381b4b7824 */ /* 0x000fe200078e02ff */
[-C--:B------:R-:W-:Y:S01]  /*03b0*/  LEA.HI.X.SX32 R7, R3, R123.reuse, 0x1, P0 ;  /* 0x0000007b03077211 */ /* 0x080fe200000f0eff */
[----:B------:R-:W-:Y:S01]  /*03c0*/  IMAD R37, R27, 0x12, RZ ;  /* 0x000000121b257824 */ /* 0x000fe200078e02ff */
[----:B------:R-:W-:Y:S01]  /*03d0*/  LEA.HI.X.SX32 R5, R13, R123, 0x1, P1 ;  /* 0x0000007b0d057211 */ /* 0x000fe200008f0eff */
[----:B------:R3:W4:Y:S01]  /*03e0*/  LDG.E.U16 R73, desc[UR60][R10.64] ;  /* 0x0000003c0a497981 */ /* 0x000722000c1e1500 */
[-C--:B-----5:R-:W-:Y:S01]  /*03f0*/  IADD3 R8, P0, R31, R122.reuse, RZ ;  /* 0x0000007a1f087210 */ /* 0x0a0fe20007f1e0ff */
[C---:B------:R-:W-:Y:S01]  /*0400*/  IMAD R41, R27.reuse, 0x22, RZ ;  /* 0x000000221b297824 */ /* 0x040fe200078e02ff */
[----:B------:R-:W-:Y:S01]  /*0410*/  LEA R3, R27, R27, 0x3 ;  /* 0x0000001b1b037211 */ /* 0x000fe200078e18ff */
[----:B------:R5:W4:Y:S01]  /*0420*/  LDG.E.U16 R29, desc[UR60][R4.64] ;  /* 0x0000003c041d7981 */ /* 0x000b22000c1e1500 */
[----:B------:R-:W-:Y:S01]  /*0430*/  LEA.HI.X.SX32 R9, R75, R123, 0x1, P0 ;  /* 0x0000007b4b097211 */ /* 0x000fe200000f0eff */
[----:B------:R-:W-:Y:S01]  /*0440*/  IMAD R49, R27, 0x32, RZ ;  /* 0x000000321b317824 */ /* 0x000fe200078e02ff */
[----:B------:R-:W0:Y:S01]  /*0450*/  LDC R223, c[0x0][0x248] ;  /* 0x00009200ffdf7b82 */ /* 0x000e220000000800 */
[----:B------:R1:W4:Y:S01]  /*0460*/  LDG.E.U16 R67, desc[UR60][R6.64] ;  /* 0x0000003c06437981 */ /* 0x000322000c1e1500 */
[----:B---3--:R-:W-:Y:S01]  /*0470*/  IADD3 R10, P1, R59, R122, RZ ;  /* 0x0000007a3b0a7210 */ /* 0x008fe20007f3e0ff */
[----:B------:R-:W-:-:S02]  /*0480*/  IMAD R16, R27, 0xd0, RZ ;  /* 0x000000d01b107824 */ /* 0x000fc400078e02ff */
[----:B------:R3:W4:Y:S01]  /*0490*/  LDG.E.U16 R62, desc[UR60][R62.64] ;  /* 0x0000003c3e3e7981 */ /* 0x000722000c1e1500 */
[-C--:B-----5:R-:W-:Y:S02]  /*04a0*/  IADD3 R4, P0, R37, R122.reuse, RZ ;  /* 0x0000007a25047210 */ /* 0x0a0fe40007f1e0ff */
[----:B------:R-:W5:Y:S01]  /*04b0*/  LDC R221, c[0x0][0x248] ;  /* 0x00009200ffdd7b82 */ /* 0x000f620000000800 */
[----:B------:R-:W-:Y:S01]  /*04c0*/  LEA.HI.X.SX32 R11, R31, R123, 0x1, P1 ;  /* 0x0000007b1f0b7211 */ /* 0x000fe200008f0eff */
[----:B------:R2:W4:Y:S01]  /*04d0*/  LDG.E.U16 R69, desc[UR60][R8.64] ;  /* 0x0000003c08457981 */ /* 0x000522000c1e1500 */
[----:B-1----:R-:W-:Y:S02]  /*04e0*/  LEA R7, R27, R27, 0x4 ;  /* 0x0000001b1b077211 */ /* 0x002fe400078e20ff */
[-C--:B------:R-:W-:Y:S01]  /*04f0*/  IADD3 R6, P1, R41, R122.reuse, RZ ;  /* 0x0000007a29067210 */ /* 0x080fe20007f3e0ff */
[----:B------:R-:W-:Y:S01]  /*0500*/  IMAD R64, R27, 0xf0, RZ ;  /* 0x000000f01b407824 */ /* 0x000fe200078e02ff */
[-C--:B------:R-:W-:Y:S01]  /*0510*/  LEA.HI.X.SX32 R5, R3, R123.reuse, 0x1, P0 ;  /* 0x0000007b03057211 */ /* 0x080fe200000f0eff */
[----:B------:R-:W-:Y:S01]  /*0520*/  IMAD R3, R27, 0x19, RZ ;  /* 0x000000191b037824 */ /* 0x000fe200078e02ff */
[-C--:B------:R-:W-:Y:S01]  /*0530*/  LEA.HI.X.SX32 R7, R7, R123.reuse, 0x1, P1 ;  /* 0x0000007b07077211 */ /* 0x080fe200008f0eff */
[C---:B---3--:R-:W-:Y:S01]  /*0540*/  IMAD R63, R27.reuse, 0x68, RZ ;  /* 0x000000681b3f7824 */ /* 0x048fe200078e02ff */
[-C--:B------:R-:W-:Y:S01]  /*0550*/  IADD3 R18, P2, R16, R122.reuse, RZ ;  /* 0x0000007a10127210 */ /* 0x080fe20007f5e0ff */
[----:B------:R-:W-:Y:S01]  /*0560*/  IMAD R53, R27, 0x42, RZ ;  /* 0x000000421b357824 */ /* 0x000fe200078e02ff */
[-C--:B--2---:R-:W-:Y:S01]  /*0570*/  IADD3 R8, P0, R49, R122.reuse, RZ ;  /* 0x0000007a31087210 */ /* 0x084fe20007f1e0ff */
[----:B------:R-:W-:Y:S01]  /*0580*/  IMAD R57, R27, 0x62, RZ ;  /* 0x000000621b397824 */ /* 0x000fe200078e02ff */
[----:B------:R1:W2:Y:S01]  /*0590*/  LDG.E.U16 R24, desc[UR60][R24.64] ;  /* 0x0000003c18187981 */ /* 0x0002a2000c1e1500 */
[-C--:B------:R-:W-:Y:S01]  /*05a0*/  LEA.HI.X.SX32 R19, R63, R123.reuse, 0x1, P2 ;  /* 0x0000007b3f137211 */ /* 0x080fe200010f0eff */
[----:B------:R-:W3:Y:S01]  /*05b0*/  LDC R220, c[0x0][0x248] ;  /* 0x00009200ffdc7b82 */ /* 0x000ee20000000800 */
[----:B------:R-:W-:Y:S01]  /*05c0*/  LEA.HI.X.SX32 R9, R3, R123, 0x1, P0 ;  /* 0x0000007b03097211 */ /* 0x000fe200000f0eff */
[----:B------:R1:W2:Y:S01]  /*05d0*/  LDG.E.U16 R74, desc[UR60][R10.64] ;  /* 0x0000003c0a4a7981 */ /* 0x0002a2000c1e1500 */
[----:B------:R-:W-:Y:S01]  /*05e0*/  IMAD R3, R27, 0x31, RZ ;  /* 0x000000311b037824 */ /* 0x000fe200078e02ff */
[----:B------:R-:W-:-:S02]  /*05f0*/  IADD3 R30, P2, R64, R122, RZ ;  /* 0x0000007a401e7210 */ /* 0x000fc40007f5e0ff */
[----:B------:R0:W2:Y:S01]  /*0600*/  LDG.E.U16 R90, desc[UR60][R6.64] ;  /* 0x0000003c065a7981 */ /* 0x0000a2000c1e1500 */
[C---:B------:R-:W-:Y:S01]  /*0610*/  LEA R13, R27.reuse, R27, 0x5 ;  /* 0x0000001b1b0d7211 */ /* 0x040fe200078e28ff */
[C---:B-1----:R-:W-:Y:S01]  /*0620*/  IMAD R25, R27.reuse, 0x78, RZ ;  /* 0x000000781b197824 */ /* 0x042fe200078e02ff */
[----:B------:R-:W1:Y:S01]  /*0630*/  LDC R218, c[0x0][0x248] ;  /* 0x00009200ffda7b82 */ /* 0x000e620000000800 */
[----:B------:R-:W-:Y:S01]  /*0640*/  IMAD R55, R27, 0x52, RZ ;  /* 0x000000521b377824 */ /* 0x000fe200078e02ff */
[----:B------:R0:W2:Y:S01]  /*0650*/  LDG.E.U16 R68, desc[UR60][R18.64] ;  /* 0x0000003c12447981 */ /* 0x0000a2000c1e1500 */
[-C--:B------:R-:W-:Y:S01]  /*0660*/  IADD3 R10, P1, R53, R122.reuse, RZ ;  /* 0x0000007a350a7210 */ /* 0x080fe20007f3e0ff */
[C---:B------:R-:W-:Y:S02]  /*0670*/  IMAD R185, R27.reuse, 0x92, RZ ;  /* 0x000000921bb97824 */ /* 0x040fe400078e02ff */
[----:B------:R-:W-:Y:S01]  /*0680*/  IMAD R33, R27, 0x49, RZ ;  /* 0x000000491b217824 */ /* 0x000fe200078e02ff */
[-C--:B0-----:R-:W-:Y:S01]  /*0690*/  IADD3 R6, P0, R57, R122.reuse, RZ ;  /* 0x0000007a39067210 */ /* 0x081fe20007f1e0ff */
[----:B------:R-:W-:Y:S01]  /*06a0*/  IMAD R191, R27, 0xc2, RZ ;  /* 0x000000c21bbf7824 */ /* 0x000fe200078e02ff */
[-C--:B------:R-:W-:Y:S01]  /*06b0*/  LEA.HI.X.SX32 R31, R25, R123.reuse, 0x1, P2 ;  /* 0x0000007b191f7211 */ /* 0x080fe200010f0eff */
[----:B------:R-:W2:Y:S01]  /*06c0*/  LDG.E.U16 R91, desc[UR60][R4.64] ;  /* 0x0000003c045b7981 */ /* 0x000ea2000c1e1500 */
[-C--:B------:R-:W-:Y:S01]  /*06d0*/  LEA.HI.X.SX32 R11, R13, R123.reuse, 0x1, P1 ;  /* 0x0000007b0d0b7211 */ /* 0x080fe200008f0eff */
[----:B------:R-:W-:Y:S01]  /*06e0*/  IMAD R19, R27, 0x29, RZ ;  /* 0x000000291b137824 */ /* 0x000fe200078e02ff */
[-C--:B------:R-:W-:Y:S01]  /*06f0*/  LEA.HI.X.SX32 R7, R3, R123.reuse, 0x1, P0 ;  /* 0x0000007b03077211 */ /* 0x080fe200000f0eff */
[----:B------:R-:W-:Y:S01]  /*0700*/  IMAD R3, R27, 0x82, RZ ;  /* 0x000000821b037824 */ /* 0x000fe200078e02ff */
[-C--:B------:R-:W-:Y:S01]  /*0710*/  IADD3 R18, P2, R55, R122.reuse, RZ ;  /* 0x0000007a37127210 */ /* 0x080fe20007f5e0ff */
[----:B------:R0:W2:Y:S01]  /*0720*/  LDG.E.U16 R14, desc[UR60][R30.64] ;  /* 0x0000003c1e0e7981 */ /* 0x0000a2000c1e1500 */
[----:B------:R-:W1:Y:S02]  /*0730*/  LDC R219, c[0x0][0x248] ;  /* 0x00009200ffdb7b82 */ /* 0x000e640000000800 */
[----:B------:R-:W-:Y:S01]  /*0740*/  LEA.HI.X.SX32 R19, R19, R123, 0x1, P2 ;  /* 0x0000007b13137211 */ /* 0x000fe200010f0eff */
[----:B------:R5:W2:Y:S04]  /*0750*/  LDG.E.U16 R88, desc[UR60][R10.64] ;  /* 0x0000003c0a587981 */ /* 0x000aa8000c1e1500 */
[----:B------:R3:W2:Y:S01]  /*0760*/  LDG.E.U16 R87, desc[UR60][R18.64] ;  /* 0x0000003c12577981 */ /* 0x0006a2000c1e1500 */
[----:B------:R-:W1:Y:S01]  /*0770*/  LDC R217, c[0x0][0x248] ;  /* 0x00009200ffd97b82 */ /* 0x000e620000000800 */
[C---:B0-----:R-:W-:Y:S01]  /*0780*/  LEA R31, R27.reuse, R27, 0x6 ;  /* 0x0000001b1b1f7211 */ /* 0x041fe200078e30ff */
[----:B------:R-:W-:Y:S01]  /*0790*/  IMAD R193, R27, 0xd2, RZ ;  /* 0x000000d21bc17824 */ /* 0x000fe200078e02ff */
[----:B------:R0:W2:Y:S01]  /*07a0*/  LDG.E.U16 R89, desc[UR60][R8.64] ;  /* 0x0000003c08597981 */ /* 0x0000a2000c1e1500 */
[----:B-----5:R-:W-:Y:S01]  /*07b0*/  IADD3 R10, P1, R3, R122, RZ ;  /* 0x0000007a030a7210 */ /* 0x020fe20007f3e0ff */
[----:B------:R-:W-:-:S02]  /*07c0*/  IMAD R5, R27, 0x72, RZ ;  /* 0x000000721b057824 */ /* 0x000fc400078e02ff */
[----:B------:R-:W5:Y:S01]  /*07d0*/  LDG.E.U16 R86, desc[UR60][R6.64] ;  /* 0x0000003c06567981 */ /* 0x000f62000c1e1500 */
[----:B------:R-:W1:Y:S01]  /*07e0*/  LDC R216, c[0x0][0x248] ;  /* 0x00009200ffd87b82 */ /* 0x000e620000000800 */
[-C--:B------:R-:W-:Y:S02]  /*07f0*/  LEA.HI.X.SX32 R11, R31, R123.reuse, 0x1, P1 ;  /* 0x0000007b1f0b7211 */ /* 0x080fe400008f0eff */
[-C--:B---3--:R-:W-:Y:S01]  /*0800*/  IADD3 R18, P2, R185, R122.reuse, RZ ;  /* 0x0000007ab9127210 */ /* 0x088fe20007f5e0ff */
[C---:B------:R-:W-:Y:S02]  /*0810*/  IMAD R31, R27.reuse, 0x61, RZ ;  /* 0x000000611b1f7824 */ /* 0x040fe400078e02ff */
[----:B------:R-:W-:Y:S01]  /*0820*/  IMAD R152, R27, 0x102, RZ ;  /* 0x000001021b987824 */ /* 0x000fe200078e02ff */
[----:B------:R3:W5:Y:S01]  /*0830*/  LDG.E.U16 R84, desc[UR60][R10.64] ;  /* 0x0000003c0a547981 */ /* 0x000762000c1e1500 */
[----:B------:R-:W-:Y:S01]  /*0840*/  LEA.HI.X.SX32 R19, R33, R123, 0x1, P2 ;  /* 0x0000007b21137211 */ /* 0x000fe200010f0eff */
[----:B------:R-:W-:Y:S01]  /*0850*/  IMAD R33, R27, 0x69, RZ ;  /* 0x000000691b217824 */ /* 0x000fe200078e02ff */
[-C--:B0-----:R-:W-:Y:S01]  /*0860*/  IADD3 R8, P0, R5, R122.reuse, RZ ;  /* 0x0000007a05087210 */ /* 0x081fe20007f1e0ff */
[----:B------:R-:W-:Y:S01]  /*0870*/  IMAD R13, R27, 0x39, RZ ;  /* 0x000000391b0d7824 */ /* 0x000fe200078e02ff */
[----:B------:R-:W0:Y:S01]  /*0880*/  LDC R225, c[0x0][0x248] ;  /* 0x00009200ffe17b82 */ /* 0x000e220000000800 */
[----:B------:R3:W5:Y:S02]  /*0890*/  LDG.E.U16 R83, desc[UR60][R18.64] ;  /* 0x0000003c12537981 */ /* 0x000764000c1e1500 */
[-C--:B---3--:R-:W-:Y:S01]  /*08a0*/  IADD3 R10, P1, R191, R122.reuse, RZ ;  /* 0x0000007abf0a7210 */ /* 0x088fe20007f3e0ff */
[C---:B------:R-:W-:Y:S01]  /*08b0*/  IMAD R151, R27.reuse, 0x10a, RZ ;  /* 0x0000010a1b977824 */ /* 0x040fe200078e02ff */
[C---:B------:R-:W-:Y:S01]  /*08c0*/  LEA R35, R27.reuse, R27, 0x7 ;  /* 0x0000001b1b237211 */ /* 0x040fe200078e38ff */
[----:B------:R-:W-:Y:S01]  /*08d0*/  IMAD R187, R27, 0xa2, RZ ;  /* 0x000000a21bbb7824 */ /* 0x000fe200078e02ff */
[-C--:B------:R-:W-:Y:S01]  /*08e0*/  LEA.HI.X.SX32 R11, R31, R123.reuse, 0x1, P1 ;  /* 0x0000007b1f0b7211 */ /* 0x080fe200008f0eff */
[----:B------:R-:W-:Y:S01]  /*08f0*/  IMAD R43, R27, 0x85, RZ ;  /* 0x000000851b2b7824 */ /* 0x000fe200078e02ff */
[-C--:B------:R-:W-:Y:S01]  /*0900*/  IADD3 R18, P2, R193, R122.reuse, RZ ;  /* 0x0000007ac1127210 */ /* 0x080fe20007f5e0ff */
[----:B------:R-:W-:Y:S01]  /*0910*/  IMAD R7, R27, 0x51, RZ ;  /* 0x000000511b077824 */ /* 0x000fe200078e02ff */
[----:B------:R-:W3:Y:S01]  /*0920*/  LDG.E.U16 R58, desc[UR60][R122.64] ;  /* 0x0000003c7a3a7981 */ /* 0x000ee2000c1e1500 */
[-C--:B------:R-:W-:Y:S01]  /*0930*/  LEA.HI.X.SX32 R9, R13, R123.reuse, 0x1, P0 ;  /* 0x0000007b0d097211 */ /* 0x080fe200000f0eff */
[----:B------:R-:W0:Y:S01]  /*0940*/  LDC R215, c[0x0][0x248] ;  /* 0x00009200ffd77b82 */ /* 0x000e220000000800 */
[----:B------:R-:W-:Y:S01]  /*0950*/  LEA.HI.X.SX32 R19, R33, R123, 0x1, P2 ;  /* 0x0000007b21137211 */ /* 0x000fe200010f0eff */
[----:B------:R1:W5:Y:S01]  /*0960*/  LDG.E.U16 R80, desc[UR60][R10.64] ;  /* 0x0000003c0a507981 */ /* 0x000362000c1e1500 */
[-C--:B------:R-:W-:Y:S01]  /*0970*/  IADD3 R34, P2, R151, R122.reuse, RZ ;  /* 0x0000007a97227210 */ /* 0x080fe20007f5e0ff */
[----:B------:R-:W-:Y:S01]  /*0980*/  IMAD R189, R27, 0xb2, RZ ;  /* 0x000000b21bbd7824 */ /* 0x000fe200078e02ff */
[-C--:B------:R-:W-:Y:S01]  /*0990*/  IADD3 R6, P0, R187, R122.reuse, RZ ;  /* 0x0000007abb067210 */ /* 0x080fe20007f1e0ff */
[----:B------:R1:W5:Y:S01]  /*09a0*/  LDG.E.U16 R85, desc[UR60][R8.64] ;  /* 0x0000003c08557981 */ /* 0x000362000c1e1500 */
[C---:B------:R-:W-:Y:S01]  /*09b0*/  IMAD R13, R27.reuse, 0x59, RZ ;  /* 0x000000591b0d7824 */ /* 0x040fe200078e02ff */
[----:B------:R-:W0:Y:S01]  /*09c0*/  LDC R98, c[0x0][0x248] ;  /* 0x00009200ff627b82 */ /* 0x000e220000000800 */
[----:B------:R-:W-:Y:S01]  /*09d0*/  IMAD R195, R27, 0xe2, RZ ;  /* 0x000000e21bc37824 */ /* 0x000fe200078e02ff */
[----:B------:R-:W5:Y:S01]  /*09e0*/  LDG.E.U16 R79, desc[UR60][R18.64] ;  /* 0x0000003c124f7981 */ /* 0x000f62000c1e1500 */
[----:B-1----:R-:W-:-:S02]  /*09f0*/  IADD3 R10, P1, R152, R122, RZ ;  /* 0x0000007a980a7210 */ /* 0x002fc40007f3e0ff */
[-C--:B------:R-:W-:Y:S02]  /*0a00*/  LEA.HI.X.SX32 R7, R7, R123.reuse, 0x1, P0 ;  /* 0x0000007b07077211 */ /* 0x080fe400000f0eff */
[-C--:B------:R-:W-:Y:S01]  /*0a10*/  LEA.HI.X.SX32 R11, R35, R123.reuse, 0x1, P1 ;  /* 0x0000007b230b7211 */ /* 0x080fe200008f0eff */
[----:B------:R-:W1:Y:S01]  /*0a20*/  LDC R102, c[0x0][0x248] ;  /* 0x00009200ff667b82 */ /* 0x000e620000000800 */
[----:B------:R-:W-:Y:S01]  /*0a30*/  LEA.HI.X.SX32 R35, R43, R123, 0x1, P2 ;  /* 0x0000007b2b237211 */ /* 0x000fe200010f0eff */
[----:B------:R0:W5:Y:S01]  /*0a40*/  LDG.E.U16 R82, desc[UR60][R6.64] ;  /* 0x0000003c06527981 */ /* 0x000162000c1e1500 */
[----:B------:R-:W-:-:S03]  /*0a50*/  IADD3 R8, P0, R189, R122, RZ ;  /* 0x0000007abd087210 */ /* 0x000fc60007f1e0ff */
[----:B------:R-:W4:Y:S01]  /*0a60*/  LDG.E.U16 R4, desc[UR60][R34.64] ;  /* 0x0000003c22047981 */ /* 0x000f22000c1e1500 */
[-C--:B------:R-:W-:Y:S01]  /*0a70*/  LEA.HI.X.SX32 R9, R13, R123.reuse, 0x1, P0 ;  /* 0x0000007b0d097211 */ /* 0x080fe200000f0eff */
[C---:B------:R-:W-:Y:S01]  /*0a80*/  IMAD R197, R27.reuse, 0xf2, RZ ;  /* 0x000000f21bc57824 */ /* 0x040fe200078e02ff */
[----:B------:R-:W1:Y:S01]  /*0a90*/  LDC R224, c[0x0][0x248] ;  /* 0x00009200ffe07b82 */ /* 0x000e620000000800 */
[C---:B------:R-:W-:Y:S01]  /*0aa0*/  IMAD R31, R27.reuse, 0x79, RZ ;  /* 0x000000791b1f7824 */ /* 0x040fe200078e02ff */
[----:B------:R-:W5:Y:S01]  /*0ab0*/  LDG.E.U16 R65, desc[UR60][R10.64] ;  /* 0x0000003c0a417981 */ /* 0x000f62000c1e1500 */
[----:B0-----:R-:W-:Y:S01]  /*0ac0*/  IMAD R7, R27, 0x71, RZ ;  /* 0x000000711b077824 */ /* 0x001fe200078e02ff */
[-C--:B------:R-:W-:Y:S01]  /*0ad0*/  IADD3 R6, P0, R195, R122.reuse, RZ ;  /* 0x0000007ac3067210 */ /* 0x080fe20007f1e0ff */
[----:B------:R-:W-:Y:S01]  /*0ae0*/  IMAD R13, R27, 0xa, RZ ;  /* 0x0000000a1b0d7824 */ /* 0x000fe200078e02ff */
[----:B------:R0:W5:Y:S02]  /*0af0*/  LDG.E.U16 R81, desc[UR60][R8.64] ;  /* 0x0000003c08517981 */ /* 0x000164000c1e1500 */
[----:B------:R-:W-:Y:S01]  /*0b00*/  LEA.HI.X.SX32 R7, R7, R123, 0x1, P0 ;  /* 0x0000007b07077211 */ /* 0x000fe200000f0eff */
[----:B------:R-:W1:Y:S01]  /*0b10*/  LDC R106, c[0x0][0x248] ;  /* 0x00009200ff6a7b82 */ /* 0x000e620000000800 */
[----:B------:R-:W-:-:S03]  /*0b20*/  IADD3 R32, P0, R197, R122, RZ ;  /* 0x0000007ac5207210 */ /* 0x000fc60007f1e0ff */
[----:B------:R0:W5:Y:S01]  /*0b30*/  LDG.E.U16 R78, desc[UR60][R6.64] ;  /* 0x0000003c064e7981 */ /* 0x000162000c1e1500 */
[----:B------:R-:W-:Y:S02]  /*0b40*/  LEA.HI.X.SX32 R33, R31, R123, 0x1, P0 ;  /* 0x0000007b1f217211 */ /* 0x000fe400000f0eff */
[C---:B0-----:R-:W-:Y:S01]  /*0b50*/  LEA R9, R27.reuse, R27, 0x2 ;  /* 0x0000001b1b097211 */ /* 0x041fe200078e10ff */
[C---:B------:R-:W-:Y:S01]  /*0b60*/  IMAD R19, R27.reuse, 0x14, RZ ;  /* 0x000000141b137824 */ /* 0x040fe200078e02ff */
[----:B------:R-:W0:Y:S01]  /*0b70*/  LDC R105, c[0x0][0x248] ;  /* 0x00009200ff697b82 */ /* 0x000e220000000800 */
[----:B------:R-:W-:Y:S01]  /*0b80*/  IMAD R43, R27, 0x24, RZ ;  /* 0x000000241b2b7824 */ /* 0x000fe200078e02ff */
[----:B------:R1:W5:Y:S01]  /*0b90*/  LDG.E.U16 R77, desc[UR60][R32.64] ;  /* 0x0000003c204d7981 */ /* 0x000362000c1e1500 */
[----:B------:R-:W-:-:S05]  /*0ba0*/  IADD3 R6, P0, R13, R122, RZ ;  /* 0x0000007a0d067210 */ /* 0x000fca0007f1e0ff */
[----:B------:R-:W0:Y:S01]  /*0bb0*/  LDC R107, c[0x0][0x248] ;  /* 0x00009200ff6b7b82 */ /* 0x000e220000000800 */
[----:B------:R-:W-:-:S05]  /*0bc0*/  LEA.HI.X.SX32 R7, R9, R123, 0x1, P0 ;  /* 0x0000007b09077211 */ /* 0x000fca00000f0eff */
[----:B------:R-:W2:Y:S01]  /*0bd0*/  LDG.E.U16 R0, desc[UR60][R6.64] ;  /* 0x0000003c06007981 */ /* 0x000ea2000c1e1500 */
[-C--:B------:R-:W-:Y:S01]  /*0be0*/  IADD3 R8, P1, R19, R122.reuse, RZ ;  /* 0x0000007a13087210 */ /* 0x080fe20007f3e0ff */
[----:B------:R-:W0:Y:S01]  /*0bf0*/  LDC R108, c[0x0][0x248] ;  /* 0x00009200ff6c7b82 */ /* 0x000e220000000800 */
[-C--:B------:R-:W-:Y:S01]  /*0c00*/  IADD3 R30, P0, R39, R122.reuse, RZ ;  /* 0x0000007a271e7210 */ /* 0x080fe20007f1e0ff */
[----:B------:R-:W-:Y:S01]  /*0c10*/  IMAD R39, R27, 0x1a, RZ ;  /* 0x0000001a1b277824 */ /* 0x000fe200078e02ff */
[-C--:B------:R-:W-:Y:S02]  /*0c20*/  LEA.HI.X.SX32 R9, R13, R123.reuse, 0x1, P1 ;  /* 0x0000007b0d097211 */ /* 0x080fe400008f0eff */
[-C--:B------:R-:W-:Y:S01]  /*0c30*/  IADD3 R18, P1, R43, R122.reuse, RZ ;  /* 0x0000007a2b127210 */ /* 0x080fe20007f3e0ff */
[----:B------:R-:W-:Y:S01]  /*0c40*/  IMAD R13, R27, 0xd, RZ ;  /* 0x0000000d1b0d7824 */ /* 0x000fe200078e02ff */
[-C--:B------:R-:W-:Y:S01]  /*0c50*/  LEA.HI.X.SX32 R31, R19, R123.reuse, 0x1, P0 ;  /* 0x0000007b131f7211 */ /* 0x080fe200000f0eff */
[----:B------:R-:W-:Y:S01]  /*0c60*/  IMAD R71, R27, 0x88, RZ ;  /* 0x000000881b477824 */ /* 0x000fe200078e02ff */
[----:B------:R-:W-:Y:S01]  /*0c70*/  IADD3 R10, P0, R39, R122, RZ ;  /* 0x0000007a270a7210 */ /* 0x000fe20007f1e0ff */
[----:B------:R-:W0:Y:S01]  /*0c80*/  LDC R100, c[0x0][0x248] ;  /* 0x00009200ff647b82 */ /* 0x000e220000000800 */
[----:B------:R-:W-:-:S02]  /*0c90*/  LEA.HI.X.SX32 R19, R37, R123, 0x1, P1 ;  /* 0x0000007b25137211 */ /* 0x000fc400008f0eff */
[-C--:B-1----:R-:W-:Y:S01]  /*0ca0*/  IADD3 R32, P2, R45, R122.reuse, RZ ;  /* 0x0000007a2d207210 */ /* 0x082fe20007f5e0ff */
[----:B------:R-:W-:Y:S01]  /*0cb0*/  IMAD R51, R27, 0x34, RZ ;  /* 0x000000341b337824 */ /* 0x000fe200078e02ff */
[-C--:B------:R-:W-:Y:S01]  /*0cc0*/  LEA.HI.X.SX32 R11, R13, R123.reuse, 0x1, P0 ;  /* 0x0000007b0d0b7211 */ /* 0x080fe200000f0eff */
[----:B------:R1:W5:Y:S01]  /*0cd0*/  LDG.E.U16 R45, desc[UR60][R18.64] ;  /* 0x0000003c122d7981 */ /* 0x000362000c1e1500 */
[-C--:B------:R-:W-:Y:S01]  /*0ce0*/  LEA.HI.X.SX32 R33, R43, R123.reuse, 0x1, P2 ;  /* 0x0000007b2b217211 */ /* 0x080fe200010f0eff */
[----:B------:R-:W-:Y:S01]  /*0cf0*/  IMAD R37, R27, 0x44, RZ ;  /* 0x000000441b257824 */ /* 0x000fe200078e02ff */
[-C--:B------:R-:W-:Y:S01]  /*0d00*/  IADD3 R34, P0, R63, R122.reuse, RZ ;  /* 0x0000007a3f227210 */ /* 0x080fe20007f1e0ff */
[----:B------:R-:W3:Y:S01]  /*0d10*/  LDG.E.U16 R36, desc[UR60][R30.64] ;  /* 0x0000003c1e247981 */ /* 0x000ee2000c1e1500 */
[----:B------:R-:W-:Y:S01]  /*0d20*/  IMAD R13, R27, 0x2a, RZ ;  /* 0x0000002a1b0d7824 */ /* 0x000fe200078e02ff */
[----:B------:R-:W0:Y:S01]  /*0d30*/  LDC R63, c[0x0][0x248] ;  /* 0x00009200ff3f7b82 */ /* 0x000e220000000800 */
[----:B------:R-:W-:Y:S01]  /*0d40*/  LEA.HI.X.SX32 R35, R51, R123, 0x1, P0 ;  /* 0x0000007b33237211 */ /* 0x000fe200000f0eff */
[----:B------:R-:W5:Y:S01]  /*0d50*/  LDG.E.U16 R28, desc[UR60][R32.64] ;  /* 0x0000003c201c7981 */ /* 0x000f62000c1e1500 */
[----:B-1----:R-:W-:-:S03]  /*0d60*/  IADD3 R18, P2, R71, R122, RZ ;  /* 0x0000007a47127210 */ /* 0x002fc60007f5e0ff */
[----:B------:R-:W5:Y:S01]  /*0d70*/  LDG.E.U16 R22, desc[UR60][R10.64] ;  /* 0x0000003c0a167981 */ /* 0x000f62000c1e1500 */
[-C--:B------:R-:W-:Y:S01]  /*0d80*/  LEA.HI.X.SX32 R19, R37, R123.reuse, 0x1, P2 ;  /* 0x0000007b25137211 */ /* 0x080fe200010f0eff */
[----:B------:R-:W1:Y:S02]  /*0d90*/  LDC R103, c[0x0][0x248] ;  /* 0x00009200ff677b82 */ /* 0x000e640000000800 */
[----:B------:R-:W5:Y:S01]  /*0da0*/  LDG.E.U16 R20, desc[UR60][R34.64] ;  /* 0x0000003c22147981 */ /* 0x000f62000c1e1500 */
[----:B------:R-:W-:Y:S01]  /*0db0*/  IMAD R7, R27, 0x15, RZ ;  /* 0x000000151b077824 */ /* 0x000fe200078e02ff */
[-C--:B------:R-:W-:Y:S02]  /*0dc0*/  IADD3 R6, P0, R13, R122.reuse, RZ ;  /* 0x0000007a0d067210 */ /* 0x080fe40007f1e0ff */
[----:B------:R2:W5:Y:S02]  /*0dd0*/  LDG.E.U16 R46, desc[UR60][R8.64] ;  /* 0x0000003c082e7981 */ /* 0x000564000c1e1500 */
[----:B------:R-:W-:Y:S01]  /*0de0*/  LEA.HI.X.SX32 R7, R7, R123, 0x1, P0 ;  /* 0x0000007b07077211 */ /* 0x000fe200000f0eff */
[----:B------:R-:W1:Y:S08]  /*0df0*/  LDC R110, c[0x0][0x248] ;  /* 0x00009200ff6e7b82 */ /* 0x000e700000000800 */
        /* <DEDUP_REMOVED lines=26> */
[----:B------:R-:W1:Y:S01]  /*0fa0*/  LDC R175, c[0x0][0x248] ;  /* 0x00009200ffaf7b82 */ /* 0x000e620000000800 */
[----:B----4-:R4:W-:Y:S07]  /*0fb0*/  STL [R1+0x38], R4 ;  /* 0x0000380401007387 */ /* 0x0109ee0000100800 */
[----:B------:R-:W1:Y:S08]  /*0fc0*/  LDC R171, c[0x0][0x248] ;  /* 0x00009200ffab7b82 */ /* 0x000e700000000800 */
[----:B------:R-:W1:Y:S01]  /*0fd0*/  LDC R166, c[0x0][0x248] ;  /* 0x00009200ffa67b82 */ /* 0x000e620000000800 */
[----:B----4-:R4:W5:Y:S07]  /*0fe0*/  LDG.E.U16 R4, desc[UR60][R18.64] ;  /* 0x0000003c12047981 */ /* 0x01096e000c1e1500 */
[----:B------:R-:W1:Y:S08]  /*0ff0*/  LDC R178, c[0x0][0x248] ;  /* 0x00009200ffb27b82 */ /* 0x000e700000000800 */
[----:B------:R-:W1:Y:S08]  /*1000*/  LDC R183, c[0x0][0x248] ;  /* 0x00009200ffb77b82 */ /* 0x000e700000000800 */
[----:B------:R-:W1:Y:S01]  /*1010*/  LDC R174, c[0x0][0x248] ;  /* 0x00009200ffae7b82 */ /* 0x000e620000000800 */
[----:B--2---:R2:W-:Y:S07]  /*1020*/  STL [R1+0x10c], R0 ;  /* 0x00010c0001007387 */ /* 0x0045ee0000100800 */
[----:B------:R-:W1:Y:S01]  /*1030*/  LDC R179, c[0x0][0x248] ;  /* 0x00009200ffb37b82 */ /* 0x000e620000000800 */
[----:B--2---:R-:W2:Y:S01]  /*1040*/  LDG.E.U16 R0, desc[UR60][R6.64] ;  /* 0x0000003c06007981 */ /* 0x004ea2000c1e1500 */
[----:B------:R-:W-:Y:S01]  /*1050*/  IADD3 R8, P1, R51, R122, RZ ;  /* 0x0000007a33087210 */ /* 0x000fe20007f3e0ff */
[----:B------:R-:W-:-:S02]  /*1060*/  IMAD R54, R27, 0xc8, RZ ;  /* 0x000000c81b367824 */ /* 0x000fc400078e02ff */
[----:B------:R-:W-:Y:S01]  /*1070*/  IMAD R35, R27, 0x1d, RZ ;  /* 0x0000001d1b237824 */ /* 0x000fe200078e02ff */
[-C--:B------:R-:W-:Y:S01]  /*1080*/  LEA.HI.X.SX32 R9, R39, R123.reuse, 0x1, P1 ;  /* 0x0000007b27097211 */ /* 0x080fe200008f0eff */
[----:B------:R-:W-:Y:S01]  /*1090*/  IMAD R39, R27, 0x54, RZ ;  /* 0x000000541b277824 */ /* 0x000fe200078e02ff */
[-C--:B------:R-:W-:Y:S01]  /*10a0*/  IADD3 R30, P1, R37, R122.reuse, RZ ;  /* 0x0000007a251e7210 */ /* 0x080fe20007f3e0ff */
[----:B------:R-:W-:Y:S01]  /*10b0*/  IMAD R60, R27, 0xe8, RZ ;  /* 0x000000e81b3c7824 */ /* 0x000fe200078e02ff */
[----:B------:R-:W0:Y:S01]  /*10c0*/  LDC R51, c[0x0][0x248] ;  /* 0x00009200ff337b82 */ /* 0x000e220000000800 */
[----:B------:R3:W2:Y:S01]  /*10d0*/  LDG.E.U16 R44, desc[UR60][R8.64] ;  /* 0x0000003c082c7981 */ /* 0x0006a2000c1e1500 */
[----:B------:R-:W-:Y:S01]  /*10e0*/  LEA.HI.X.SX32 R31, R41, R123, 0x1, P1 ;  /* 0x0000007b291f7211 */ /* 0x000fe200008f0eff */
[C---:B------:R-:W-:Y:S02]  /*10f0*/  IMAD R37, R27.reuse, 0x3a, RZ ;  /* 0x0000003a1b257824 */ /* 0x040fe400078e02ff */
[----:B------:R-:W-:Y:S01]  /*1100*/  IMAD R41, R27, 0x64, RZ ;  /* 0x000000641b297824 */ /* 0x000fe200078e02ff */
[-C--:B----4-:R-:W-:Y:S01]  /*1110*/  IADD3 R18, P2, R54, R122.reuse, RZ ;  /* 0x0000007a36127210 */ /* 0x090fe20007f5e0ff */
[----:B------:R4:W2:Y:S01]  /*1120*/  LDG.E.U16 R43, desc[UR60][R30.64] ;  /* 0x0000003c1e2b7981 */ /* 0x0008a2000c1e1500 */
[----:B------:R-:W1:Y:S01]  /*1130*/  LDC R144, c[0x0][0x248] ;  /* 0x00009200ff907b82 */ /* 0x000e620000000800 */
[----:B---3--:R-:W-:-:S04]  /*1140*/  IADD3 R8, P1, R39, R122, RZ ;  /* 0x0000007a27087210 */ /* 0x008fc80007f3e0ff */
[-C--:B------:R-:W-:Y:S01]  /*1150*/  LEA.HI.X.SX32 R9, R13, R123.reuse, 0x1, P1 ;  /* 0x0000007b0d097211 */ /* 0x080fe200008f0eff */
[----:B------:R-:W-:Y:S01]  /*1160*/  IMAD R13, R27, 0xa8, RZ ;  /* 0x000000a81b0d7824 */ /* 0x000fe200078e02ff */
[-C--:B------:R-:W-:Y:S01]  /*1170*/  IADD3 R10, P1, R41, R122.reuse, RZ ;  /* 0x0000007a290a7210 */ /* 0x080fe20007f3e0ff */
[----:B----4-:R-:W-:Y:S01]  /*1180*/  IMAD R31, R27, 0x74, RZ ;  /* 0x000000741b1f7824 */ /* 0x010fe200078e02ff */
[-C--:B------:R-:W-:Y:S01]  /*1190*/  LEA.HI.X.SX32 R19, R41, R123.reuse, 0x1, P2 ;  /* 0x0000007b29137211 */ /* 0x080fe200010f0eff */
[----:B------:R3:W4:Y:S01]  /*11a0*/  LDG.E.U16 R42, desc[UR60][R8.64] ;  /* 0x0000003c082a7981 */ /* 0x000722000c1e1500 */
[----:B------:R-:W-:Y:S01]  /*11b0*/  IADD3 R32, P0, R13, R122, RZ ;  /* 0x0000007a0d207210 */ /* 0x000fe20007f1e0ff */
[----:B------:R-:W4:Y:S03]  /*11c0*/  LDC R181, c[0x0][0x248] ;  /* 0x00009200ffb57b82 */ /* 0x000f260000000800 */
[----:B------:R-:W-:-:S02]  /*11d0*/  LEA.HI.X.SX32 R33, R39, R123, 0x1, P0 ;  /* 0x0000007b27217211 */ /* 0x000fc400000f0eff */
[-C--:B------:R-:W-:Y:S02]  /*11e0*/  IADD3 R6, P0, R37, R122.reuse, RZ ;  /* 0x0000007a25067210 */ /* 0x080fe40007f1e0ff */
[-C--:B------:R-:W-:Y:S01]  /*11f0*/  LEA.HI.X.SX32 R11, R49, R123.reuse, 0x1, P1 ;  /* 0x0000007b310b7211 */ /* 0x080fe200008f0eff */
[----:B------:R-:W-:Y:S01]  /*1200*/  STL [R1+0xf0], R36 ;  /* 0x0000f02401007387 */ /* 0x000fe20000100800 */
[-C--:B------:R-:W-:Y:S01]  /*1210*/  LEA.HI.X.SX32 R7, R35, R123.reuse, 0x1, P0 ;  /* 0x0000007b23077211 */ /* 0x080fe200000f0eff */
[----:B------:R-:W4:Y:S01]  /*1220*/  LDC R145, c[0x0][0x248] ;  /* 0x00009200ff917b82 */ /* 0x000f220000000800 */
[-C--:B------:R-:W-:Y:S01]  /*1230*/  IADD3 R30, P0, R60, R122.reuse, RZ ;  /* 0x0000007a3c1e7210 */ /* 0x080fe20007f1e0ff */
[----:B------:R-:W4:Y:S01]  /*1240*/  LDG.E.U16 R34, desc[UR60][R32.64] ;  /* 0x0000003c20227981 */ /* 0x000f22000c1e1500 */
[CC--:B---3--:R-:W-:Y:S02]  /*1250*/  IADD3 R8, P1, R31.reuse, R122.reuse, RZ ;  /* 0x0000007a1f087210 */ /* 0x0c8fe40007f3e0ff */
[-C--:B------:R-:W-:Y:S01]  /*1260*/  LEA.HI.X.SX32 R31, R31, R123.reuse, 0x1, P0 ;  /* 0x0000007b1f1f7211 */ /* 0x080fe200000f0eff */
[----:B-----5:R3:W-:Y:S01]  /*1270*/  STL [R1+0xd0], R28 ;  /* 0x0000d01c01007387 */ /* 0x0207e20000100800 */
[----:B------:R-:W-:Y:S01]  /*1280*/  IMAD R49, R27, 0x108, RZ ;  /* 0x000001081b317824 */ /* 0x000fe200078e02ff */
[----:B------:R-:W5:Y:S02]  /*1290*/  LDC R164, c[0x0][0x248] ;  /* 0x00009200ffa47b82 */ /* 0x000f640000000800 */
[----:B------:R0:W-:Y:S04]  /*12a0*/  STL [R1+0xfc], R22 ;  /* 0x0000fc1601007387 */ /* 0x0001e80000100800 */
[----:B------:R0:W5:Y:S02]  /*12b0*/  LDG.E.U16 R32, desc[UR60][R18.64] ;  /* 0x0000003c12207981 */ /* 0x000164000c1e1500 */
[----:B------:R-:W1:Y:S02]  /*12c0*/  LDC R168, c[0x0][0x248] ;  /* 0x00009200ffa87b82 */ /* 0x000e640000000800 */
[----:B------:R-:W-:Y:S04]  /*12d0*/  STL [R1+0xb0], R20 ;  /* 0x0000b01401007387 */ /* 0x000fe80000100800 */
[----:B---3--:R3:W5:Y:S01]  /*12e0*/  LDG.E.U16 R28, desc[UR60][R6.64] ;  /* 0x0000003c061c7981 */ /* 0x008762000c1e1500 */
[-C--:B------:R-:W-:Y:S01]  /*12f0*/  LEA.HI.X.SX32 R9, R37, R123.reuse, 0x1, P1 ;  /* 0x0000007b25097211 */ /* 0x080fe200008f0eff */
[----:B------:R-:W-:Y:S01]  /*1300*/  IMAD R37, R27, 0x84, RZ ;  /* 0x000000841b257824 */ /* 0x000fe200078e02ff */
[-C--:B0-----:R-:W-:Y:S01]  /*1310*/  IADD3 R18, P2, R49, R122.reuse, RZ ;  /* 0x0000007a31127210 */ /* 0x081fe20007f5e0ff */
[----:B------:R-:W-:Y:S01]  /*1320*/  IMAD R35, R27, 0x4a, RZ ;  /* 0x0000004a1b237824 */ /* 0x000fe200078e02ff */
[----:B------:R-:W5:Y:S01]  /*1330*/  LDG.E.U16 R41, desc[UR60][R10.64] ;  /* 0x0000003c0a297981 */ /* 0x000f62000c1e1500 */
[----:B------:R-:W0:Y:S01]  /*1340*/  LDC R169, c[0x0][0x248] ;  /* 0x00009200ffa97b82 */ /* 0x000e220000000800 */
[----:B------:R-:W-:Y:S01]  /*1350*/  LEA.HI.X.SX32 R19, R37, R123, 0x1, P2 ;  /* 0x0000007b25137211 */ /* 0x000fe200010f0eff */
[----:B------:R-:W-:Y:S01]  /*1360*/  IMAD R33, R27, 0x25, RZ ;  /* 0x000000251b217824 */ /* 0x000fe200078e02ff */
[----:B------:R-:W5:Y:S01]  /*1370*/  LDG.E.U16 R40, desc[UR60][R8.64] ;  /* 0x0000003c08287981 */ /* 0x000f62000c1e1500 */
[----:B---3--:R-:W-:-:S03]  /*1380*/  IADD3 R6, P0, R35, R122, RZ ;  /* 0x0000007a23067210 */ /* 0x008fc60007f1e0ff */
[----:B------:R-:W3:Y:S01]  /*1390*/  LDG.E.U16 R22, desc[UR60][R18.64] ;  /* 0x0000003c12167981 */ /* 0x000ee2000c1e1500 */
[----:B------:R-:W-:Y:S01]  /*13a0*/  LEA.HI.X.SX32 R7, R33, R123, 0x1, P0 ;  /* 0x0000007b21077211 */ /* 0x000fe200000f0eff */
[C---:B------:R-:W-:Y:S01]  /*13b0*/  IMAD R33, R27.reuse, 0x5a, RZ ;  /* 0x0000005a1b217824 */ /* 0x040fe200078e02ff */
[----:B------:R-:W0:Y:S08]  /*13c0*/  LDC R158, c[0x0][0x248] ;  /* 0x00009200ff9e7b82 */ /* 0x000e300000000800 */
        /* <DEDUP_REMOVED lines=22> */
[----:B------:R-:W0:Y:S01]  /*1530*/  LDC R204, c[0x0][0x248] ;  /* 0x00009200ffcc7b82 */ /* 0x000e220000000800 */
[----:B------:R1:W-:Y:S07]  /*1540*/  STL [R1+0x94], R4 ;  /* 0x0000940401007387 */ /* 0x0003ee0000100800 */
[----:B------:R-:W0:Y:S01]  /*1550*/  LDC R226, c[0x0][0x248] ;  /* 0x00009200ffe27b82 */ /* 0x000e220000000800 */
[----:B-1----:R1:W3:Y:S07]  /*1560*/  LDG.E.U16 R4, desc[UR60][R30.64] ;  /* 0x0000003c1e047981 */ /* 0x0022ee000c1e1500 */
[----:B------:R-:W0:Y:S01]  /*1570*/  LDC R244, c[0x0][0x248] ;  /* 0x00009200fff47b82 */ /* 0x000e220000000800 */
[----:B-1----:R-:W-:-:S07]  /*1580*/  IMAD R31, R27, 0x2d, RZ ;  /* 0x0000002d1b1f7824 */ /* 0x002fce00078e02ff */
[----:B------:R-:W1:Y:S08]  /*1590*/  LDC R243, c[0x0][0x248] ;  /* 0x00009200fff37b82 */ /* 0x000e700000000800 */
[----:B------:R-:W1:Y:S01]  /*15a0*/  LDC R241, c[0x0][0x248] ;  /* 0x00009200fff17b82 */ /* 0x000e620000000800 */
[----:B--2---:R2:W-:Y:S07]  /*15b0*/  STL [R1+0xec], R0 ;  /* 0x0000ec0001007387 */ /* 0x0045ee0000100800 */
[----:B------:R-:W1:Y:S01]  /*15c0*/  LDC R240, c[0x0][0x248] ;  /* 0x00009200fff07b82 */ /* 0x000e620000000800 */
[----:B--2---:R2:W3:Y:S07]  /*15d0*/  LDG.E.U16 R0, desc[UR60][R6.64] ;  /* 0x0000003c06007981 */ /* 0x0044ee000c1e1500 */
[----:B------:R-:W1:Y:S08]  /*15e0*/  LDC R236, c[0x0][0x248] ;  /* 0x00009200ffec7b82 */ /* 0x000e700000000800 */
[----:B------:R-:W1:Y:S01]  /*15f0*/  LDC R246, c[0x0][0x248] ;  /* 0x00009200fff67b82 */ /* 0x000e620000000800 */
[----:B--2---:R-:W-:-:S04]  /*1600*/  IADD3 R6, P0, R33, R122, RZ ;  /* 0x0000007a21067210 */ /* 0x004fc80007f1e0ff */
[----:B------:R-:W-:-:S03]  /*1610*/  LEA.HI.X.SX32 R7, R31, R123, 0x1, P0 ;  /* 0x0000007b1f077211 */ /* 0x000fc600000f0eff */
[----:B------:R-:W2:Y:S02]  /*1620*/  LDC R250, c[0x0][0x248] ;  /* 0x00009200fffa7b82 */ /* 0x000ea40000000800 */
[----:B------:R-:W2:Y:S01]  /*1630*/  LDG.E.U16 R30, desc[UR60][R6.64] ;  /* 0x0000003c061e7981 */ /* 0x000ea2000c1e1500 */
[-C--:B------:R-:W-:Y:S01]  /*1640*/  IADD3 R10, P1, R37, R122.reuse, RZ ;  /* 0x0000007a250a7210 */ /* 0x080fe20007f3e0ff */
[C---:B------:R-:W-:Y:S02]  /*1650*/  IMAD R20, R27.reuse, 0x94, RZ ;  /* 0x000000941b147824 */ /* 0x040fe400078e02ff */
[----:B------:R-:W-:Y:S01]  /*1660*/  IMAD R229, R27, 0xa4, RZ ;  /* 0x000000a41be57824 */ /* 0x000fe200078e02ff */
[----:B------:R-:W-:Y:S01]  /*1670*/  LEA.HI.X.SX32 R11, R53, R123, 0x1, P1 ;  /* 0x0000007b350b7211 */ /* 0x000fe200008f0eff */
[----:B------:R-:W1:Y:S01]  /*1680*/  LDC R245, c[0x0][0x248] ;  /* 0x00009200fff57b82 */ /* 0x000e620000000800 */
[----:B------:R-:W-:Y:S01]  /*1690*/  IADD3 R8, P1, R20, R122, RZ ;  /* 0x0000007a14087210 */ /* 0x000fe20007f3e0ff */
[----:B------:R-:W-:-:S02]  /*16a0*/  IMAD R235, R27, 0xc4, RZ ;  /* 0x000000c41beb7824 */ /* 0x000fc400078e02ff */
[----:B------:R0:W2:Y:S01]  /*16b0*/  LDG.E.U16 R39, desc[UR60][R10.64] ;  /* 0x0000003c0a277981 */ /* 0x0000a2000c1e1500 */
[----:B------:R-:W-:-:S03]  /*16c0*/  LEA.HI.X.SX32 R9, R35, R123, 0x1, P1 ;  /* 0x0000007b23097211 */ /* 0x000fc600008f0eff */
[----:B----4-:R-:W-:Y:S01]  /*16d0*/  STL [R1+0x7c], R34 ;  /* 0x00007c2201007387 */ /* 0x010fe20000100800 */
[----:B------:R-:W4:Y:S01]  /*16e0*/  LDC R53, c[0x0][0x248] ;  /* 0x00009200ff357b82 */ /* 0x000f220000000800 */
[----:B------:R-:W-:Y:S02]  /*16f0*/  IMAD R233, R27, 0xb4, RZ ;  /* 0x000000b41be97824 */ /* 0x000fe400078e02ff */
[----:B------:R5:W2:Y:S01]  /*1700*/  LDG.E.U16 R38, desc[UR60][R8.64] ;  /* 0x0000003c08267981 */ /* 0x000aa2000c1e1500 */
[----:B0-----:R-:W-:Y:S02]  /*1710*/  IADD3 R10, P1, R229, R122, RZ ;  /* 0x0000007ae50a7210 */ /* 0x001fe40007f3e0ff */
[----:B------:R-:W-:Y:S02]  /*1720*/  SHF.L.U32 R31, R27, 0x3, RZ ;  /* 0x000000031b1f7819 */ /* 0x000fe400000006ff */
[----:B------:R-:W0:Y:S01]  /*1730*/  LDC R248, c[0x0][0x248] ;  /* 0x00009200fff87b82 */ /* 0x000e220000000800 */
[----:B-----5:R5:W-:Y:S01]  /*1740*/  STL [R1+0x64], R32 ;  /* 0x0000642001007387 */ /* 0x020be20000100800 */
[----:B------:R-:W-:-:S02]  /*1750*/  LEA.HI.X.SX32 R11, R55, R123, 0x1, P1 ;  /* 0x0000007b370b7211 */ /* 0x000fc400008f0eff */
[----:B------:R-:W-:-:S04]  /*1760*/  LEA R50, P0, R51, R122, 0x4 ;  /* 0x0000007a33327211 */ /* 0x000fc800078020ff */
[----:B------:R-:W1:Y:S01]  /*1770*/  LDC R55, c[0x0][0x248] ;  /* 0x00009200ff377b82 */ /* 0x000e620000000800 */
[----:B------:R4:W-:Y:S01]  /*1780*/  STL [R1+0xdc], R28 ;  /* 0x0000dc1c01007387 */ /* 0x0009e20000100800 */
[-C--:B------:R-:W-:Y:S02]  /*1790*/  IADD3 R18, P1, R235, R122.reuse, RZ ;  /* 0x0000007aeb127210 */ /* 0x080fe40007f3e0ff */
[----:B------:R-:W-:Y:S01]  /*17a0*/  IADD3 R8, P2, R233, R122, RZ ;  /* 0x0000007ae9087210 */ /* 0x000fe20007f5e0ff */
[----:B------:R4:W2:Y:S01]  /*17b0*/  LDG.E.U16 R37, desc[UR60][R10.64] ;  /* 0x0000003c0a257981 */ /* 0x0008a2000c1e1500 */
[-C--:B------:R-:W-:Y:S02]  /*17c0*/  LEA.HI.X.SX32 R19, R57, R123.reuse, 0x1, P1 ;  /* 0x0000007b39137211 */ /* 0x080fe400008f0eff */
[----:B-----5:R-:W5:Y:S08]  /*17d0*/  LDC R32, c[0x0][0x248] ;  /* 0x00009200ff207b82 */ /* 0x020f700000000800 */
[----:B------:R-:W0:Y:S01]  /*17e0*/  LDC R57, c[0x0][0x248] ;  /* 0x00009200ff397b82 */ /* 0x000e220000000800 */
[----:B------:R-:W-:Y:S01]  /*17f0*/  LEA.HI.X.SX32 R9, R33, R123, 0x1, P2 ;  /* 0x0000007b21097211 */ /* 0x000fe200010f0eff */
[----:B------:R-:W2:Y:S01]  /*1800*/  LDG.E.U16 R35, desc[UR60][R18.64] ;  /* 0x0000003c12237981 */ /* 0x000ea2000c1e1500 */
[----:B------:R-:W-:-:S02]  /*1810*/  SHF.L.U32 R33, R27, 0x4, RZ ;  /* 0x000000041b217819 */ /* 0x000fc400000006ff */
[-C--:B----4-:R-:W-:Y:S01]  /*1820*/  LEA R6, P1, R53, R122.reuse, 0x5 ;  /* 0x0000007a35067211 */ /* 0x090fe200078228ff */
[----:B------:R4:W2:Y:S01]  /*1830*/  LDG.E.U16 R36, desc[UR60][R8.64] ;  /* 0x0000003c08247981 */ /* 0x0008a2000c1e1500 */
[-C--:B------:R-:W-:Y:S01]  /*1840*/  LEA.HI.X.SX32 R51, R31, R123.reuse, 0x1, P0 ;  /* 0x0000007b1f337211 */ /* 0x080fe200000f0eff */
[----:B------:R-:W5:Y:S01]  /*1850*/  LDC R28, c[0x0][0x248] ;  /* 0x00009200ff1c7b82 */ /* 0x000f620000000800 */
[-C--:B------:R-:W-:Y:S02]  /*1860*/  LEA.HI.X.SX32 R7, R33, R123.reuse, 0x1, P1 ;  /* 0x0000007b21077211 */ /* 0x080fe400008f0eff */
[----:B------:R-:W-:Y:S02]  /*1870*/  SHF.L.U32 R11, R27, 0x5, RZ ;  /* 0x000000051b0b7819 */ /* 0x000fe400000006ff */
[-C--:B------:R-:W-:Y:S01]  /*1880*/  LEA R52, P2, R63, R122.reuse, 0x6 ;  /* 0x0000007a3f347211 */ /* 0x080fe200078430ff */
[----:B------:R-:W-:Y:S01]  /*1890*/  IMAD R97, R97, 0x110, RZ ;  /* 0x0000011061617824 */ /* 0x000fe200078e02ff */
[----:B------:R1:W2:Y:S01]  /*18a0*/  LDG.E.U16 R63, desc[UR60][R6.64] ;  /* 0x0000003c063f7981 */ /* 0x0002a2000c1e1500 */
[----:B----4-:R-:W-:Y:S01]  /*18b0*/  SHF.L.U32 R9, R27, 0x6, RZ ;  /* 0x000000061b097819 */ /* 0x010fe200000006ff */
[----:B------:R-:W4:Y:S01]  /*18c0*/  LDC R34, c[0x0][0x248] ;  /* 0x00009200ff227b82 */ /* 0x000f220000000800 */
[----:B-1----:R-:W-:Y:S01]  /*18d0*/  LEA R8, P0, R55, R122, 0x7 ;  /* 0x0000007a37087211 */ /* 0x002fe200078038ff */
[----:B------:R-:W-:Y:S01]  /*18e0*/  IMAD R237, R27, 0xd4, RZ ;  /* 0x000000d41bed7824 */ /* 0x000fe200078e02ff */
[-C--:B------:R-:W-:Y:S01]  /*18f0*/  LEA.HI.X.SX32 R53, R11, R123.reuse, 0x1, P2 ;  /* 0x0000007b0b357211 */ /* 0x080fe200010f0eff */
[----:B------:R-:W4:Y:S01]  /*1900*/  LDG.E.U16 R50, desc[UR60][R50.64] ;  /* 0x0000003c32327981 */ /* 0x000f22000c1e1500 */
[----:B------:R-:W-:-:S02]  /*1910*/  LEA.HI.X.SX32 R9, R9, R123, 0x1, P0 ;  /* 0x0000007b09097211 */ /* 0x000fc400000f0eff */
[----:B------:R-:W-:Y:S01]  /*1920*/  SHF.L.U32 R19, R27, 0x8, RZ ;  /* 0x000000081b137819 */ /* 0x000fe200000006ff */
[----:B------:R-:W4:Y:S01]  /*1930*/  LDG.E.U16 R52, desc[UR60][R52.64] ;  /* 0x0000003c34347981 */ /* 0x000f22000c1e1500 */
[-C--:B------:R-:W-:Y:S01]  /*1940*/  LEA R6, P1, R95, R122.reuse, 0x9 ;  /* 0x0000007a5f067211 */ /* 0x080fe200078248ff */
[----:B------:R-:W1:Y:S01]  /*1950*/  LDC R249, c[0x0][0x248] ;  /* 0x00009200fff97b82 */ /* 0x000e620000000800 */
[----:B------:R-:W-:Y:S01]  /*1960*/  SHF.L.U32 R11, R27, 0x7, RZ ;  /* 0x000000071b0b7819 */ /* 0x000fe200000006ff */
[----:B------:R0:W4:Y:S02]  /*1970*/  LDG.E.U16 R55, desc[UR60][R8.64] ;  /* 0x0000003c08377981 */ /* 0x000124000c1e1500 */
[----:B0-----:R-:W-:Y:S02]  /*1980*/  LEA R10, P0, R57, R122, 0x8 ;  /* 0x0000007a390a7211 */ /* 0x001fe400078040ff */
[-C--:B------:R-:W-:Y:S02]  /*1990*/  LEA.HI.X.SX32 R7, R19, R123.reuse, 0x1, P1 ;  /* 0x0000007b13077211 */ /* 0x080fe400008f0eff */
[----:B------:R-:W-:Y:S01]  /*19a0*/  LEA.HI.X.SX32 R11, R11, R123, 0x1, P0 ;  /* 0x0000007b0b0b7211 */ /* 0x000fe200000f0eff */
[----:B------:R-:W-:-:S02]  /*19b0*/  IMAD R95, R27, 0x6a, RZ ;  /* 0x0000006a1b5f7824 */ /* 0x000fc400078e02ff */
[----:B------:R5:W4:Y:S01]  /*19c0*/  LDG.E.U16 R56, desc[UR60][R6.64] ;  /* 0x0000003c06387981 */ /* 0x000b22000c1e1500 */
[----:B------:R-:W-:-:S03]  /*19d0*/  IADD3 R8, P0, R97, R122, RZ ;  /* 0x0000007a61087210 */ /* 0x000fc60007f1e0ff */
[----:B------:R0:W4:Y:S01]  /*19e0*/  LDG.E.U16 R53, desc[UR60][R10.64] ;  /* 0x0000003c0a357981 */ /* 0x000122000c1e1500 */
[----:B------:R-:W-:Y:S01]  /*19f0*/  IMAD R33, R27, 0x35, RZ ;  /* 0x000000351b217824 */ /* 0x000fe200078e02ff */
[----:B------:R-:W-:Y:S01]  /*1a00*/  LEA.HI.X.SX32 R9, R71, R123, 0x1, P0 ;  /* 0x0000007b47097211 */ /* 0x000fe200000f0eff */
[----:B-----5:R-:W-:Y:S01]  /*1a10*/  IMAD R7, R32, 0x240, RZ ;  /* 0x0000024020077824 */ /* 0x020fe200078e02ff */
[----:B------:R-:W-:Y:S01]  /*1a20*/  IADD3 R6, P0, R95, R122, RZ ;  /* 0x0000007a5f067210 */ /* 0x000fe20007f1e0ff */
[----:B------:R-:W-:Y:S02]  /*1a30*/  IMAD R71, R28, 0x230, RZ ;  /* 0x000002301c477824 */ /* 0x000fe400078e02ff */
[C---:B------:R-:W-:Y:S02]  /*1a40*/  IMAD R238, R27.reuse, 0xe4, RZ ;  /* 0x000000e41bee7824 */ /* 0x040fe400078e02ff */
[C---:B------:R-:W-:Y:S02]  /*1a50*/  IMAD R99, R27.reuse, 0x7a, RZ ;  /* 0x0000007a1b637824 */ /* 0x040fe400078e02ff */
[----:B------:R-:W-:-:S02]  /*1a60*/  IMAD R239, R27, 0xf4, RZ ;  /* 0x000000f41bef7824 */ /* 0x000fc400078e02ff */
[C---:B------:R-:W-:Y:S02]  /*1a70*/  IMAD R186, R27.reuse, 0x8a, RZ ;  /* 0x0000008a1bba7824 */ /* 0x040fe400078e02ff */
[C---:B------:R-:W-:Y:S02]  /*1a80*/  IMAD R184, R27.reuse, 0x9a, RZ ;  /* 0x0000009a1bb87824 */ /* 0x040fe400078e02ff */
[----:B------:R-:W-:Y:S01]  /*1a90*/  IMAD R188, R27, 0xaa, RZ ;  /* 0x000000aa1bbc7824 */ /* 0x000fe200078e02ff */
[----:B---3--:R3:W-:Y:S02]  /*1aa0*/  STL [R1+0x4c], R4 ;  /* 0x00004c0401007387 */ /* 0x0087e40000100800 */
[----:B---3--:R-:W3:Y:S02]  /*1ab0*/  LDC R4, c[0x0][0x248] ;  /* 0x00009200ff047b82 */ /* 0x008ee40000000800 */
[----:B------:R5:W-:Y:S06]  /*1ac0*/  STL [R1+0x3c], R22 ;  /* 0x00003c1601007387 */ /* 0x000bec0000100800 */
[----:B-----5:R-:W5:Y:S01]  /*1ad0*/  LDC R22, c[0x0][0x248] ;  /* 0x00009200ff167b82 */ /* 0x020f620000000800 */
[----:B---3--:R-:W-:Y:S01]  /*1ae0*/  IMAD R31, R4, 0x210, RZ ;  /* 0x00000210041f7824 */ /* 0x008fe200078e02ff */
[----:B------:R3:W-:Y:S06]  /*1af0*/  STL [R1+0xcc], R0 ;  /* 0x0000cc0001007387 */ /* 0x0007ec0000100800 */
[----:B------:R-:W1:Y:S01]  /*1b00*/  LDC R4, c[0x0][0x248] ;  /* 0x00009200ff047b82 */ /* 0x000e620000000800 */
[----:B------:R-:W-:-:S02]  /*1b10*/  IADD3 R18, P2, R31, R122, RZ ;  /* 0x0000007a1f127210 */ /* 0x000fc40007f5e0ff */
[----:B------:R-:W4:Y:S05]  /*1b20*/  LDG.E.U16 R31, desc[UR60][R8.64] ;  /* 0x0000003c081f7981 */ /* 0x000f2a000c1e1500 */
[----:B---3--:R-:W3:Y:S01]  /*1b30*/  LDC R0, c[0x0][0x248] ;  /* 0x00009200ff007b82 */ /* 0x008ee20000000800 */
[----:B------:R-:W-:Y:S01]  /*1b40*/  LEA.HI.X.SX32 R19, R49, R123, 0x1, P2 ;  /* 0x0000007b31137211 */ /* 0x000fe200010f0eff */
[----:B-----5:R-:W-:-:S04]  /*1b50*/  IMAD R49, R22, 0x220, RZ ;  /* 0x0000022016317824 */ /* 0x020fc800078e02ff */
[----:B------:R5:W4:Y:S04]  /*1b60*/  LDG.E.U16 R57, desc[UR60][R18.64] ;  /* 0x0000003c12397981 */ /* 0x000b28000c1e1500 */
[----:B--2---:R2:W-:Y:S02]  /*1b70*/  STL [R1+0xbc], R30 ;  /* 0x0000bc1e01007387 */ /* 0x0045e40000100800 */
[----:B--2---:R-:W2:Y:S01]  /*1b80*/  LDC R30, c[0x0][0x248] ;  /* 0x00009200ff1e7b82 */ /* 0x004ea20000000800 */
[----:B0-----:R-:W-:Y:S01]  /*1b90*/  IADD3 R10, P1, R49, R122, RZ ;  /* 0x0000007a310a7210 */ /* 0x001fe20007f3e0ff */
[----:B-1----:R-:W-:-:S03]  /*1ba0*/  IMAD R49, R4, 0x120, RZ ;  /* 0x0000012004317824 */ /* 0x002fc600078e02ff */
[-C--:B------:R-:W-:Y:S02]  /*1bb0*/  LEA.HI.X.SX32 R11, R97, R123.reuse, 0x1, P1 ;  /* 0x0000007b610b7211 */ /* 0x080fe400008f0eff */
[-C--:B-----5:R-:W-:Y:S02]  /*1bc0*/  IADD3 R18, P1, R7, R122.reuse, RZ ;  /* 0x0000007a07127210 */ /* 0x0a0fe40007f3e0ff */
[-C--:B------:R-:W-:Y:S01]  /*1bd0*/  LEA.HI.X.SX32 R7, R33, R123.reuse, 0x1, P0 ;  /* 0x0000007b21077211 */ /* 0x080fe200000f0eff */
[----:B---3--:R-:W-:Y:S01]  /*1be0*/  IMAD R51, R0, 0x118, RZ ;  /* 0x0000011800337824 */ /* 0x008fe200078e02ff */
[-C--:B------:R-:W-:Y:S01]  /*1bf0*/  IADD3 R8, P0, R237, R122.reuse, RZ ;  /* 0x0000007aed087210 */ /* 0x080fe20007f1e0ff */
[----:B----4-:R-:W-:Y:S01]  /*1c00*/  IMAD R97, R34, 0x250, RZ ;  /* 0x0000025022617824 */ /* 0x010fe200078e02ff */
[----:B------:R-:W-:Y:S01]  /*1c10*/  IADD3 R70, P2, R71, R122, RZ ;  /* 0x0000007a47467210 */ /* 0x000fe20007f5e0ff */
[----:B------:R0:W3:Y:S01]  /*1c20*/  LDG.E.U16 R48, desc[UR60][R6.64] ;  /* 0x0000003c06307981 */ /* 0x0000e2000c1e1500 */
[----:B------:R-:W-:-:S02]  /*1c30*/  LEA.HI.X.SX32 R19, R49, R123, 0x1, P1 ;  /* 0x0000007b31137211 */ /* 0x000fc400008f0eff */
[-C--:B------:R-:W-:Y:S01]  /*1c40*/  IADD3 R32, P1, R238, R122.reuse, RZ ;  /* 0x0000007aee207210 */ /* 0x080fe20007f3e0ff */
[----:B------:R1:W4:Y:S01]  /*1c50*/  LDG.E.U16 R28, desc[UR60][R10.64] ;  /* 0x0000003c0a1c7981 */ /* 0x000322000c1e1500 */
[-C--:B------:R-:W-:Y:S02]  /*1c60*/  LEA.HI.X.SX32 R9, R95, R123.reuse, 0x1, P0 ;  /* 0x0000007b5f097211 */ /* 0x080fe400000f0eff */
[-C--:B------:R-:W-:Y:S01]  /*1c70*/  LEA.HI.X.SX32 R71, R51, R123.reuse, 0x1, P2 ;  /* 0x0000007b33477211 */ /* 0x080fe200010f0eff */
[----:B------:R-:W-:Y:S01]  /*1c80*/  IMAD R190, R27, 0xba, RZ ;  /* 0x000000ba1bbe7824 */ /* 0x000fe200078e02ff */
[-C--:B------:R-:W-:Y:S01]  /*1c90*/  IADD3 R4, P0, R99, R122.reuse, RZ ;  /* 0x0000007a63047210 */ /* 0x080fe20007f1e0ff */
[----:B0-----:R-:W-:Y:S01]  /*1ca0*/  IMAD R7, R27, 0x3d, RZ ;  /* 0x0000003d1b077824 */ /* 0x001fe200078e02ff */
[-C--:B------:R-:W-:Y:S01]  /*1cb0*/  IADD3 R96, P2, R97, R122.reuse, RZ ;  /* 0x0000007a61607210 */ /* 0x080fe20007f5e0ff */
[----:B--2---:R-:W-:Y:S01]  /*1cc0*/  IMAD R30, R30, 0x128, RZ ;  /* 0x000001281e1e7824 */ /* 0x004fe200078e02ff */
[-C--:B------:R-:W-:Y:S01]  /*1cd0*/  LEA.HI.X.SX32 R33, R5, R123.reuse, 0x1, P1 ;  /* 0x0000007b05217211 */ /* 0x080fe200008f0eff */
[----:B------:R0:W2:Y:S01]  /*1ce0*/  LDG.E.U16 R22, desc[UR60][R70.64] ;  /* 0x0000003c46167981 */ /* 0x0000a2000c1e1500 */
[-C--:B------:R-:W-:Y:S01]  /*1cf0*/  LEA.HI.X.SX32 R5, R7, R123.reuse, 0x1, P0 ;  /* 0x0000007b07057211 */ /* 0x080fe200000f0eff */
[----:B------:R-:W-:Y:S01]  /*1d00*/  IMAD R7, R27, 0x45, RZ ;  /* 0x000000451b077824 */ /* 0x000fe200078e02ff */
[----:B------:R-:W-:Y:S01]  /*1d10*/  LEA.HI.X.SX32 R97, R30, R123, 0x1, P2 ;  /* 0x0000007b1e617211 */ /* 0x000fe200010f0eff */
[----:B------:R-:W5:Y:S01]  /*1d20*/  LDG.E.U16 R34, desc[UR60][R8.64] ;  /* 0x0000003c08227981 */ /* 0x000f62000c1e1500 */
[----:B------:R-:W-:-:S02]  /*1d30*/  IADD3 R94, P2, R239, R122, RZ ;  /* 0x0000007aef5e7210 */ /* 0x000fc40007f5e0ff */
[-C--:B-1----:R-:W-:Y:S01]  /*1d40*/  IADD3 R10, P0, R186, R122.reuse, RZ ;  /* 0x0000007aba0a7210 */ /* 0x082fe20007f1e0ff */
[----:B------:R1:W4:Y:S01]  /*1d50*/  LDG.E.U16 R0, desc[UR60][R4.64] ;  /* 0x0000003c04007981 */ /* 0x000322000c1e1500 */
[-C--:B------:R-:W-:Y:S01]  /*1d60*/  IADD3 R6, P1, R184, R122.reuse, RZ ;  /* 0x0000007ab8067210 */ /* 0x080fe20007f3e0ff */
[----:B0-----:R-:W-:Y:S01]  /*1d70*/  IMAD R71, R27, 0x4d, RZ ;  /* 0x0000004d1b477824 */ /* 0x001fe200078e02ff */
[-C--:B------:R-:W-:Y:S01]  /*1d80*/  LEA.HI.X.SX32 R95, R99, R123.reuse, 0x1, P2 ;  /* 0x0000007b635f7211 */ /* 0x080fe200010f0eff */
[----:B------:R-:W5:Y:S01]  /*1d90*/  LDG.E.U16 R33, desc[UR60][R32.64] ;  /* 0x0000003c20217981 */ /* 0x000f62000c1e1500 */
[----:B------:R-:W-:Y:S01]  /*1da0*/  LEA.HI.X.SX32 R11, R7, R123, 0x1, P0 ;  /* 0x0000007b070b7211 */ /* 0x000fe200000f0eff */
[C---:B------:R-:W-:Y:S02]  /*1db0*/  IMAD R192, R27.reuse, 0xca, RZ ;  /* 0x000000ca1bc07824 */ /* 0x040fe400078e02ff */
[C---:B------:R-:W-:Y:S01]  /*1dc0*/  IMAD R194, R27.reuse, 0xda, RZ ;  /* 0x000000da1bc27824 */ /* 0x040fe200078e02ff */
[----:B------:R-:W2:Y:S01]  /*1dd0*/  LDG.E.U16 R18, desc[UR60][R18.64] ;  /* 0x0000003c12127981 */ /* 0x000ea2000c1e1500 */
[----:B-1----:R-:W-:Y:S01]  /*1de0*/  IMAD R5, R27, 0x55, RZ ;  /* 0x000000551b057824 */ /* 0x002fe200078e02ff */
[----:B------:R-:W-:-:S02]  /*1df0*/  IADD3 R4, P2, R188, R122, RZ ;  /* 0x0000007abc047210 */ /* 0x000fc40007f5e0ff */
[-C--:B------:R-:W-:Y:S01]  /*1e00*/  LEA.HI.X.SX32 R7, R71, R123.reuse, 0x1, P1 ;  /* 0x0000007b47077211 */ /* 0x080fe200008f0eff */
[----:B------:R-:W5:Y:S01]  /*1e10*/  LDG.E.U16 R32, desc[UR60][R94.64] ;  /* 0x0000003c5e207981 */ /* 0x000f62000c1e1500 */
[-C--:B------:R-:W-:Y:S01]  /*1e20*/  LEA.HI.X.SX32 R5, R5, R123.reuse, 0x1, P2 ;  /* 0x0000007b05057211 */ /* 0x080fe200010f0eff */
[C---:B------:R-:W-:Y:S01]  /*1e30*/  IMAD R9, R27.reuse, 0x5d, RZ ;  /* 0x0000005d1b097824 */ /* 0x040fe200078e02ff */
[-C--:B------:R-:W-:Y:S01]  /*1e40*/  IADD3 R70, P0, R190, R122.reuse, RZ ;  /* 0x0000007abe467210 */ /* 0x080fe20007f1e0ff */
[----:B------:R0:W5:Y:S04]  /*1e50*/  LDG.E.U16 R19, desc[UR60][R96.64] ;  /* 0x0000003c60137981 */ /* 0x000168000c1e1500 */
[----:B------:R-:W2:Y:S04]  /*1e60*/  LDG.E.U16 R72, desc[UR60][R4.64] ;  /* 0x0000003c04487981 */ /* 0x000ea8000c1e1500 */
[----:B------:R1:W5:Y:S04]  /*1e70*/  LDG.E.U16 R95, desc[UR60][R10.64] ;  /* 0x0000003c0a5f7981 */ /* 0x000368000c1e1500 */
[----:B------:R3:W2:Y:S01]  /*1e80*/  LDG.E.U16 R94, desc[UR60][R6.64] ;  /* 0x0000003c065e7981 */ /* 0x0006a2000c1e1500 */
[C---:B0-----:R-:W-:Y:S01]  /*1e90*/  IMAD R97, R27.reuse, 0x65, RZ ;  /* 0x000000651b617824 */ /* 0x041fe200078e02ff */
[-C--:B------:R-:W-:Y:S01]  /*1ea0*/  IADD3 R8, P1, R192, R122.reuse, RZ ;  /* 0x0000007ac0087210 */ /* 0x080fe20007f3e0ff */
[----:B------:R-:W-:Y:S01]  /*1eb0*/  IMAD R196, R27, 0xea, RZ ;  /* 0x000000ea1bc47824 */ /* 0x000fe200078e02ff */
[-C--:B------:R-:W-:Y:S01]  /*1ec0*/  LEA.HI.X.SX32 R71, R9, R123.reuse, 0x1, P0 ;  /* 0x0000007b09477211 */ /* 0x080fe200000f0eff */
[C---:B------:R-:W-:Y:S01]  /*1ed0*/  IMAD R227, R27.reuse, 0xfa, RZ ;  /* 0x000000fa1be37824 */ /* 0x040fe200078e02ff */
[-C--:B-1----:R-:W-:Y:S01]  /*1ee0*/  IADD3 R10, P0, R194, R122.reuse, RZ ;  /* 0x0000007ac20a7210 */ /* 0x082fe20007f1e0ff */
[----:B------:R-:W-:Y:S01]  /*1ef0*/  IMAD R11, R27, 0x6d, RZ ;  /* 0x0000006d1b0b7824 */ /* 0x000fe200078e02ff */
[-C--:B------:R-:W-:Y:S01]  /*1f00*/  LEA.HI.X.SX32 R9, R97, R123.reuse, 0x1, P1 ;  /* 0x0000007b61097211 */ /* 0x080fe200008f0eff */
[----:B------:R0:W2:Y:S04]  /*1f10*/  LDG.E.U16 R92, desc[UR60][R70.64] ;  /* 0x0000003c465c7981 */ /* 0x0000a8000c1e1500 */
[----:B---3--:R1:W-:Y:S01]  /*1f20*/  STL [R1+0xac], R48 ;  /* 0x0000ac3001007387 */ /* 0x0083e20000100800 */
[----:B------:R-:W-:Y:S01]  /*1f30*/  LEA.HI.X.SX32 R11, R11, R123, 0x1, P0 ;  /* 0x0000007b0b0b7211 */ /* 0x000fe200000f0eff */
[C---:B------:R-:W-:Y:S01]  /*1f40*/  IMAD R101, R27.reuse, 0x8c, RZ ;  /* 0x0000008c1b657824 */ /* 0x040fe200078e02ff */
[----:B------:R-:W3:Y:S01]  /*1f50*/  LDC R96, c[0x0][0x248] ;  /* 0x00009200ff607b82 */ /* 0x000ee20000000800 */
[----:B------:R-:W3:Y:S04]  /*1f60*/  LDG.E.U16 R76, desc[UR60][R8.64] ;  /* 0x0000003c084c7981 */ /* 0x000ee8000c1e1500 */
[----:B------:R-:W3:Y:S01]  /*1f70*/  LDG.E.U16 R66, desc[UR60][R10.64] ;  /* 0x0000003c0a427981 */ /* 0x000ee2000c1e1500 */
[C---:B------:R-:W-:Y:S01]  /*1f80*/  IMAD R5, R27.reuse, 0x75, RZ ;  /* 0x000000751b057824 */ /* 0x040fe200078e02ff */
[-C--:B------:R-:W-:Y:S01]  /*1f90*/  IADD3 R4, P1, R196, R122.reuse, RZ ;  /* 0x0000007ac4047210 */ /* 0x080fe20007f3e0ff */
[----:B------:R-:W-:Y:S01]  /*1fa0*/  IMAD R7, R27, 0x7d, RZ ;  /* 0x0000007d1b077824 */ /* 0x000fe200078e02ff */
[----:B------:R-:W-:-:S02]  /*1fb0*/  IADD3 R6, P0, R227, R122, RZ ;  /* 0x0000007ae3067210 */ /* 0x000fc40007f1e0ff */
[-C--:B------:R-:W-:Y:S02]  /*1fc0*/  LEA.HI.X.SX32 R5, R5, R123.reuse, 0x1, P1 ;  /* 0x0000007b05057211 */ /* 0x080fe400008f0eff */
[----:B------:R-:W-:-:S03]  /*1fd0*/  LEA.HI.X.SX32 R7, R7, R123, 0x1, P0 ;  /* 0x0000007b07077211 */ /* 0x000fc600000f0eff */
[----:B-1----:R1:W3:Y:S04]  /*1fe0*/  LDG.E.U16 R48, desc[UR60][R4.64] ;  /* 0x0000003c04307981 */ /* 0x0022e8000c1e1500 */
[----:B----4-:R4:W-:Y:S01]  /*1ff0*/  STL [R1+0x9c], R0 ;  /* 0x00009c0001007387 */ /* 0x0109e20000100800 */
[C---:B0-----:R-:W-:Y:S02]  /*2000*/  IMAD R71, R27.reuse, 0x6, RZ ;  /* 0x000000061b477824 */ /* 0x041fe400078e02ff */
[----:B----4-:R-:W-:-:S05]  /*2010*/  IMAD R0, R27, 0x104, RZ ;  /* 0x000001041b007824 */ /* 0x010fca00078e02ff */
[----:B-1----:R-:W-:-:S04]  /*2020*/  IADD3 R4, P1, R0, R122, RZ ;  /* 0x0000007a00047210 */ /* 0x002fc80007f3e0ff */
[----:B------:R-:W-:Y:S01]  /*2030*/  LEA.HI.X.SX32 R5, R3, R123, 0x1, P1 ;  /* 0x0000007b03057211 */ /* 0x000fe200008f0eff */
[----:B-----5:R0:W-:Y:S04]  /*2040*/  STL [R1+0x90], R95 ;  /* 0x0000905f01007387 */ /* 0x0201e80000100800 */
[----:B--2---:R-:W-:Y:S01]  /*2050*/  STL [R1+0x84], R94 ;  /* 0x0000845e01007387 */ /* 0x004fe20000100800 */
[----:B------:R-:W-:Y:S02]  /*2060*/  LEA R9, R27, R27, 0x1 ;  /* 0x0000001b1b097211 */ /* 0x000fe400078e08ff */
[----:B------:R-:W-:Y:S01]  /*2070*/  IADD3 R8, P0, R71, R122, RZ ;  /* 0x0000007a47087210 */ /* 0x000fe20007f1e0ff */
[----:B------:R-:W2:Y:S01]  /*2080*/  LDG.E.U16 R3, desc[UR60][R4.64] ;  /* 0x0000003c04037981 */ /* 0x000ea2000c1e1500 */
[----:B0-----:R-:W-:-:S03]  /*2090*/  IMAD R95, R27, 0xc, RZ ;  /* 0x0000000c1b5f7824 */ /* 0x001fc600078e02ff */
[----:B------:R0:W-:Y:S04]  /*20a0*/  STL [R1+0x78], R72 ;  /* 0x0000784801007387 */ /* 0x0001e80000100800 */
[----:B0-----:R0:W4:Y:S02]  /*20b0*/  LDG.E.U16 R72, desc[UR60][R6.64] ;  /* 0x0000003c06487981 */ /* 0x001124000c1e1500 */
[----:B0-----:R-:W-:-:S04]  /*20c0*/  IADD3 R6, P1, R95, R122, RZ ;  /* 0x0000007a5f067210 */ /* 0x001fc80007f3e0ff */
[----:B------:R-:W-:-:S05]  /*20d0*/  LEA.HI.X.SX32 R7, R71, R123, 0x1, P1 ;  /* 0x0000007b47077211 */ /* 0x000fca00008f0eff */
[----:B------:R-:W5:Y:S01]  /*20e0*/  LDG.E.U16 R70, desc[UR60][R6.64] ;  /* 0x0000003c06467981 */ /* 0x000f62000c1e1500 */
[----:B------:R-:W-:Y:S02]  /*20f0*/  LEA.HI.X.SX32 R9, R9, R123, 0x1, P0 ;  /* 0x0000007b09097211 */ /* 0x000fe400000f0eff */
[----:B------:R-:W-:Y:S01]  /*2100*/  IADD3 R4, P0, R93, R122, RZ ;  /* 0x0000007a5d047210 */ /* 0x000fe20007f1e0ff */
[C---:B------:R-:W-:Y:S01]  /*2110*/  IMAD R97, R27.reuse, 0x1c, RZ ;  /* 0x0000001c1b617824 */ /* 0x040fe200078e02ff */
[----:B------:R-:W-:Y:S01]  /*2120*/  LEA R11, R27, -R27, 0x3 ;  /* 0x8000001b1b0b7211 */ /* 0x000fe200078e18ff */
[----:B------:R0:W2:Y:S01]  /*2130*/  LDG.E.U16 R163, desc[UR60][R8.64] ;  /* 0x0000003c08a37981 */ /* 0x0000a2000c1e1500 */
[----:B------:R-:W-:-:S05]  /*2140*/  LEA.HI.X.SX32 R5, R95, R123, 0x1, P0 ;  /* 0x0000007b5f057211 */ /* 0x000fca00000f0eff */
[----:B------:R1:W2:Y:S01]  /*2150*/  LDG.E.U16 R0, desc[UR60][R4.64] ;  /* 0x0000003c04007981 */ /* 0x0002a2000c1e1500 */
[----:B------:R-:W-:Y:S01]  /*2160*/  IMAD R93, R27, 0xe, RZ ;  /* 0x0000000e1b5d7824 */ /* 0x000fe200078e02ff */
[----:B0-----:R-:W-:-:S04]  /*2170*/  IADD3 R8, P1, R97, R122, RZ ;  /* 0x0000007a61087210 */ /* 0x001fc80007f3e0ff */
[C---:B------:R-:W-:Y:S02]  /*2180*/  IADD3 R10, P0, R93.reuse, R122, RZ ;  /* 0x0000007a5d0a7210 */ /* 0x040fe40007f1e0ff */
[-C--:B------:R-:W-:Y:S02]  /*2190*/  LEA.HI.X.SX32 R9, R93, R123.reuse, 0x1, P1 ;  /* 0x0000007b5d097211 */ /* 0x080fe400008f0eff */
[----:B------:R-:W-:Y:S01]  /*21a0*/  LEA.HI.X.SX32 R11, R11, R123, 0x1, P0 ;  /* 0x0000007b0b0b7211 */ /* 0x000fe200000f0eff */
[----:B------:R-:W-:Y:S01]  /*21b0*/  STL [R1+0x6c], R92 ;  /* 0x00006c5c01007387 */ /* 0x000fe20000100800 */
[C---:B------:R-:W-:Y:S02]  /*21c0*/  IMAD R95, R27.reuse, 0x16, RZ ;  /* 0x000000161b5f7824 */ /* 0x040fe400078e02ff */
[----:B------:R-:W-:-:S03]  /*21d0*/  IMAD R71, R27, 0xb, RZ ;  /* 0x0000000b1b477824 */ /* 0x000fc600078e02ff */
[-C--:B-1----:R-:W-:Y:S02]  /*21e0*/  IADD3 R4, P0, R95, R122.reuse, RZ ;  /* 0x0000007a5f047210 */ /* 0x082fe40007f1e0ff */
[----:B------:R-:W-:Y:S01]  /*21f0*/  IADD3 R6, P2, R75, R122, RZ ;  /* 0x0000007a4b067210 */ /* 0x000fe20007f5e0ff */
[----:B------:R-:W-:Y:S01]  /*2200*/  IMAD R75, R27, 0x2c, RZ ;  /* 0x0000002c1b4b7824 */ /* 0x000fe200078e02ff */
[----:B------:R-:W-:-:S05]  /*2210*/  LEA.HI.X.SX32 R5, R71, R123, 0x1, P0 ;  /* 0x0000007b47057211 */ /* 0x000fca00000f0eff */
[----:B------:R0:W2:Y:S01]  /*2220*/  LDG.E.U16 R161, desc[UR60][R4.64] ;  /* 0x0000003c04a17981 */ /* 0x0000a2000c1e1500 */
[----:B------:R-:W-:Y:S01]  /*2230*/  LEA.HI.X.SX32 R7, R97, R123, 0x1, P2 ;  /* 0x0000007b61077211 */ /* 0x000fe200010f0eff */
[----:B------:R-:W-:Y:S01]  /*2240*/  IMAD R71, R27, 0x1e, RZ ;  /* 0x0000001e1b477824 */ /* 0x000fe200078e02ff */
[----:B0-----:R-:W-:-:S04]  /*2250*/  IADD3 R4, P0, R75, R122, RZ ;  /* 0x0000007a4b047210 */ /* 0x001fc80007f1e0ff */
[----:B------:R-:W-:Y:S01]  /*2260*/  LEA.HI.X.SX32 R5, R95, R123, 0x1, P0 ;  /* 0x0000007b5f057211 */ /* 0x000fe200000f0eff */
[----:B------:R-:W-:-:S04]  /*2270*/  IMAD R93, R27, 0x3c, RZ ;  /* 0x0000003c1b5d7824 */ /* 0x000fc800078e02ff */
[----:B------:R-:W2:Y:S04]  /*2280*/  LDG.E.U16 R95, desc[UR60][R4.64] ;  /* 0x0000003c045f7981 */ /* 0x000ea8000c1e1500 */
[----:B---3--:R0:W-:Y:S04]  /*2290*/  STL [R1+0x60], R76 ;  /* 0x0000604c01007387 */ /* 0x0081e80000100800 */
[----:B------:R1:W-:Y:S04]  /*22a0*/  STL [R1+0x54], R66 ;  /* 0x0000544201007387 */ /* 0x0003e80000100800 */
[----:B0-----:R0:W3:Y:S04]  /*22b0*/  LDG.E.U16 R76, desc[UR60][R10.64] ;  /* 0x0000003c0a4c7981 */ /* 0x0010e8000c1e1500 */
[----:B-1----:R1:W3:Y:S04]  /*22c0*/  LDG.E.U16 R66, desc[UR60][R8.64] ;  /* 0x0000003c08427981 */ /* 0x0022e8000c1e1500 */
[----:B------:R1:W-:Y:S01]  /*22d0*/  STL [R1+0x48], R48 ;  /* 0x0000483001007387 */ /* 0x0003e20000100800 */
[----:B0-----:R-:W-:-:S02]  /*22e0*/  IADD3 R10, P2, R15, R122, RZ ;  /* 0x0000007a0f0a7210 */ /* 0x001fc40007f5e0ff */
[----:B------:R-:W-:Y:S01]  /*22f0*/  LEA R15, R27, -R27, 0x4 ;  /* 0x8000001b1b0f7211 */ /* 0x000fe200078e20ff */
[----:B-1----:R0:W3:Y:S01]  /*2300*/  LDG.E.U16 R48, desc[UR60][R6.64] ;  /* 0x0000003c06307981 */ /* 0x0020e2000c1e1500 */
[----:B------:R-:W-:Y:S02]  /*2310*/  IADD3 R8, P0, R71, R122, RZ ;  /* 0x0000007a47087210 */ /* 0x000fe40007f1e0ff */
[-C--:B------:R-:W-:Y:S02]  /*2320*/  LEA.HI.X.SX32 R11, R75, R123.reuse, 0x1, P2 ;  /* 0x0000007b4b0b7211 */ /* 0x080fe400010f0eff */
[----:B------:R-:W-:-:S03]  /*2330*/  LEA.HI.X.SX32 R9, R15, R123, 0x1, P0 ;  /* 0x0000007b0f097211 */ /* 0x000fc600000f0eff */
[----:B------:R1:W3:Y:S01]  /*2340*/  LDG.E.U16 R94, desc[UR60][R10.64] ;  /* 0x0000003c0a5e7981 */ /* 0x0002e2000c1e1500 */
[----:B0-----:R-:W-:-:S04]  /*2350*/  IADD3 R6, P1, R93, R122, RZ ;  /* 0x0000007a5d067210 */ /* 0x001fc80007f3e0ff */
[----:B------:R-:W-:Y:S02]  /*2360*/  LEA.HI.X.SX32 R7, R71, R123, 0x1, P1 ;  /* 0x0000007b47077211 */ /* 0x000fe400008f0eff */
[----:B------:R-:W-:-:S04]  /*2370*/  IADD3 R4, P2, R25, R122, RZ ;  /* 0x0000007a19047210 */ /* 0x000fc80007f5e0ff */
[----:B------:R-:W-:Y:S01]  /*2380*/  LEA.HI.X.SX32 R5, R93, R123, 0x1, P2 ;  /* 0x0000007b5d057211 */ /* 0x000fe200010f0eff */
[----:B----4-:R0:W-:Y:S04]  /*2390*/  STL [R1+0x40], R72 ;  /* 0x0000404801007387 */ /* 0x0101e80000100800 */
[----:B0-----:R0:W4:Y:S04]  /*23a0*/  LDG.E.U16 R72, desc[UR60][R8.64] ;  /* 0x0000003c08487981 */ /* 0x001128000c1e1500 */
[----:B-----5:R5:W-:Y:S04]  /*23b0*/  STL [R1+0x108], R70 ;  /* 0x0001084601007387 */ /* 0x020be80000100800 */
[----:B-----5:R5:W4:Y:S04]  /*23c0*/  LDG.E.U16 R70, desc[UR60][R6.64] ;  /* 0x0000003c06467981 */ /* 0x020b28000c1e1500 */
[----:B--2---:R2:W-:Y:S04]  /*23d0*/  STL [R1+0x100], R0 ;  /* 0x0001000001007387 */ /* 0x0045e80000100800 */
[----:B--2---:R2:W4:Y:S01]  /*23e0*/  LDG.E.U16 R0, desc[UR60][R4.64] ;  /* 0x0000003c04007981 */ /* 0x004522000c1e1500 */
[----:B------:R-:W-:-:S02]  /*23f0*/  IMAD R25, R27, 0x26, RZ ;  /* 0x000000261b197824 */ /* 0x000fc400078e02ff */
[C---:B------:R-:W-:Y:S02]  /*2400*/  IMAD R93, R27.reuse, 0x4c, RZ ;  /* 0x0000004c1b5d7824 */ /* 0x040fe400078e02ff */
[----:B------:R-:W-:Y:S01]  /*2410*/  IMAD R15, R27, 0x13, RZ ;  /* 0x000000131b0f7824 */ /* 0x000fe200078e02ff */
[-C--:B-1----:R-:W-:Y:S01]  /*2420*/  IADD3 R10, P0, R25, R122.reuse, RZ ;  /* 0x0000007a190a7210 */ /* 0x082fe20007f1e0ff */
[C---:B------:R-:W-:Y:S02]  /*2430*/  IMAD R71, R27.reuse, 0x98, RZ ;  /* 0x000000981b477824 */ /* 0x040fe400078e02ff */
[----:B------:R-:W-:Y:S01]  /*2440*/  IMAD R75, R27, 0x2e, RZ ;  /* 0x0000002e1b4b7824 */ /* 0x000fe200078e02ff */
[-C--:B0-----:R-:W-:Y:S02]  /*2450*/  IADD3 R8, P1, R93, R122.reuse, RZ ;  /* 0x0000007a5d087210 */ /* 0x081fe40007f3e0ff */
[----:B------:R-:W-:Y:S01]  /*2460*/  LEA.HI.X.SX32 R11, R15, R123, 0x1, P0 ;  /* 0x0000007b0f0b7211 */ /* 0x000fe200000f0eff */
[----:B------:R-:W-:Y:S01]  /*2470*/  IMAD R15, R27, 0x17, RZ ;  /* 0x000000171b0f7824 */ /* 0x000fe200078e02ff */
[----:B-----5:R-:W-:-:S02]  /*2480*/  IADD3 R6, P2, R71, R122, RZ ;  /* 0x0000007a47067210 */ /* 0x020fc40007f5e0ff */
[----:B--2---:R-:W-:Y:S01]  /*2490*/  IADD3 R4, P0, R75, R122, RZ ;  /* 0x0000007a4b047210 */ /* 0x004fe20007f1e0ff */
[----:B------:R-:W2:Y:S01]  /*24a0*/  LDG.E.U16 R159, desc[UR60][R10.64] ;  /* 0x0000003c0a9f7981 */ /* 0x000ea2000c1e1500 */
[-C--:B------:R-:W-:Y:S02]  /*24b0*/  LEA.HI.X.SX32 R9, R25, R123.reuse, 0x1, P1 ;  /* 0x0000007b19097211 */ /* 0x080fe400008f0eff */
[-C--:B------:R-:W-:Y:S02]  /*24c0*/  LEA.HI.X.SX32 R7, R93, R123.reuse, 0x1, P2 ;  /* 0x0000007b5d077211 */ /* 0x080fe400010f0eff */
[----:B------:R-:W-:Y:S01]  /*24d0*/  LEA.HI.X.SX32 R5, R15, R123, 0x1, P0 ;  /* 0x0000007b0f057211 */ /* 0x000fe200000f0eff */
[----:B------:R-:W5:Y:S01]  /*24e0*/  LDG.E.U16 R92, desc[UR60][R8.64] ;  /* 0x0000003c085c7981 */ /* 0x000f62000c1e1500 */
[C---:B------:R-:W-:Y:S02]  /*24f0*/  IMAD R93, R27.reuse, 0x5c, RZ ;  /* 0x0000005c1b5d7824 */ /* 0x040fe400078e02ff */
[----:B------:R-:W-:-:S02]  /*2500*/  IMAD R25, R27, 0x36, RZ ;  /* 0x000000361b197824 */ /* 0x000fc400078e02ff */
[----:B------:R-:W-:Y:S01]  /*2510*/  IMAD R15, R27, 0xd8, RZ ;  /* 0x000000d81b0f7824 */ /* 0x000fe200078e02ff */
[----:B---3--:R0:W-:Y:S04]  /*2520*/  STL [R1+0x104], R76 ;  /* 0x0001044c01007387 */ /* 0x0081e80000100800 */
[----:B------:R1:W-:Y:S04]  /*2530*/  STL [R1+0xf8], R66 ;  /* 0x0000f84201007387 */ /* 0x0003e80000100800 */
[----:B0-----:R-:W3:Y:S04]  /*2540*/  LDG.E.U16 R76, desc[UR60][R6.64] ;  /* 0x0000003c064c7981 */ /* 0x001ee8000c1e1500 */
[----:B-1----:R0:W2:Y:S04]  /*2550*/  LDG.E.U16 R66, desc[UR60][R4.64] ;  /* 0x0000003c04427981 */ /* 0x0020a8000c1e1500 */
[----:B------:R1:W-:Y:S04]  /*2560*/  STL [R1+0xe0], R48 ;  /* 0x0000e03001007387 */ /* 0x0003e80000100800 */
[----:B------:R1:W-:Y:S01]  /*2570*/  STL [R1+0xe8], R95 ;  /* 0x0000e85f01007387 */ /* 0x0003e20000100800 */
[----:B0-----:R-:W-:Y:S01]  /*2580*/  IADD3 R4, P0, R93, R122, RZ ;  /* 0x0000007a5d047210 */ /* 0x001fe20007f1e0ff */
[----:B-1----:R-:W-:-:S02]  /*2590*/  IMAD R48, R27, 0xb8, RZ ;  /* 0x000000b81b307824 */ /* 0x002fc400078e02ff */
[----:B------:R-:W-:-:S03]  /*25a0*/  IMAD R95, R27, 0x6c, RZ ;  /* 0x0000006c1b5f7824 */ /* 0x000fc600078e02ff */
[-C--:B------:R-:W-:Y:S02]  /*25b0*/  IADD3 R10, P2, R48, R122.reuse, RZ ;  /* 0x0000007a300a7210 */ /* 0x080fe40007f5e0ff */
[-C--:B------:R-:W-:Y:S02]  /*25c0*/  LEA.HI.X.SX32 R5, R75, R123.reuse, 0x1, P0 ;  /* 0x0000007b4b057211 */ /* 0x080fe400000f0eff */
[-C--:B------:R-:W-:Y:S02]  /*25d0*/  IADD3 R6, P1, R95, R122.reuse, RZ ;  /* 0x0000007a5f067210 */ /* 0x080fe40007f3e0ff */
[-C--:B------:R-:W-:Y:S02]  /*25e0*/  LEA.HI.X.SX32 R11, R93, R123.reuse, 0x1, P2 ;  /* 0x0000007b5d0b7211 */ /* 0x080fe400010f0eff */
[----:B------:R-:W-:Y:S01]  /*25f0*/  LEA.HI.X.SX32 R7, R25, R123, 0x1, P1 ;  /* 0x0000007b19077211 */ /* 0x000fe200008f0eff */
[----:B------:R0:W-:Y:S04]  /*2600*/  STL [R1+0xc0], R94 ;  /* 0x0000c05e01007387 */ /* 0x0001e80000100800 */
[----:B0-----:R0:W2:Y:S04]  /*2610*/  LDG.E.U16 R94, desc[UR60][R4.64] ;  /* 0x0000003c045e7981 */ /* 0x0010a8000c1e1500 */
[----:B----4-:R1:W-:Y:S01]  /*2620*/  STL [R1+0xf4], R72 ;  /* 0x0000f44801007387 */ /* 0x0103e20000100800 */
[----:B0-----:R-:W-:-:S03]  /*2630*/  IADD3 R4, P2, R15, R122, RZ ;  /* 0x0000007a0f047210 */ /* 0x001fc60007f5e0ff */
[----:B-1----:R0:W4:Y:S04]  /*2640*/  LDG.E.U16 R72, desc[UR60][R10.64] ;  /* 0x0000003c0a487981 */ /* 0x002128000c1e1500 */
[----:B------:R1:W-:Y:S04]  /*2650*/  STL [R1+0xd8], R70 ;  /* 0x0000d84601007387 */ /* 0x0003e80000100800 */
[----:B-1----:R1:W4:Y:S01]  /*2660*/  LDG.E.U16 R70, desc[UR60][R6.64] ;  /* 0x0000003c06467981 */ /* 0x002322000c1e1500 */
[----:B------:R-:W-:-:S03]  /*2670*/  LEA.HI.X.SX32 R5, R95, R123, 0x1, P2 ;  /* 0x0000007b5f057211 */ /* 0x000fc600010f0eff */
[----:B------:R0:W-:Y:S04]  /*2680*/  STL [R1+0xa0], R0 ;  /* 0x0000a00001007387 */ /* 0x0001e80000100800 */
[----:B0-----:R-:W4:Y:S01]  /*2690*/  LDG.E.U16 R0, desc[UR60][R4.64] ;  /* 0x0000003c04007981 */ /* 0x001f22000c1e1500 */
[----:B------:R-:W-:Y:S01]  /*26a0*/  IMAD R9, R27, 0x1b, RZ ;  /* 0x0000001b1b097824 */ /* 0x000fe200078e02ff */
[----:B------:R-:W-:Y:S01]  /*26b0*/  IADD3 R8, P0, R25, R122, RZ ;  /* 0x0000007a19087210 */ /* 0x000fe20007f1e0ff */
[C---:B------:R-:W-:Y:S02]  /*26c0*/  IMAD R93, R27.reuse, 0x3e, RZ ;  /* 0x0000003e1b5d7824 */ /* 0x040fe400078e02ff */
[----:B------:R-:W-:Y:S01]  /*26d0*/  IMAD R97, R27, 0x7c, RZ ;  /* 0x0000007c1b617824 */ /* 0x000fe200078e02ff */
[----:B------:R-:W-:Y:S01]  /*26e0*/  LEA.HI.X.SX32 R9, R9, R123, 0x1, P0 ;  /* 0x0000007b09097211 */ /* 0x000fe200000f0eff */
[C---:B------:R-:W-:Y:S01]  /*26f0*/  IMAD R25, R27.reuse, 0xf8, RZ ;  /* 0x000000f81b197824 */ /* 0x040fe200078e02ff */
[----:B------:R-:W-:-:S02]  /*2700*/  LEA R75, R27, -R27, 0x5 ;  /* 0x8000001b1b4b7211 */ /* 0x000fc400078e28ff */
[-C--:B------:R-:W-:Y:S01]  /*2710*/  IADD3 R10, P0, R93, R122.reuse, RZ ;  /* 0x0000007a5d0a7210 */ /* 0x080fe20007f1e0ff */
[----:B------:R0:W4:Y:S01]  /*2720*/  LDG.E.U16 R157, desc[UR60][R8.64] ;  /* 0x0000003c089d7981 */ /* 0x000122000c1e1500 */
[-C--:B-1----:R-:W-:Y:S02]  /*2730*/  IADD3 R6, P2, R25, R122.reuse, RZ ;  /* 0x0000007a19067210 */ /* 0x082fe40007f5e0ff */
[-C--:B------:R-:W-:Y:S02]  /*2740*/  LEA.HI.X.SX32 R11, R75, R123.reuse, 0x1, P0 ;  /* 0x0000007b4b0b7211 */ /* 0x080fe400000f0eff */
[CC--:B------:R-:W-:Y:S02]  /*2750*/  LEA.HI.X.SX32 R7, R97.reuse, R123.reuse, 0x1, P2 ;  /* 0x0000007b61077211 */ /* 0x0c0fe400010f0eff */
[----:B0-----:R-:W-:Y:S01]  /*2760*/  IADD3 R8, P1, R97, R122, RZ ;  /* 0x0000007a61087210 */ /* 0x001fe20007f3e0ff */
[----:B-----5:R0:W-:Y:S03]  /*2770*/  STL [R1+0xc8], R92 ;  /* 0x0000c85c01007387 */ /* 0x0201e60000100800 */
[----:B------:R-:W-:Y:S01]  /*2780*/  LEA.HI.X.SX32 R9, R93, R123, 0x1, P1 ;  /* 0x0000007b5d097211 */ /* 0x000fe200008f0eff */
[----:B0-----:R0:W5:Y:S01]  /*2790*/  LDG.E.U16 R92, desc[UR60][R10.64] ;  /* 0x0000003c0a5c7981 */ /* 0x001162000c1e1500 */
[----:B------:R-:W-:-:S02]  /*27a0*/  IMAD R95, R27, 0x46, RZ ;  /* 0x000000461b5f7824 */ /* 0x000fc400078e02ff */
[C---:B------:R-:W-:Y:S02]  /*27b0*/  IMAD R75, R27.reuse, 0x23, RZ ;  /* 0x000000231b4b7824 */ /* 0x040fe400078e02ff */
[----:B------:R-:W-:Y:S01]  /*27c0*/  IMAD R97, R27, 0x4e, RZ ;  /* 0x0000004e1b617824 */ /* 0x000fe200078e02ff */
[----:B------:R-:W-:-:S04]  /*27d0*/  IADD3 R4, P0, R95, R122, RZ ;  /* 0x0000007a5f047210 */ /* 0x000fc80007f1e0ff */
[-C--:B------:R-:W-:Y:S01]  /*27e0*/  LEA.HI.X.SX32 R5, R75, R123.reuse, 0x1, P0 ;  /* 0x0000007b4b057211 */ /* 0x080fe200000f0eff */
[----:B------:R-:W-:Y:S01]  /*27f0*/  IMAD R75, R27, 0x27, RZ ;  /* 0x000000271b4b7824 */ /* 0x000fe200078e02ff */
[-C--:B0-----:R-:W-:Y:S01]  /*2800*/  IADD3 R10, P1, R101, R122.reuse, RZ ;  /* 0x0000007a650a7210 */ /* 0x081fe20007f3e0ff */
[C---:B------:R-:W-:Y:S02]  /*2810*/  IMAD R228, R27.reuse, 0x9c, RZ ;  /* 0x0000009c1be47824 */ /* 0x040fe400078e02ff */
[----:B------:R-:W-:Y:S01]  /*2820*/  IMAD R99, R27, 0x56, RZ ;  /* 0x000000561b637824 */ /* 0x000fe200078e02ff */
[----:B------:R-:W-:Y:S01]  /*2830*/  LEA.HI.X.SX32 R11, R95, R123, 0x1, P1 ;  /* 0x0000007b5f0b7211 */ /* 0x000fe200008f0eff */
[----:B------:R-:W5:Y:S04]  /*2840*/  LDG.E.U16 R153, desc[UR60][R4.64] ;  /* 0x0000003c04997981 */ /* 0x000f68000c1e1500 */
[----:B---3--:R0:W-:Y:S04]  /*2850*/  STL [R1+0x88], R76 ;  /* 0x0000884c01007387 */ /* 0x0081e80000100800 */
[----:B--2---:R1:W-:Y:S04]  /*2860*/  STL [R1+0xe4], R66 ;  /* 0x0000e44201007387 */ /* 0x0043e80000100800 */
[----:B0-----:R0:W2:Y:S04]  /*2870*/  LDG.E.U16 R76, desc[UR60][R8.64] ;  /* 0x0000003c084c7981 */ /* 0x0010a8000c1e1500 */
[----:B-1----:R1:W3:Y:S01]  /*2880*/  LDG.E.U16 R66, desc[UR60][R6.64] ;  /* 0x0000003c06427981 */ /* 0x0022e2000c1e1500 */
[----:B0-----:R-:W-:-:S04]  /*2890*/  IADD3 R8, P0, R97, R122, RZ ;  /* 0x0000007a61087210 */ /* 0x001fc80007f1e0ff */
[-C--:B------:R-:W-:Y:S02]  /*28a0*/  LEA.HI.X.SX32 R9, R75, R123.reuse, 0x1, P0 ;  /* 0x0000007b4b097211 */ /* 0x080fe400000f0eff */
[-C--:B-1----:R-:W-:Y:S01]  /*28b0*/  IADD3 R6, P2, R228, R122.reuse, RZ ;  /* 0x0000007ae4067210 */ /* 0x082fe20007f5e0ff */
[----:B------:R0:W-:Y:S03]  /*28c0*/  STL [R1+0xb8], R94 ;  /* 0x0000b85e01007387 */ /* 0x0001e60000100800 */
[----:B------:R-:W-:Y:S01]  /*28d0*/  LEA.HI.X.SX32 R7, R97, R123, 0x1, P2 ;  /* 0x0000007b61077211 */ /* 0x000fe200010f0eff */
[----:B------:R-:W-:Y:S01]  /*28e0*/  IMAD R93, R27, 0x2b, RZ ;  /* 0x0000002b1b5d7824 */ /* 0x000fe200078e02ff */
[----:B------:R-:W-:Y:S01]  /*28f0*/  IADD3 R4, P1, R99, R122, RZ ;  /* 0x0000007a63047210 */ /* 0x000fe20007f3e0ff */
[C---:B------:R-:W-:Y:S02]  /*2900*/  IMAD R230, R27.reuse, 0xac, RZ ;  /* 0x000000ac1be67824 */ /* 0x040fe400078e02ff */
[----:B------:R-:W-:-:S02]  /*2910*/  IMAD R95, R27, 0x5e, RZ ;  /* 0x0000005e1b5f7824 */ /* 0x000fc400078e02ff */
[C---:B------:R-:W-:Y:S02]  /*2920*/  IMAD R75, R27.reuse, 0x2f, RZ ;  /* 0x0000002f1b4b7824 */ /* 0x040fe400078e02ff */
[----:B------:R-:W-:Y:S01]  /*2930*/  IMAD R232, R27, 0xbc, RZ ;  /* 0x000000bc1be87824 */ /* 0x000fe200078e02ff */
[----:B0-----:R-:W0:Y:S01]  /*2940*/  LDC R94, c[0x0][0x248] ;  /* 0x00009200ff5e7b82 */ /* 0x001e220000000800 */
[----:B----4-:R1:W-:Y:S04]  /*2950*/  STL [R1+0x70], R72 ;  /* 0x0000704801007387 */ /* 0x0103e80000100800 */
[----:B-1----:R1:W4:Y:S04]  /*2960*/  LDG.E.U16 R72, desc[UR60][R10.64] ;  /* 0x0000003c0a487981 */ /* 0x002328000c1e1500 */
[----:B------:R1:W-:Y:S04]  /*2970*/  STL [R1+0xa8], R70 ;  /* 0x0000a84601007387 */ /* 0x0003e80000100800 */
[----:B-1----:R1:W4:Y:S04]  /*2980*/  LDG.E.U16 R70, desc[UR60][R8.64] ;  /* 0x0000003c08467981 */ /* 0x002328000c1e1500 */
[----:B------:R0:W-:Y:S04]  /*2990*/  STL [R1+0x58], R0 ;  /* 0x0000580001007387 */ /* 0x0001e80000100800 */
[----:B0-----:R0:W4:Y:S01]  /*29a0*/  LDG.E.U16 R0, desc[UR60][R6.64] ;  /* 0x0000003c06007981 */ /* 0x001122000c1e1500 */
[----:B------:R-:W-:-:S02]  /*29b0*/  LEA.HI.X.SX32 R5, R93, R123, 0x1, P1 ;  /* 0x0000007b5d057211 */ /* 0x000fc400008f0eff */
[-C--:B------:R-:W-:Y:S02]  /*29c0*/  IADD3 R10, P1, R230, R122.reuse, RZ ;  /* 0x0000007ae60a7210 */ /* 0x080fe40007f3e0ff */
[----:B-1----:R-:W-:Y:S01]  /*29d0*/  IADD3 R8, P0, R95, R122, RZ ;  /* 0x0000007a5f087210 */ /* 0x002fe20007f1e0ff */
[----:B------:R-:W-:Y:S01]  /*29e0*/  IMAD R97, R27, 0x66, RZ ;  /* 0x000000661b617824 */ /* 0x000fe200078e02ff */
[-C--:B------:R-:W-:Y:S01]  /*29f0*/  LEA.HI.X.SX32 R11, R99, R123.reuse, 0x1, P1 ;  /* 0x0000007b630b7211 */ /* 0x080fe200008f0eff */
[----:B------:R1:W4:Y:S01]  /*2a00*/  LDG.E.U16 R147, desc[UR60][R4.64] ;  /* 0x0000003c04937981 */ /* 0x000322000c1e1500 */
[----:B------:R-:W-:-:S03]  /*2a10*/  LEA.HI.X.SX32 R9, R75, R123, 0x1, P0 ;  /* 0x0000007b4b097211 */ /* 0x000fc600000f0eff */
[----:B-----5:R5:W-:Y:S01]  /*2a20*/  STL [R1+0xd4], R92 ;  /* 0x0000d45c01007387 */ /* 0x020be20000100800 */
[-C--:B0-----:R-:W-:Y:S01]  /*2a30*/  IADD3 R6, P2, R232, R122.reuse, RZ ;  /* 0x0000007ae8067210 */ /* 0x081fe20007f5e0ff */
[----:B------:R-:W-:Y:S01]  /*2a40*/  IMAD R93, R27, 0x33, RZ ;  /* 0x000000331b5d7824 */ /* 0x000fe200078e02ff */
[----:B------:R-:W0:Y:S01]  /*2a50*/  LDC R99, c[0x0][0x248] ;  /* 0x00009200ff637b82 */ /* 0x000e220000000800 */
[----:B-----5:R5:W4:Y:S01]  /*2a60*/  LDG.E.U16 R92, desc[UR60][R10.64] ;  /* 0x0000003c0a5c7981 */ /* 0x020b22000c1e1500 */
[-C--:B-1----:R-:W-:Y:S01]  /*2a70*/  IADD3 R4, P1, R97, R122.reuse, RZ ;  /* 0x0000007a61047210 */ /* 0x082fe20007f3e0ff */
[----:B------:R-:W-:Y:S01]  /*2a80*/  IMAD R231, R27, 0xcc, RZ ;  /* 0x000000cc1be77824 */ /* 0x000fe200078e02ff */
[-C--:B------:R-:W-:Y:S01]  /*2a90*/  LEA.HI.X.SX32 R7, R95, R123.reuse, 0x1, P2 ;  /* 0x0000007b5f077211 */ /* 0x080fe200010f0eff */
[C---:B------:R-:W-:Y:S02]  /*2aa0*/  IMAD R95, R27.reuse, 0x6e, RZ ;  /* 0x0000006e1b5f7824 */ /* 0x040fe400078e02ff */
[----:B------:R-:W-:Y:S01]  /*2ab0*/  IMAD R234, R27, 0xdc, RZ ;  /* 0x000000dc1bea7824 */ /* 0x000fe200078e02ff */
[----:B------:R-:W-:Y:S01]  /*2ac0*/  LEA.HI.X.SX32 R5, R93, R123, 0x1, P1 ;  /* 0x0000007b5d057211 */ /* 0x000fe200008f0eff */
[----:B------:R-:W-:Y:S01]  /*2ad0*/  IMAD R75, R27, 0x37, RZ ;  /* 0x000000371b4b7824 */ /* 0x000fe200078e02ff */
[----:B-----5:R-:W-:Y:S01]  /*2ae0*/  IADD3 R10, P1, R231, R122, RZ ;  /* 0x0000007ae70a7210 */ /* 0x020fe20007f3e0ff */
[----:B------:R-:W-:-:S02]  /*2af0*/  IMAD R242, R27, 0x76, RZ ;  /* 0x000000761bf27824 */ /* 0x000fc400078e02ff */
[----:B------:R1:W5:Y:S01]  /*2b00*/  LDG.E.U16 R137, desc[UR60][R4.64] ;  /* 0x0000003c04897981 */ /* 0x000362000c1e1500 */
[----:B------:R-:W-:Y:S01]  /*2b10*/  LEA.HI.X.SX32 R11, R97, R123, 0x1, P1 ;  /* 0x0000007b610b7211 */ /* 0x000fe200008f0eff */
[----:B------:R-:W-:Y:S01]  /*2b20*/  IMAD R93, R27, 0x3b, RZ ;  /* 0x0000003b1b5d7824 */ /* 0x000fe200078e02ff */
[----:B------:R-:W0:Y:S01]  /*2b30*/  LDC R97, c[0x0][0x248] ;  /* 0x00009200ff617b82 */ /* 0x000e220000000800 */
[----:B-1----:R-:W-:-:S04]  /*2b40*/  IADD3 R4, P1, R242, R122, RZ ;  /* 0x0000007af2047210 */ /* 0x002fc80007f3e0ff */
[----:B------:R-:W-:Y:S01]  /*2b50*/  LEA.HI.X.SX32 R5, R93, R123, 0x1, P1 ;  /* 0x0000007b5d057211 */ /* 0x000fe200008f0eff */
[----:B------:R-:W-:Y:S02]  /*2b60*/  IMAD R198, R198, 0x138, RZ ;  /* 0x00000138c6c67824 */ /* 0x000fe400078e02ff */
[----:B------:R-:W1:Y:S01]  /*2b70*/  LDC R93, c[0x0][0x248] ;  /* 0x00009200ff5d7b82 */ /* 0x000e620000000800 */
[----:B--2---:R2:W-:Y:S04]  /*2b80*/  STL [R1+0x98], R76 ;  /* 0x0000984c01007387 */ /* 0x0045e80000100800 */
[----:B---3--:R3:W-:Y:S04]  /*2b90*/  STL [R1+0x44], R66 ;  /* 0x0000444201007387 */ /* 0x0087e80000100800 */
[----:B--2---:R2:W5:Y:S04]  /*2ba0*/  LDG.E.U16 R76, desc[UR60][R6.64] ;  /* 0x0000003c064c7981 */ /* 0x004568000c1e1500 */
[----:B---3--:R3:W5:Y:S01]  /*2bb0*/  LDG.E.U16 R66, desc[UR60][R8.64] ;  /* 0x0000003c08427981 */ /* 0x008762000c1e1500 */
[----:B--2---:R-:W-:-:S02]  /*2bc0*/  IADD3 R6, P2, R234, R122, RZ ;  /* 0x0000007aea067210 */ /* 0x004fc40007f5e0ff */
[CC--:B---3--:R-:W-:Y:S02]  /*2bd0*/  IADD3 R8, P0, R95.reuse, R122.reuse, RZ ;  /* 0x0000007a5f087210 */ /* 0x0c8fe40007f1e0ff */
[-C--:B------:R-:W-:Y:S02]  /*2be0*/  LEA.HI.X.SX32 R7, R95, R123.reuse, 0x1, P2 ;  /* 0x0000007b5f077211 */ /* 0x080fe400010f0eff */
[-C--:B------:R-:W-:Y:S02]  /*2bf0*/  LEA.HI.X.SX32 R9, R75, R123.reuse, 0x1, P0 ;  /* 0x0000007b4b097211 */ /* 0x080fe400000f0eff */
[----:B------:R2:W3:Y:S02]  /*2c00*/  LDG.E.U16 R75, desc[UR60][R10.64] ;  /* 0x0000003c0a4b7981 */ /* 0x0004e4000c1e1500 */
[----:B--2---:R-:W-:Y:S02]  /*2c10*/  IADD3 R10, P0, R51, R122, RZ ;  /* 0x0000007a330a7210 */ /* 0x004fe40007f1e0ff */
[----:B------:R-:W2:Y:S02]  /*2c20*/  LDC R51, c[0x0][0x248] ;  /* 0x00009200ff337b82 */ /* 0x000ea40000000800 */
[----:B------:R-:W-:Y:S01]  /*2c30*/  LEA.HI.X.SX32 R11, R101, R123, 0x1, P0 ;  /* 0x0000007b650b7211 */ /* 0x000fe200000f0eff */
[----:B------:R-:W-:-:S02]  /*2c40*/  IMAD R199, R199, 0x148, RZ ;  /* 0x00000148c7c77824 */ /* 0x000fc400078e02ff */
[----:B------:R-:W-:Y:S02]  /*2c50*/  IMAD R222, R222, 0x158, RZ ;  /* 0x00000158dede7824 */ /* 0x000fe400078e02ff */
[----:B------:R-:W-:Y:S01]  /*2c60*/  IMAD R223, R223, 0x168, RZ ;  /* 0x00000168dfdf7824 */ /* 0x000fe200078e02ff */
[----:B------:R-:W0:Y:S01]  /*2c70*/  LDC R101, c[0x0][0x248] ;  /* 0x00009200ff657b82 */ /* 0x000e220000000800 */
[----:B----4-:R4:W-:Y:S04]  /*2c80*/  STL [R1+0x8c], R72 ;  /* 0x00008c4801007387 */ /* 0x0109e80000100800 */
[----:B----4-:R4:W3:Y:S04]  /*2c90*/  LDG.E.U16 R72, desc[UR60][R8.64] ;  /* 0x0000003c08487981 */ /* 0x0108e8000c1e1500 */
[----:B------:R1:W-:Y:S01]  /*2ca0*/  STL [R1+0xc4], R70 ;  /* 0x0000c44601007387 */ /* 0x0003e20000100800 */
[----:B----4-:R-:W-:Y:S01]  /*2cb0*/  IADD3 R8, R17, R2, RZ ;  /* 0x0000000211087210 */ /* 0x010fe20007ffe0ff */
[----:B------:R-:W4:Y:S02]  /*2cc0*/  LDC R9, c[0x0][0x248] ;  /* 0x00009200ff097b82 */ /* 0x000f240000000800 */
[----:B-1----:R1:W3:Y:S04]  /*2cd0*/  LDG.E.U16 R70, desc[UR60][R6.64] ;  /* 0x0000003c06467981 */ /* 0x0022e8000c1e1500 */
[----:B------:R2:W-:Y:S04]  /*2ce0*/  STS.U16 [R8+0x4000], R53 ;  /* 0x0040003508007388 */ /* 0x0005e80000000400 */
[----:B------:R0:W-:Y:S04]  /*2cf0*/  STL [R1+0x80], R0 ;  /* 0x0000800001007387 */ /* 0x0001e80000100800 */
[----:B--2---:R2:W3:Y:S04]  /*2d00*/  LDG.E.U16 R53, desc[UR60][R10.64] ;  /* 0x0000003c0a357981 */ /* 0x0044e8000c1e1500 */
[----:B0-----:R0:W3:Y:S04]  /*2d10*/  LDG.E.U16 R0, desc[UR60][R4.64] ;  /* 0x0000003c04007981 */ /* 0x0010e8000c1e1500 */
[----:B------:R4:W-:Y:S01]  /*2d20*/  STS.U16 [R8+0x1000], R52 ;  /* 0x0010003408007388 */ /* 0x0009e20000000400 */
[-C--:B-1----:R-:W-:Y:S01]  /*2d30*/  IADD3 R6, P1, R49, R122.reuse, RZ ;  /* 0x0000007a31067210 */ /* 0x082fe20007f3e0ff */
[----:B--2---:R-:W1:Y:S01]  /*2d40*/  LDC R10, c[0x0][0x248] ;  /* 0x00009200ff0a7b82 */ /* 0x004e620000000800 */
[----:B0-----:R-:W-:-:S04]  /*2d50*/  IADD3 R4, P0, R30, R122, RZ ;  /* 0x0000007a1e047210 */ /* 0x001fc80007f1e0ff */
[-C--:B------:R-:W-:Y:S01]  /*2d60*/  LEA.HI.X.SX32 R5, R20, R123.reuse, 0x1, P0 ;  /* 0x0000007b14057211 */ /* 0x080fe200000f0eff */
[----:B------:R0:W-:Y:S04]  /*2d70*/  STS.U16 [R8+0x400], R50 ;  /* 0x0004003208007388 */ /* 0x0001e80000000400 */
[----:B------:R-:W-:Y:S01]  /*2d80*/  STL [R1+0x74], R92 ;  /* 0x0000745c01007387 */ /* 0x000fe20000100800 */
[----:B------:R-:W-:Y:S01]  /*2d90*/  LEA.HI.X.SX32 R7, R23, R123, 0x1, P1 ;  /* 0x0000007b17077211 */ /* 0x000fe200008f0eff */
[----:B------:R-:W2:Y:S02]  /*2da0*/  LDC R30, c[0x0][0x248] ;  /* 0x00009200ff1e7b82 */ /* 0x000ea40000000800 */
[----:B----4-:R-:W4:Y:S06]  /*2db0*/  LDG.E.U16 R52, desc[UR60][R4.64] ;  /* 0x0000003c04347981 */ /* 0x010f2c000c1e1500 */
[----:B------:R-:W3:Y:S08]  /*2dc0*/  LDC R23, c[0x0][0x248] ;  /* 0x00009200ff177b82 */ /* 0x000ef00000000800 */
[----:B0-----:R-:W0:Y:S01]  /*2dd0*/  LDC R50, c[0x0][0x248] ;  /* 0x00009200ff327b82 */ /* 0x001e220000000800 */
[----:B------:R-:W-:Y:S01]  /*2de0*/  STS.U16 [R8+0x4400], R31 ;  /* 0x0044001f08007388 */ /* 0x000fe20000000400 */
[----:B------:R-:W-:-:S02]  /*2df0*/  IMAD R51, R51, 0x270, RZ ;  /* 0x0000027033337824 */ /* 0x000fc400078e02ff */
[----:B------:R-:W-:Y:S01]  /*2e00*/  IMAD R9, R9, 0x130, RZ ;  /* 0x0000013009097824 */ /* 0x000fe200078e02ff */
[----:B------:R1:W-:Y:S03]  /*2e10*/  STS.U16 [R8+0x11000], R18 ;  /* 0x0110001208007388 */ /* 0x0003e60000000400 */
[----:B------:R-:W3:Y:S01]  /*2e20*/  LDC R20, c[0x0][0x248] ;  /* 0x00009200ff147b82 */ /* 0x000ee20000000800 */
[----:B------:R1:W-:Y:S02]  /*2e30*/  STS.U16 [R8+0x11400], R19 ;  /* 0x0114001308007388 */ /* 0x0003e40000000400 */
[----:B-1----:R-:W-:-:S05]  /*2e40*/  IADD3 R18, P2, R51, R122, RZ ;  /* 0x0000007a33127210 */ /* 0x002fca0007f5e0ff */
[----:B------:R-:W1:Y:S01]  /*2e50*/  LDC R49, c[0x0][0x248] ;  /* 0x00009200ff317b82 */ /* 0x000e620000000800 */
[----:B------:R-:W-:Y:S01]  /*2e60*/  LEA.HI.X.SX32 R19, R198, R123, 0x1, P2 ;  /* 0x0000007bc6137211 */ /* 0x000fe200010f0eff */
[----:B------:R2:W-:Y:S04]  /*2e70*/  STS.U16 [R8+0x10c00], R22 ;  /* 0x010c001608007388 */ /* 0x0005e80000000400 */
[----:B------:R-:W-:Y:S01]  /*2e80*/  STS.U16 [R8+0x10800], R28 ;  /* 0x0108001c08007388 */ /* 0x000fe20000000400 */
[----:B0-----:R-:W-:Y:S01]  /*2e90*/  IMAD R11, R50, 0x140, RZ ;  /* 0x00000140320b7824 */ /* 0x001fe200078e02ff */
[----:B------:R-:W0:Y:S02]  /*2ea0*/  LDC R92, c[0x0][0x248] ;  /* 0x00009200ff5c7b82 */ /* 0x000e240000000800 */
[----:B------:R1:W4:Y:S01]  /*2eb0*/  LDG.E.U16 R18, desc[UR60][R18.64] ;  /* 0x0000003c12127981 */ /* 0x000322000c1e1500 */
[----:B--2---:R-:W-:-:S05]  /*2ec0*/  IMAD R51, R30, 0x290, RZ ;  /* 0x000002901e337824 */ /* 0x004fca00078e02ff */
[----:B------:R-:W2:Y:S01]  /*2ed0*/  LDC R22, c[0x0][0x248] ;  /* 0x00009200ff167b82 */ /* 0x000ea20000000800 */
[----:B-1----:R-:W-:Y:S01]  /*2ee0*/  IMAD R19, R10, 0x2a0, RZ ;  /* 0x000002a00a137824 */ /* 0x002fe200078e02ff */
[----:B------:R1:W-:Y:S06]  /*2ef0*/  STS.U16 [R8+0x800], R63 ;  /* 0x0008003f08007388 */ /* 0x0003ec0000000400 */
[----:B------:R-:W0:Y:S01]  /*2f00*/  LDC R50, c[0x0][0x248] ;  /* 0x00009200ff327b82 */ /* 0x000e220000000800 */
[-C--:B------:R-:W-:Y:S01]  /*2f10*/  IADD3 R30, P2, R51, R122.reuse, RZ ;  /* 0x0000007a331e7210 */ /* 0x080fe20007f5e0ff */
[----:B-1----:R1:W4:Y:S06]  /*2f20*/  LDG.E.U16 R63, desc[UR60][R6.64] ;  /* 0x0000003c063f7981 */ /* 0x00232c000c1e1500 */
[----:B------:R-:W2:Y:S01]  /*2f30*/  LDC R51, c[0x0][0x248] ;  /* 0x00009200ff337b82 */ /* 0x000ea20000000800 */
[----:B-1----:R-:W-:-:S04]  /*2f40*/  IADD3 R6, P0, R9, R122, RZ ;  /* 0x0000007a09067210 */ /* 0x002fc80007f1e0ff */
[----:B------:R-:W-:Y:S01]  /*2f50*/  LEA.HI.X.SX32 R7, R71, R123, 0x1, P0 ;  /* 0x0000007b47077211 */ /* 0x000fe200000f0eff */
[----:B------:R0:W-:Y:S04]  /*2f60*/  STS.U16 [R8+0x2000], R55 ;  /* 0x0020003708007388 */ /* 0x0001e80000000400 */
[----:B------:R1:W-:Y:S04]  /*2f70*/  STS.U16 [R8+0x10000], R56 ;  /* 0x0100003808007388 */ /* 0x0003e80000000400 */
[----:B------:R-:W4:Y:S01]  /*2f80*/  LDG.E.U16 R7, desc[UR60][R6.64] ;  /* 0x0000003c06077981 */ /* 0x000f22000c1e1500 */
[----:B0-----:R-:W-:-:S02]  /*2f90*/  IMAD R55, R50, 0x2c0, RZ ;  /* 0x000002c032377824 */ /* 0x001fc400078e02ff */
[----:B--2---:R-:W-:Y:S01]  /*2fa0*/  IMAD R51, R51, 0x2e0, RZ ;  /* 0x000002e033337824 */ /* 0x004fe200078e02ff */
[----:B-1----:R-:W0:Y:S01]  /*2fb0*/  LDC R56, c[0x0][0x248] ;  /* 0x00009200ff387b82 */ /* 0x002e220000000800 */
[----:B------:R1:W-:Y:S07]  /*2fc0*/  STS.U16 [R8+0x10400], R57 ;  /* 0x0104003908007388 */ /* 0x0003ee0000000400 */
[----:B-1----:R-:W1:Y:S01]  /*2fd0*/  LDC R57, c[0x0][0x248] ;  /* 0x00009200ff397b82 */ /* 0x002e620000000800 */
[----:B-----5:R2:W-:Y:S07]  /*2fe0*/  STL [R1+0xb4], R66 ;  /* 0x0000b44201007387 */ /* 0x0205ee0000100800 */
[----:B--2---:R-:W2:Y:S01]  /*2ff0*/  LDC R66, c[0x0][0x248] ;  /* 0x00009200ff427b82 */ /* 0x004ea20000000800 */
[----:B------:R5:W-:Y:S01]  /*3000*/  STL [R1+0x68], R76 ;  /* 0x0000684c01007387 */ /* 0x000be20000100800 */
[----:B--2---:R-:W-:-:S03]  /*3010*/  IMAD R31, R66, 0x260, RZ ;  /* 0x00000260421f7824 */ /* 0x004fc600078e02ff */
[----:B---3--:R-:W-:Y:S03]  /*3020*/  STL [R1+0x5c], R75 ;  /* 0x00005c4b01007387 */ /* 0x008fe60000100800 */
[----:B------:R-:W2:Y:S01]  /*3030*/  LDC R66, c[0x0][0x248] ;  /* 0x00009200ff427b82 */ /* 0x000ea20000000800 */
[----:B------:R-:W-:Y:S01]  /*3040*/  IADD3 R4, P1, R31, R122, RZ ;  /* 0x0000007a1f047210 */ /* 0x000fe20007f3e0ff */
[----:B------:R-:W-:-:S03]  /*3050*/  IMAD R31, R23, 0x280, RZ ;  /* 0x00000280171f7824 */ /* 0x000fc600078e02ff */
[----:B------:R-:W-:-:S03]  /*3060*/  LEA.HI.X.SX32 R5, R9, R123, 0x1, P1 ;  /* 0x0000007b09057211 */ /* 0x000fc600008f0eff */
[----:B------:R-:W3:Y:S02]  /*3070*/  LDC R23, c[0x0][0x248] ;  /* 0x00009200ff177b82 */ /* 0x000ee40000000800 */
[----:B------:R0:W2:Y:S01]  /*3080*/  LDG.E.U16 R28, desc[UR60][R4.64] ;  /* 0x0000003c041c7981 */ /* 0x0000a2000c1e1500 */
[----:B------:R-:W-:Y:S02]  /*3090*/  IMAD R221, R221, 0x178, RZ ;  /* 0x00000178dddd7824 */ /* 0x000fe400078e02ff */
[----:B-1----:R-:W-:-:S03]  /*30a0*/  IMAD R57, R57, 0x310, RZ ;  /* 0x0000031039397824 */ /* 0x002fc600078e02ff */
[----:B-----5:R-:W1:Y:S01]  /*30b0*/  LDC R76, c[0x0][0x248] ;  /* 0x00009200ff4c7b82 */ /* 0x020e620000000800 */
[----:B0-----:R-:W-:-:S04]  /*30c0*/  IADD3 R4, P1, R31, R122, RZ ;  /* 0x0000007a1f047210 */ /* 0x001fc80007f3e0ff */
[-C--:B------:R-:W-:Y:S02]  /*30d0*/  LEA.HI.X.SX32 R5, R11, R123.reuse, 0x1, P1 ;  /* 0x0000007b0b057211 */ /* 0x080fe400008f0eff */
[-C--:B------:R-:W-:Y:S02]  /*30e0*/  IADD3 R10, P1, R19, R122.reuse, RZ ;  /* 0x0000007a130a7210 */ /* 0x080fe40007f3e0ff */
[----:B------:R-:W0:Y:S01]  /*30f0*/  LDC R19, c[0x0][0x248] ;  /* 0x00009200ff137b82 */ /* 0x000e220000000800 */
[----:B------:R5:W-:Y:S01]  /*3100*/  STL [R1+0xa4], R72 ;  /* 0x0000a44801007387 */ /* 0x000be20000100800 */
[----:B------:R-:W-:Y:S01]  /*3110*/  IMAD R9, R20, 0x150, RZ ;  /* 0x0000015014097824 */ /* 0x000fe200078e02ff */
[----:B------:R-:W-:Y:S02]  /*3120*/  LEA.HI.X.SX32 R31, R199, R123, 0x1, P2 ;  /* 0x0000007bc71f7211 */ /* 0x000fe400010f0eff */
[----:B------:R3:W2:Y:S04]  /*3130*/  LDG.E.U16 R4, desc[UR60][R4.64] ;  /* 0x0000003c04047981 */ /* 0x0006a8000c1e1500 */
[----:B------:R-:W2:Y:S01]  /*3140*/  LDG.E.U16 R30, desc[UR60][R30.64] ;  /* 0x0000003c1e1e7981 */ /* 0x000ea2000c1e1500 */
[----:B-----5:R-:W5:Y:S03]  /*3150*/  LDC R72, c[0x0][0x248] ;  /* 0x00009200ff487b82 */ /* 0x020f660000000800 */
[----:B------:R3:W-:Y:S02]  /*3160*/  STL [R1+0x50], R70 ;  /* 0x0000504601007387 */ /* 0x0007e40000100800 */
[----:B---3--:R-:W-:-:S02]  /*3170*/  IADD3 R70, P0, R11, R122, RZ ;  /* 0x0000007a0b467210 */ /* 0x008fc40007f1e0ff */
[CC--:B------:R-:W-:Y:S02]  /*3180*/  LEA.HI.X.SX32 R11, R9.reuse, R123.reuse, 0x1, P1 ;  /* 0x0000007b090b7211 */ /* 0x0c0fe400008f0eff */
[-C--:B------:R-:W-:Y:S02]  /*3190*/  LEA.HI.X.SX32 R71, R12, R123.reuse, 0x1, P0 ;  /* 0x0000007b0c477211 */ /* 0x080fe400000f0eff */
[-C--:B------:R-:W-:Y:S01]  /*31a0*/  IADD3 R12, P0, R9, R122.reuse, RZ ;  /* 0x0000007a090c7210 */ /* 0x080fe20007f1e0ff */
[----:B------:R-:W-:Y:S01]  /*31b0*/  IMAD R9, R49, 0x2b0, RZ ;  /* 0x000002b031097824 */ /* 0x000fe200078e02ff */
[----:B------:R3:W5:Y:S01]  /*31c0*/  LDG.E.U16 R31, desc[UR60][R10.64] ;  /* 0x0000003c0a1f7981 */ /* 0x000762000c1e1500 */
[----:B------:R-:W-:Y:S01]  /*31d0*/  IMAD R5, R22, 0x160, RZ ;  /* 0x0000016016057824 */ /* 0x000fe200078e02ff */
[----:B------:R-:W1:Y:S02]  /*31e0*/  LDC R49, c[0x0][0x248] ;  /* 0x00009200ff317b82 */ /* 0x000e640000000800 */
[----:B------:R-:W-:Y:S01]  /*31f0*/  IADD3 R22, P1, R9, R122, RZ ;  /* 0x0000007a09167210 */ /* 0x000fe20007f3e0ff */
[----:B------:R3:W-:Y:S01]  /*3200*/  STL [R1+0x34], R53 ;  /* 0x0000343501007387 */ /* 0x0007e20000100800 */
[----:B------:R-:W-:Y:S01]  /*3210*/  LEA.HI.X.SX32 R13, R13, R123, 0x1, P0 ;  /* 0x0000007b0d0d7211 */ /* 0x000fe200000f0eff */
[----:B0-----:R-:W-:-:S02]  /*3220*/  IMAD R19, R19, 0x170, RZ ;  /* 0x0000017013137824 */ /* 0x001fc400078e02ff */
[----:B------:R0:W5:Y:S01]  /*3230*/  LDG.E.U16 R70, desc[UR60][R70.64] ;  /* 0x0000003c46467981 */ /* 0x000162000c1e1500 */
[----:B---3--:R-:W-:Y:S01]  /*3240*/  IMAD R11, R23, 0x2d0, RZ ;  /* 0x000002d0170b7824 */ /* 0x008fe200078e02ff */
[-C--:B------:R-:W-:Y:S01]  /*3250*/  LEA.HI.X.SX32 R23, R222, R123.reuse, 0x1, P1 ;  /* 0x0000007bde177211 */ /* 0x080fe200008f0eff */
[----:B------:R-:W3:Y:S03]  /*3260*/  LDC R53, c[0x0][0x248] ;  /* 0x00009200ff357b82 */ /* 0x000ee60000000800 */
[-C--:B------:R-:W-:Y:S01]  /*3270*/  IADD3 R10, P1, R11, R122.reuse, RZ ;  /* 0x0000007a0b0a7210 */ /* 0x080fe20007f3e0ff */
[----:B------:R4:W5:Y:S01]  /*3280*/  LDG.E.U16 R6, desc[UR60][R12.64] ;  /* 0x0000003c0c067981 */ /* 0x000962000c1e1500 */
[-C--:B------:R-:W-:Y:S02]  /*3290*/  IADD3 R20, P0, R5, R122.reuse, RZ ;  /* 0x0000007a05147210 */ /* 0x080fe40007f1e0ff */
[-C--:B------:R-:W-:Y:S01]  /*32a0*/  LEA.HI.X.SX32 R11, R223, R123.reuse, 0x1, P1 ;  /* 0x0000007bdf0b7211 */ /* 0x080fe200008f0eff */
[----:B------:R-:W5:Y:S01]  /*32b0*/  LDG.E.U16 R9, desc[UR60][R22.64] ;  /* 0x0000003c16097981 */ /* 0x000f62000c1e1500 */
[----:B------:R-:W-:Y:S01]  /*32c0*/  LEA.HI.X.SX32 R21, R21, R123, 0x1, P0 ;  /* 0x0000007b15157211 */ /* 0x000fe200000f0eff */
[----:B0-----:R-:W0:Y:S01]  /*32d0*/  LDC R71, c[0x0][0x248] ;  /* 0x00009200ff477b82 */ /* 0x001e220000000800 */
[----:B------:R-:W-:-:S02]  /*32e0*/  IADD3 R50, P0, R19, R122, RZ ;  /* 0x0000007a13327210 */ /* 0x000fc40007f1e0ff */
[-C--:B----4-:R-:W-:Y:S01]  /*32f0*/  IADD3 R12, P2, R55, R122.reuse, RZ ;  /* 0x0000007a370c7210 */ /* 0x090fe20007f5e0ff */
[----:B------:R4:W-:Y:S03]  /*3300*/  STL [R1+0x30], R52 ;  /* 0x0000303401007387 */ /* 0x0009e60000100800 */
[----:B------:R-:W-:Y:S01]  /*3310*/  LEA.HI.X.SX32 R13, R5, R123, 0x1, P2 ;  /* 0x0000007b050d7211 */ /* 0x000fe200010f0eff */
[----:B-1----:R-:W-:Y:S01]  /*3320*/  IMAD R49, R49, 0x180, RZ ;  /* 0x0000018031317824 */ /* 0x002fe200078e02ff */
[----:B------:R1:W5:Y:S01]  /*3330*/  LDG.E.U16 R5, desc[UR60][R10.64] ;  /* 0x0000003c0a057981 */ /* 0x000362000c1e1500 */
[----:B------:R-:W0:Y:S03]  /*3340*/  LDC R55, c[0x0][0x248] ;  /* 0x00009200ff377b82 */ /* 0x000e260000000800 */
[----:B------:R-:W5:Y:S05]  /*3350*/  LDG.E.U16 R20, desc[UR60][R20.64] ;  /* 0x0000003c14147981 */ /* 0x000f6a000c1e1500 */
[----:B----4-:R-:W4:Y:S01]  /*3360*/  LDC R52, c[0x0][0x248] ;  /* 0x00009200ff347b82 */ /* 0x010f220000000800 */
[----:B-1----:R-:W-:-:S02]  /*3370*/  IADD3 R10, P1, R51, R122, RZ ;  /* 0x0000007a330a7210 */ /* 0x002fc40007f3e0ff */
[-C--:B------:R-:W-:Y:S01]  /*3380*/  LEA.HI.X.SX32 R51, R48, R123.reuse, 0x1, P0 ;  /* 0x0000007b30337211 */ /* 0x080fe200000f0eff */
[----:B---3--:R-:W-:Y:S01]  /*3390*/  IMAD R53, R53, 0x2f0, RZ ;  /* 0x000002f035357824 */ /* 0x008fe200078e02ff */
[----:B------:R1:W3:Y:S03]  /*33a0*/  LDG.E.U16 R21, desc[UR60][R12.64] ;  /* 0x0000003c0c157981 */ /* 0x0002e6000c1e1500 */
[----:B------:R-:W0:Y:S01]  /*33b0*/  LDC R48, c[0x0][0x248] ;  /* 0x00009200ff307b82 */ /* 0x000e220000000800 */
[-C--:B------:R-:W-:Y:S01]  /*33c0*/  IADD3 R22, P2, R53, R122.reuse, RZ ;  /* 0x0000007a35167210 */ /* 0x080fe20007f5e0ff */
[----:B------:R-:W-:Y:S01]  /*33d0*/  IMAD R53, R56, 0x300, RZ ;  /* 0x0000030038357824 */ /* 0x000fe200078e02ff */
[-C--:B------:R-:W-:Y:S01]  /*33e0*/  LEA.HI.X.SX32 R11, R19, R123.reuse, 0x1, P1 ;  /* 0x0000007b130b7211 */ /* 0x080fe200008f0eff */
[----:B------:R-:W-:Y:S01]  /*33f0*/  IMAD R220, R220, 0x188, RZ ;  /* 0x00000188dcdc7824 */ /* 0x000fe200078e02ff */
[----:B------:R1:W-:Y:S02]  /*3400*/  STS.U16 [R8], R58 ;  /* 0x0000003a08007388 */ /* 0x0003e40000000400 */
[----:B-1----:R-:W-:Y:S01]  /*3410*/  IADD3 R12, P0, R49, R122, RZ ;  /* 0x0000007a310c7210 */ /* 0x002fe20007f1e0ff */
[----:B------:R-:W1:Y:S01]  /*3420*/  LDC R56, c[0x0][0x248] ;  /* 0x00009200ff387b82 */ /* 0x000e620000000800 */
[----:B------:R4:W3:Y:S02]  /*3430*/  LDG.E.U16 R10, desc[UR60][R10.64] ;  /* 0x0000003c0a0a7981 */ /* 0x0008e4000c1e1500 */
[----:B------:R-:W-:-:S02]  /*3440*/  LEA.HI.X.SX32 R13, R26, R123, 0x1, P0 ;  /* 0x0000007b1a0d7211 */ /* 0x000fc400000f0eff */
[-C--:B------:R-:W-:Y:S01]  /*3450*/  LEA.HI.X.SX32 R23, R221, R123.reuse, 0x1, P2 ;  /* 0x0000007bdd177211 */ /* 0x080fe200010f0eff */
[----:B------:R-:W3:Y:S02]  /*3460*/  LDG.E.U16 R50, desc[UR60][R50.64] ;  /* 0x0000003c32327981 */ /* 0x000ee4000c1e1500 */
[----:B------:R-:W1:Y:S02]  /*3470*/  LDC R58, c[0x0][0x248] ;  /* 0x00009200ff3a7b82 */ /* 0x000e640000000800 */
[----:B------:R0:W3:Y:S01]  /*3480*/  LDG.E.U16 R26, desc[UR60][R12.64] ;  /* 0x0000003c0c1a7981 */ /* 0x0000e2000c1e1500 */
[----:B----4-:R-:W-:Y:S01]  /*3490*/  IMAD R11, R52, 0x190, RZ ;  /* 0x00000190340b7824 */ /* 0x010fe200078e02ff */
[-C--:B------:R-:W-:Y:S02]  /*34a0*/  IADD3 R52, P1, R53, R122.reuse, RZ ;  /* 0x0000007a35347210 */ /* 0x080fe40007f3e0ff */
[----:B------:R4:W3:Y:S02]  /*34b0*/  LDG.E.U16 R19, desc[UR60][R22.64] ;  /* 0x0000003c16137981 */ /* 0x0008e4000c1e1500 */
[----:B------:R-:W-:Y:S01]  /*34c0*/  LEA.HI.X.SX32 R53, R49, R123, 0x1, P1 ;  /* 0x0000007b31357211 */ /* 0x000fe200008f0eff */
[----:B0-----:R-:W-:Y:S01]  /*34d0*/  IMAD R13, R48, 0x320, RZ ;  /* 0x00000320300d7824 */ /* 0x001fe200078e02ff */
[----:B------:R-:W-:Y:S01]  /*34e0*/  IADD3 R48, P2, R57, R122, RZ ;  /* 0x0000007a39307210 */ /* 0x000fe20007f5e0ff */
[----:B------:R-:W-:-:S03]  /*34f0*/  IMAD R51, R55, 0x1a0, RZ ;  /* 0x000001a037337824 */ /* 0x000fc600078e02ff */
[----:B------:R-:W3:Y:S01]  /*3500*/  LDG.E.U16 R53, desc[UR60][R52.64] ;  /* 0x0000003c34357981 */ /* 0x000ee2000c1e1500 */
[-C--:B----4-:R-:W-:Y:S02]  /*3510*/  IADD3 R22, P0, R11, R122.reuse, RZ ;  /* 0x0000007a0b167210 */ /* 0x090fe40007f1e0ff */
[----:B------:R-:W-:Y:S02]  /*3520*/  IADD3 R12, P1, R13, R122, RZ ;  /* 0x0000007a0d0c7210 */ /* 0x000fe40007f3e0ff */
[-C--:B------:R-:W-:Y:S01]  /*3530*/  LEA.HI.X.SX32 R49, R220, R123.reuse, 0x1, P2 ;  /* 0x0000007bdc317211 */ /* 0x080fe200010f0eff */
[----:B--2---:R-:W-:Y:S01]  /*3540*/  IMAD R57, R66, 0x330, RZ ;  /* 0x0000033042397824 */ /* 0x004fe200078e02ff */
[-C--:B------:R-:W-:Y:S01]  /*3550*/  LEA.HI.X.SX32 R13, R11, R123.reuse, 0x1, P1 ;  /* 0x0000007b0b0d7211 */ /* 0x080fe200008f0eff */
[----:B------:R-:W0:Y:S01]  /*3560*/  LDC R66, c[0x0][0x248] ;  /* 0x00009200ff427b82 */ /* 0x000e220000000800 */
[----:B------:R-:W-:Y:S01]  /*3570*/  LEA.HI.X.SX32 R23, R54, R123, 0x1, P0 ;  /* 0x0000007b36177211 */ /* 0x000fe200000f0eff */
[----:B------:R-:W-:Y:S01]  /*3580*/  IMAD R218, R218, 0x198, RZ ;  /* 0x00000198dada7824 */ /* 0x000fe200078e02ff */
[----:B------:R-:W2:Y:S01]  /*3590*/  LDG.E.U16 R49, desc[UR60][R48.64] ;  /* 0x0000003c30317981 */ /* 0x000ea2000c1e1500 */
[----:B-----5:R-:W-:-:S03]  /*35a0*/  IMAD R55, R72, 0x340, RZ ;  /* 0x0000034048377824 */ /* 0x020fc600078e02ff */
[----:B------:R4:W5:Y:S01]  /*35b0*/  LDG.E.U16 R11, desc[UR60][R12.64] ;  /* 0x0000003c0c0b7981 */ /* 0x000962000c1e1500 */
[----:B------:R-:W-:Y:S01]  /*35c0*/  IMAD R71, R71, 0x1b0, RZ ;  /* 0x000001b047477824 */ /* 0x000fe200078e02ff */
[----:B------:R-:W0:Y:S02]  /*35d0*/  LDC R72, c[0x0][0x248] ;  /* 0x00009200ff487b82 */ /* 0x000e240000000800 */
[----:B------:R1:W2:Y:S01]  /*35e0*/  LDG.E.U16 R48, desc[UR60][R22.64] ;  /* 0x0000003c16307981 */ /* 0x0002a2000c1e1500 */
[-C--:B----4-:R-:W-:Y:S01]  /*35f0*/  IADD3 R12, P1, R57, R122.reuse, RZ ;  /* 0x0000007a390c7210 */ /* 0x090fe20007f3e0ff */
[----:B------:R-:W-:Y:S02]  /*3600*/  IMAD R219, R219, 0x1a8, RZ ;  /* 0x000001a8dbdb7824 */ /* 0x000fe400078e02ff */
[----:B-1----:R-:W-:Y:S01]  /*3610*/  IMAD R23, R56, 0x350, RZ ;  /* 0x0000035038177824 */ /* 0x002fe200078e02ff */
[----:B------:R-:W-:Y:S02]  /*3620*/  IADD3 R56, P0, R51, R122, RZ ;  /* 0x0000007a33387210 */ /* 0x000fe40007f1e0ff */
[----:B------:R-:W-:-:S02]  /*3630*/  LEA.HI.X.SX32 R13, R218, R123, 0x1, P1 ;  /* 0x0000007bda0d7211 */ /* 0x000fc400008f0eff */
[-C--:B------:R-:W-:Y:S02]  /*3640*/  IADD3 R54, P1, R55, R122.reuse, RZ ;  /* 0x0000007a37367210 */ /* 0x080fe40007f3e0ff */
[-C--:B------:R-:W-:Y:S02]  /*3650*/  LEA.HI.X.SX32 R57, R16, R123.reuse, 0x1, P0 ;  /* 0x0000007b10397211 */ /* 0x080fe400000f0eff */
[-C--:B------:R-:W-:Y:S01]  /*3660*/  IADD3 R22, P2, R23, R122.reuse, RZ ;  /* 0x0000007a17167210 */ /* 0x080fe20007f5e0ff */
[----:B------:R1:W4:Y:S01]  /*3670*/  LDG.E.U16 R16, desc[UR60][R12.64] ;  /* 0x0000003c0c107981 */ /* 0x000322000c1e1500 */
[----:B------:R-:W-:Y:S01]  /*3680*/  IMAD R95, R76, 0x360, RZ ;  /* 0x000003604c5f7824 */ /* 0x000fe200078e02ff */
[-C--:B------:R-:W-:Y:S01]  /*3690*/  LEA.HI.X.SX32 R55, R51, R123.reuse, 0x1, P1 ;  /* 0x0000007b33377211 */ /* 0x080fe200008f0eff */
[----:B------:R-:W0:Y:S01]  /*36a0*/  LDC R76, c[0x0][0x248] ;  /* 0x00009200ff4c7b82 */ /* 0x000e220000000800 */
[----:B------:R-:W-:Y:S01]  /*36b0*/  LEA.HI.X.SX32 R23, R219, R123, 0x1, P2 ;  /* 0x0000007bdb177211 */ /* 0x000fe200010f0eff */
[----:B------:R1:W4:Y:S02]  /*36c0*/  LDG.E.U16 R75, desc[UR60][R56.64] ;  /* 0x0000003c384b7981 */ /* 0x000324000c1e1500 */
[----:B-1----:R-:W-:-:S02]  /*36d0*/  IADD3 R12, P0, R71, R122, RZ ;  /* 0x0000007a470c7210 */ /* 0x002fc40007f1e0ff */
[----:B------:R-:W4:Y:S01]  /*36e0*/  LDG.E.U16 R52, desc[UR60][R54.64] ;  /* 0x0000003c36347981 */ /* 0x000f22000c1e1500 */
[----:B------:R-:W-:Y:S01]  /*36f0*/  IMAD R57, R92, 0x370, RZ ;  /* 0x000003705c397824 */ /* 0x000fe200078e02ff */
[----:B------:R-:W-:Y:S02]  /*3700*/  LEA.HI.X.SX32 R13, R15, R123, 0x1, P0 ;  /* 0x0000007b0f0d7211 */ /* 0x000fe400000f0eff */
[-C--:B------:R-:W-:Y:S01]  /*3710*/  IADD3 R56, P1, R95, R122.reuse, RZ ;  /* 0x0000007a5f387210 */ /* 0x080fe20007f3e0ff */
[----:B------:R-:W-:Y:S01]  /*3720*/  IMAD R51, R58, 0x1c0, RZ ;  /* 0x000001c03a337824 */ /* 0x000fe200078e02ff */
[----:B------:R1:W4:Y:S04]  /*3730*/  LDG.E.U16 R55, desc[UR60][R22.64] ;  /* 0x0000003c16377981 */ /* 0x000328000c1e1500 */
[----:B------:R0:W2:Y:S01]  /*3740*/  LDG.E.U16 R15, desc[UR60][R12.64] ;  /* 0x0000003c0c0f7981 */ /* 0x0000a2000c1e1500 */
[----:B------:R-:W-:-:S02]  /*3750*/  IADD3 R58, P0, R51, R122, RZ ;  /* 0x0000007a333a7210 */ /* 0x000fc40007f1e0ff */
[-C--:B-1----:R-:W-:Y:S02]  /*3760*/  IADD3 R22, P2, R57, R122.reuse, RZ ;  /* 0x0000007a39167210 */ /* 0x082fe40007f5e0ff */
[-C--:B------:R-:W-:Y:S02]  /*3770*/  LEA.HI.X.SX32 R57, R71, R123.reuse, 0x1, P1 ;  /* 0x0000007b47397211 */ /* 0x080fe400008f0eff */
[----:B------:R-:W1:Y:S01]  /*3780*/  LDC R71, c[0x0][0x248] ;  /* 0x00009200ff477b82 */ /* 0x000e620000000800 */
[----:B0-----:R-:W-:Y:S01]  /*3790*/  IMAD R13, R66, 0x380, RZ ;  /* 0x00000380420d7824 */ /* 0x001fe200078e02ff */
[----:B------:R-:W-:Y:S01]  /*37a0*/  LEA.HI.X.SX32 R59, R59, R123, 0x1, P0 ;  /* 0x0000007b3b3b7211 */ /* 0x000fe200000f0eff */
[----:B------:R-:W-:Y:S01]  /*37b0*/  IMAD R217, R217, 0x1b8, RZ ;  /* 0x000001b8d9d97824 */ /* 0x000fe200078e02ff */
[----:B------:R-:W4:Y:S01]  /*37c0*/  LDG.E.U16 R57, desc[UR60][R56.64] ;  /* 0x0000003c38397981 */ /* 0x000f22000c1e1500 */
[----:B------:R-:W-:Y:S01]  /*37d0*/  IMAD R95, R94, 0x3a0, RZ ;  /* 0x000003a05e5f7824 */ /* 0x000fe200078e02ff */
[----:B------:R-:W-:-:S02]  /*37e0*/  IADD3 R12, P1, R13, R122, RZ ;  /* 0x0000007a0d0c7210 */ /* 0x000fc40007f3e0ff */
[-C--:B------:R-:W-:Y:S01]  /*37f0*/  LEA.HI.X.SX32 R23, R217, R123.reuse, 0x1, P2 ;  /* 0x0000007bd9177211 */ /* 0x080fe200010f0eff */
[----:B------:R0:W4:Y:S01]  /*3800*/  LDG.E.U16 R66, desc[UR60][R58.64] ;  /* 0x0000003c3a427981 */ /* 0x000122000c1e1500 */
[-C--:B------:R-:W-:Y:S01]  /*3810*/  LEA.HI.X.SX32 R13, R51, R123.reuse, 0x1, P1 ;  /* 0x0000007b330d7211 */ /* 0x080fe200008f0eff */
[----:B------:R-:W-:Y:S02]  /*3820*/  IMAD R51, R72, 0x1d0, RZ ;  /* 0x000001d048337824 */ /* 0x000fe400078e02ff */
[----:B------:R-:W-:Y:S01]  /*3830*/  IMAD R93, R93, 0x390, RZ ;  /* 0x000003905d5d7824 */ /* 0x000fe200078e02ff */
[----:B------:R-:W1:Y:S01]  /*3840*/  LDC R72, c[0x0][0x248] ;  /* 0x00009200ff487b82 */ /* 0x000e620000000800 */
[----:B------:R0:W4:Y:S02]  /*3850*/  LDG.E.U16 R54, desc[UR60][R12.64] ;  /* 0x0000003c0c367981 */ /* 0x000124000c1e1500 */
[-C--:B0-----:R-:W-:Y:S01]  /*3860*/  IADD3 R58, P2, R95, R122.reuse, RZ ;  /* 0x0000007a5f3a7210 */ /* 0x081fe20007f5e0ff */
[----:B------:R-:W-:Y:S01]  /*3870*/  IMAD R216, R216, 0x1c8, RZ ;  /* 0x000001c8d8d87824 */ /* 0x000fe200078e02ff */
[-C--:B------:R-:W-:Y:S01]  /*3880*/  IADD3 R94, P1, R93, R122.reuse, RZ ;  /* 0x0000007a5d5e7210 */ /* 0x080fe20007f3e0ff */
[----:B------:R-:W-:Y:S01]  /*3890*/  IMAD R225, R225, 0x1d8, RZ ;  /* 0x000001d8e1e17824 */ /* 0x000fe200078e02ff */
[-C--:B------:R-:W-:Y:S01]  /*38a0*/  LEA.HI.X.SX32 R59, R51, R123.reuse, 0x1, P2 ;  /* 0x0000007b333b7211 */ /* 0x080fe200010f0eff */
[----:B------:R-:W-:Y:S01]  /*38b0*/  IMAD R97, R97, 0x3d0, RZ ;  /* 0x000003d061617824 */ /* 0x000fe200078e02ff */
[----:B------:R-:W4:Y:S01]  /*38c0*/  LDG.E.U16 R23, desc[UR60][R22.64] ;  /* 0x0000003c16177981 */ /* 0x000f22000c1e1500 */
[----:B------:R-:W-:Y:S01]  /*38d0*/  IMAD R13, R76, 0x3b0, RZ ;  /* 0x000003b04c0d7824 */ /* 0x000fe200078e02ff */
[-C--:B------:R-:W-:Y:S01]  /*38e0*/  LEA.HI.X.SX32 R95, R216, R123.reuse, 0x1, P1 ;  /* 0x0000007bd85f7211 */ /* 0x080fe200008f0eff */
[----:B------:R-:W-:Y:S01]  /*38f0*/  IMAD R99, R99, 0x1f0, RZ ;  /* 0x000001f063637824 */ /* 0x000fe200078e02ff */
[----:B------:R0:W4:Y:S01]  /*3900*/  LDG.E.U16 R56, desc[UR60][R58.64] ;  /* 0x0000003c3a387981 */ /* 0x000122000c1e1500 */
[-C--:B------:R-:W-:Y:S01]  /*3910*/  IADD3 R92, P0, R51, R122.reuse, RZ ;  /* 0x0000007a335c7210 */ /* 0x080fe20007f1e0ff */
[----:B-1----:R-:W-:Y:S01]  /*3920*/  IMAD R51, R71, 0x1e0, RZ ;  /* 0x000001e047337824 */ /* 0x002fe200078e02ff */
[----:B------:R-:W-:Y:S01]  /*3930*/  IADD3 R12, P1, R13, R122, RZ ;  /* 0x0000007a0d0c7210 */ /* 0x000fe20007f3e0ff */
[----:B------:R-:W-:Y:S01]  /*3940*/  IMAD R71, R96, 0x3c0, RZ ;  /* 0x000003c060477824 */ /* 0x000fe200078e02ff */
[----:B------:R-:W1:Y:S01]  /*3950*/  LDC R76, c[0x0][0x248] ;  /* 0x00009200ff4c7b82 */ /* 0x000e620000000800 */
[----:B------:R0:W4:Y:S01]  /*3960*/  LDG.E.U16 R22, desc[UR60][R94.64] ;  /* 0x0000003c5e167981 */ /* 0x000122000c1e1500 */
[----:B------:R-:W-:-:S06]  /*3970*/  LEA.HI.X.SX32 R13, R225, R123, 0x1, P1 ;  /* 0x0000007be10d7211 */ /* 0x000fcc00008f0eff */
[----:B0-----:R-:W0:Y:S01]  /*3980*/  LDC R58, c[0x0][0x248] ;  /* 0x00009200ff3a7b82 */ /* 0x001e220000000800 */
[-C--:B------:R-:W-:Y:S01]  /*3990*/  IADD3 R96, P1, R71, R122.reuse, RZ ;  /* 0x0000007a47607210 */ /* 0x080fe20007f3e0ff */
[----:B------:R1:W4:Y:S01]  /*39a0*/  LDG.E.U16 R59, desc[UR60][R12.64] ;  /* 0x0000003c0c3b7981 */ /* 0x000322000c1e1500 */
[-C--:B------:R-:W-:Y:S02]  /*39b0*/  LEA.HI.X.SX32 R93, R60, R123.reuse, 0x1, P0 ;  /* 0x0000007b3c5d7211 */ /* 0x080fe400000f0eff */
[-C--:B------:R-:W-:Y:S01]  /*39c0*/  IADD3 R94, P2, R97, R122.reuse, RZ ;  /* 0x0000007a615e7210 */ /* 0x080fe20007f5e0ff */
[----:B------:R-:W-:Y:S01]  /*39d0*/  IMAD R215, R215, 0x1e8, RZ ;  /* 0x000001e8d7d77824 */ /* 0x000fe200078e02ff */
[C---:B------:R-:W-:Y:S01]  /*39e0*/  LEA.HI.X.SX32 R97, R51.reuse, R123, 0x1, P1 ;  /* 0x0000007b33617211 */ /* 0x040fe200008f0eff */
[----:B------:R1:W4:Y:S02]  /*39f0*/  LDG.E.U16 R60, desc[UR60][R92.64] ;  /* 0x0000003c5c3c7981 */ /* 0x000324000c1e1500 */
[----:B-1----:R-:W-:Y:S01]  /*3a00*/  IADD3 R12, P0, R51, R122, RZ ;  /* 0x0000007a330c7210 */ /* 0x002fe20007f1e0ff */
[----:B------:R-:W-:-:S03]  /*3a10*/  IMAD R51, R98, 0x3e0, RZ ;  /* 0x000003e062337824 */ /* 0x000fc600078e02ff */
[-C--:B------:R-:W-:Y:S02]  /*3a20*/  LEA.HI.X.SX32 R13, R64, R123.reuse, 0x1, P0 ;  /* 0x0000007b400d7211 */ /* 0x080fe400000f0eff */
[-C--:B------:R-:W-:Y:S01]  /*3a30*/  IADD3 R92, P0, R99, R122.reuse, RZ ;  /* 0x0000007a635c7210 */ /* 0x080fe20007f1e0ff */
[----:B------:R1:W4:Y:S01]  /*3a40*/  LDG.E.U16 R64, desc[UR60][R96.64] ;  /* 0x0000003c60407981 */ /* 0x000322000c1e1500 */
[-C--:B------:R-:W-:Y:S02]  /*3a50*/  LEA.HI.X.SX32 R95, R215, R123.reuse, 0x1, P2 ;  /* 0x0000007bd75f7211 */ /* 0x080fe400010f0eff */
[----:B------:R-:W-:Y:S01]  /*3a60*/  LEA.HI.X.SX32 R93, R25, R123, 0x1, P0 ;  /* 0x0000007b195d7211 */ /* 0x000fe200000f0eff */
[----:B------:R-:W4:Y:S01]  /*3a70*/  LDG.E.U16 R12, desc[UR60][R12.64] ;  /* 0x0000003c0c0c7981 */ /* 0x000f22000c1e1500 */
[----:B------:R-:W-:Y:S01]  /*3a80*/  IADD3 R98, P0, R51, R122, RZ ;  /* 0x0000007a33627210 */ /* 0x000fe20007f1e0ff */
[----:B-1----:R-:W-:Y:S02]  /*3a90*/  IMAD R97, R102, 0x3f0, RZ ;  /* 0x000003f066617824 */ /* 0x002fe400078e02ff */
[----:B------:R-:W4:Y:S01]  /*3aa0*/  LDG.E.U16 R25, desc[UR60][R92.64] ;  /* 0x0000003c5c197981 */ /* 0x000f22000c1e1500 */
[----:B------:R-:W1:Y:S01]  /*3ab0*/  LDC R102, c[0x0][0x248] ;  /* 0x00009200ff667b82 */ /* 0x000e620000000800 */
[----:B0-----:R-:W-:-:S02]  /*3ac0*/  IMAD R51, R58, 0x212, RZ ;  /* 0x000002123a337824 */ /* 0x001fc400078e02ff */
[----:B------:R0:W4:Y:S01]  /*3ad0*/  LDG.E.U16 R13, desc[UR60][R94.64] ;  /* 0x0000003c5e0d7981 */ /* 0x000122000c1e1500 */
[----:B------:R-:W-:Y:S01]  /*3ae0*/  LEA.HI.X.SX32 R99, R99, R123, 0x1, P0 ;  /* 0x0000007b63637211 */ /* 0x000fe200000f0eff */
[----:B------:R-:W-:Y:S01]  /*3af0*/  IMAD R224, R224, 0x1f8, RZ ;  /* 0x000001f8e0e07824 */ /* 0x000fe200078e02ff */
[-C--:B------:R-:W-:Y:S02]  /*3b00*/  IADD3 R96, P2, R97, R122.reuse, RZ ;  /* 0x0000007a61607210 */ /* 0x080fe40007f5e0ff */
[----:B------:R-:W-:Y:S01]  /*3b10*/  LEA R71, R27, R27, 0x8 ;  /* 0x0000001b1b477211 */ /* 0x000fe200078e40ff */
[----:B0-----:R-:W-:Y:S01]  /*3b20*/  IMAD R95, R72, 0x202, RZ ;  /* 0x00000202485f7824 */ /* 0x001fe200078e02ff */
[-C--:B------:R-:W-:Y:S01]  /*3b30*/  IADD3 R92, P1, R51, R122.reuse, RZ ;  /* 0x0000007a335c7210 */ /* 0x080fe20007f3e0ff */
[----:B------:R-:W-:Y:S01]  /*3b40*/  IMAD R93, R27, 0x109, RZ ;  /* 0x000001091b5d7824 */ /* 0x000fe200078e02ff */
[----:B------:R0:W4:Y:S02]  /*3b50*/  LDG.E.U16 R51, desc[UR60][R98.64] ;  /* 0x0000003c62337981 */ /* 0x000124000c1e1500 */
[-C--:B------:R-:W-:Y:S01]  /*3b60*/  IADD3 R94, P0, R95, R122.reuse, RZ ;  /* 0x0000007a5f5e7210 */ /* 0x080fe20007f1e0ff */
[----:B------:R-:W-:Y:S01]  /*3b70*/  IMAD R121, R106, 0x232, RZ ;  /* 0x000002326a797824 */ /* 0x000fe200078e02ff */
[-C--:B------:R-:W-:Y:S01]  /*3b80*/  LEA.HI.X.SX32 R97, R224, R123.reuse, 0x1, P2 ;  /* 0x0000007be0617211 */ /* 0x080fe200010f0eff */
[----:B------:R-:W-:Y:S01]  /*3b90*/  IMAD R105, R105, 0x222, RZ ;  /* 0x0000022269697824 */ /* 0x000fe200078e02ff */
[-C--:B------:R-:W-:Y:S01]  /*3ba0*/  LEA.HI.X.SX32 R95, R71, R123.reuse, 0x1, P0 ;  /* 0x0000007b475f7211 */ /* 0x080fe200000f0eff */
[----:B------:R-:W-:Y:S01]  /*3bb0*/  IMAD R101, R101, 0x119, RZ ;  /* 0x0000011965657824 */ /* 0x000fe200078e02ff */
[----:B------:R-:W-:Y:S01]  /*3bc0*/  LEA.HI.X.SX32 R93, R93, R123, 0x1, P1 ;  /* 0x0000007b5d5d7211 */ /* 0x000fe200008f0eff */
[----:B------:R-:W-:Y:S01]  /*3bd0*/  IMAD R107, R107, 0x242, RZ ;  /* 0x000002426b6b7824 */ /* 0x000fe200078e02ff */
[----:B0-----:R-:W0:Y:S01]  /*3be0*/  LDC R98, c[0x0][0x248] ;  /* 0x00009200ff627b82 */ /* 0x001e220000000800 */
[----:B------:R1:W4:Y:S01]  /*3bf0*/  LDG.E.U16 R58, desc[UR60][R96.64] ;  /* 0x0000003c603a7981 */ /* 0x000322000c1e1500 */
[----:B------:R-:W-:Y:S01]  /*3c00*/  IMAD R99, R76, 0x111, RZ ;  /* 0x000001114c637824 */ /* 0x000fe200078e02ff */
[----:B------:R-:W-:-:S02]  /*3c10*/  IADD3 R120, P1, R121, R122, RZ ;  /* 0x0000007a79787210 */ /* 0x000fc40007f3e0ff */
[----:B------:R1:W4:Y:S02]  /*3c20*/  LDG.E.U16 R71, desc[UR60][R94.64] ;  /* 0x0000003c5e477981 */ /* 0x000324000c1e1500 */
[----:B------:R-:W-:Y:S01]  /*3c30*/  LEA.HI.X.SX32 R121, R101, R123, 0x1, P1 ;  /* 0x0000007b65797211 */ /* 0x000fe200008f0eff */
[----:B------:R-:W-:Y:S01]  /*3c40*/  IMAD R109, R109, 0x262, RZ ;  /* 0x000002626d6d7824 */ /* 0x000fe200078e02ff */
[----:B------:R1:W4:Y:S01]  /*3c50*/  LDG.E.U16 R72, desc[UR60][R92.64] ;  /* 0x0000003c5c487981 */ /* 0x000322000c1e1500 */
[----:B------:R-:W3:Y:S01]  /*3c60*/  LDC R101, c[0x0][0x248] ;  /* 0x00009200ff657b82 */ /* 0x000ee20000000800 */
[-C--:B-1----:R-:W-:Y:S01]  /*3c70*/  IADD3 R96, P0, R105, R122.reuse, RZ ;  /* 0x0000007a69607210 */ /* 0x082fe20007f1e0ff */
[----:B------:R-:W-:Y:S01]  /*3c80*/  IMAD R111, R111, 0x282, RZ ;  /* 0x000002826f6f7824 */ /* 0x000fe200078e02ff */
[----:B------:R-:W4:Y:S01]  /*3c90*/  LDG.E.U16 R120, desc[UR60][R120.64] ;  /* 0x0000003c78787981 */ /* 0x000f22000c1e1500 */
[----:B------:R-:W-:Y:S01]  /*3ca0*/  IMAD R95, R108, 0x252, RZ ;  /* 0x000002526c5f7824 */ /* 0x000fe200078e02ff */
[----:B------:R-:W-:-:S02]  /*3cb0*/  IADD3 R94, P2, R107, R122, RZ ;  /* 0x0000007a6b5e7210 */ /* 0x000fc40007f5e0ff */
[-C--:B------:R-:W-:Y:S01]  /*3cc0*/  LEA.HI.X.SX32 R97, R99, R123.reuse, 0x1, P0 ;  /* 0x0000007b63617211 */ /* 0x080fe200000f0eff */
[----:B------:R-:W-:Y:S01]  /*3cd0*/  IMAD R93, R100, 0x121, RZ ;  /* 0x00000121645d7824 */ /* 0x000fe200078e02ff */
[----:B------:R-:W1:Y:S01]  /*3ce0*/  LDC R107, c[0x0][0x248] ;  /* 0x00009200ff6b7b82 */ /* 0x000e620000000800 */
[----:B------:R-:W-:Y:S01]  /*3cf0*/  IMAD R99, R102, 0x129, RZ ;  /* 0x0000012966637824 */ /* 0x000fe200078e02ff */
[----:B------:R-:W-:Y:S01]  /*3d00*/  IADD3 R92, P0, R95, R122, RZ ;  /* 0x0000007a5f5c7210 */ /* 0x000fe20007f1e0ff */
[----:B------:R0:W4:Y:S01]  /*3d10*/  LDG.E.U16 R76, desc[UR60][R96.64] ;  /* 0x0000003c604c7981 */ /* 0x000122000c1e1500 */
[-C--:B------:R-:W-:Y:S02]  /*3d20*/  LEA.HI.X.SX32 R95, R93, R123.reuse, 0x1, P2 ;  /* 0x0000007b5d5f7211 */ /* 0x080fe400010f0eff */
[----:B------:R-:W-:Y:S02]  /*3d30*/  LEA.HI.X.SX32 R93, R99, R123, 0x1, P0 ;  /* 0x0000007b635d7211 */ /* 0x000fe400000f0eff */
[----:B------:R-:W1:Y:S01]  /*3d40*/  LDC R106, c[0x0][0x248] ;  /* 0x00009200ff6a7b82 */ /* 0x000e620000000800 */
[----:B------:R-:W4:Y:S01]  /*3d50*/  LDG.E.U16 R119, desc[UR60][R94.64] ;  /* 0x0000003c5e777981 */ /* 0x000f22000c1e1500 */
[----:B0-----:R-:W-:-:S03]  /*3d60*/  IMAD R97, R103, 0x131, RZ ;  /* 0x0000013167617824 */ /* 0x001fc600078e02ff */
[----:B------:R0:W4:Y:S01]  /*3d70*/  LDG.E.U16 R118, desc[UR60][R92.64] ;  /* 0x0000003c5c767981 */ /* 0x000122000c1e1500 */
[----:B------:R-:W-:Y:S02]  /*3d80*/  IMAD R103, R110, 0x272, RZ ;  /* 0x000002726e677824 */ /* 0x000fe400078e02ff */
[----:B------:R-:W5:Y:S01]  /*3d90*/  LDC R108, c[0x0][0x248] ;  /* 0x00009200ff6c7b82 */ /* 0x000f620000000800 */
[----:B------:R-:W-:Y:S01]  /*3da0*/  IMAD R99, R98, 0x141, RZ ;  /* 0x0000014162637824 */ /* 0x000fe200078e02ff */
[----:B------:R-:W-:-:S06]  /*3db0*/  IADD3 R96, P0, R109, R122, RZ ;  /* 0x0000007a6d607210 */ /* 0x000fcc0007f1e0ff */
[----:B------:R-:W5:Y:S01]  /*3dc0*/  LDC R110, c[0x0][0x248] ;  /* 0x00009200ff6e7b82 */ /* 0x000f620000000800 */
[----:B0-----:R-:W-:Y:S01]  /*3dd0*/  IMAD R93, R104, 0x139, RZ ;  /* 0x00000139685d7824 */ /* 0x001fe200078e02ff */
[-C--:B------:R-:W-:Y:S02]  /*3de0*/  IADD3 R94, P1, R103, R122.reuse, RZ ;  /* 0x0000007a675e7210 */ /* 0x080fe40007f3e0ff */
[-C--:B------:R-:W-:Y:S02]  /*3df0*/  IADD3 R92, P2, R111, R122.reuse, RZ ;  /* 0x0000007a6f5c7210 */ /* 0x080fe40007f5e0ff */
[-C--:B------:R-:W-:Y:S02]  /*3e00*/  LEA.HI.X.SX32 R95, R93, R123.reuse, 0x1, P1 ;  /* 0x0000007b5d5f7211 */ /* 0x080fe400008f0eff */
[-C--:B------:R-:W-:Y:S01]  /*3e10*/  LEA.HI.X.SX32 R97, R97, R123.reuse, 0x1, P0 ;  /* 0x0000007b61617211 */ /* 0x080fe200000f0eff */
[----:B------:R-:W0:Y:S01]  /*3e20*/  LDC R102, c[0x0][0x248] ;  /* 0x00009200ff667b82 */ /* 0x000e220000000800 */
[----:B------:R-:W-:Y:S01]  /*3e30*/  LEA.HI.X.SX32 R93, R99, R123, 0x1, P2 ;  /* 0x0000007b635d7211 */ /* 0x000fe200010f0eff */
[----:B------:R-:W-:Y:S01]  /*3e40*/  IMAD R99, R112, 0x292, RZ ;  /* 0x0000029270637824 */ /* 0x000fe200078e02ff */
[----:B------:R-:W4:Y:S04]  /*3e50*/  LDG.E.U16 R116, desc[UR60][R94.64] ;  /* 0x0000003c5e747981 */ /* 0x000f28000c1e1500 */
[----:B------:R3:W4:Y:S01]  /*3e60*/  LDG.E.U16 R117, desc[UR60][R96.64] ;  /* 0x0000003c60757981 */ /* 0x000722000c1e1500 */
[----:B------:R-:W0:Y:S01]  /*3e70*/  LDC R109, c[0x0][0x248] ;  /* 0x00009200ff6d7b82 */ /* 0x000e220000000800 */
[----:B------:R-:W-:-:S02]  /*3e80*/  IADD3 R98, P0, R99, R122, RZ ;  /* 0x0000007a63627210 */ /* 0x000fc40007f1e0ff */
[----:B------:R1:W4:Y:S05]  /*3e90*/  LDG.E.U16 R115, desc[UR60][R92.64] ;  /* 0x0000003c5c737981 */ /* 0x00032a000c1e1500 */
[----:B------:R-:W0:Y:S01]  /*3ea0*/  LDC R103, c[0x0][0x248] ;  /* 0x00009200ff677b82 */ /* 0x000e220000000800 */
[----:B---3--:R-:W-:Y:S02]  /*3eb0*/  IMAD R97, R101, 0x149, RZ ;  /* 0x0000014965617824 */ /* 0x008fe400078e02ff */
[----:B-1----:R-:W-:Y:S02]  /*3ec0*/  IMAD R93, R107, 0x159, RZ ;  /* 0x000001596b5d7824 */ /* 0x002fe400078e02ff */
[----:B------:R-:W-:-:S03]  /*3ed0*/  IMAD R107, R114, 0x2b2, RZ ;  /* 0x000002b2726b7824 */ /* 0x000fc600078e02ff */
[----:B------:R-:W1:Y:S01]  /*3ee0*/  LDC R104, c[0x0][0x248] ;  /* 0x00009200ff687b82 */ /* 0x000e620000000800 */
[----:B------:R-:W-:Y:S01]  /*3ef0*/  LEA.HI.X.SX32 R99, R97, R123, 0x1, P0 ;  /* 0x0000007b61637211 */ /* 0x000fe200000f0eff */
[----:B------:R-:W-:Y:S01]  /*3f00*/  IMAD R113, R113, 0x2a2, RZ ;  /* 0x000002a271717824 */ /* 0x000fe200078e02ff */
[----:B------:R-:W-:-:S05]  /*3f10*/  IADD3 R94, P0, R107, R122, RZ ;  /* 0x0000007a6b5e7210 */ /* 0x000fca0007f1e0ff */
[----:B------:R-:W3:Y:S01]  /*3f20*/  LDC R100, c[0x0][0x248] ;  /* 0x00009200ff647b82 */ /* 0x000ee20000000800 */
[----:B-----5:R-:W-:Y:S01]  /*3f30*/  IMAD R111, R110, 0x2c2, RZ ;  /* 0x000002c26e6f7824 */ /* 0x020fe200078e02ff */
[-C--:B------:R-:W-:Y:S01]  /*3f40*/  IADD3 R96, P1, R113, R122.reuse, RZ ;  /* 0x0000007a71607210 */ /* 0x080fe20007f3e0ff */
[----:B------:R-:W-:Y:S01]  /*3f50*/  IMAD R95, R106, 0x151, RZ ;  /* 0x000001516a5f7824 */ /* 0x000fe200078e02ff */
[----:B------:R0:W5:Y:S04]  /*3f60*/  LDG.E.U16 R114, desc[UR60][R98.64] ;  /* 0x0000003c62727981 */ /* 0x000168000c1e1500 */
[----:B------:R-:W2:Y:S01]  /*3f70*/  LDC R105, c[0x0][0x248] ;  /* 0x00009200ff697b82 */ /* 0x000ea20000000800 */
[----:B------:R-:W-:Y:S01]  /*3f80*/  IMAD R101, R108, 0x161, RZ ;  /* 0x000001616c657824 */ /* 0x000fe200078e02ff */
[----:B------:R-:W-:-:S06]  /*3f90*/  IADD3 R92, P2, R111, R122, RZ ;  /* 0x0000007a6f5c7210 */ /* 0x000fcc0007f5e0ff */
[----:B------:R-:W2:Y:S01]  /*3fa0*/  LDC R107, c[0x0][0x248] ;  /* 0x00009200ff6b7b82 */ /* 0x000ea20000000800 */
[-C--:B------:R-:W-:Y:S02]  /*3fb0*/  LEA.HI.X.SX32 R97, R95, R123.reuse, 0x1, P1 ;  /* 0x0000007b5f617211 */ /* 0x080fe400008f0eff */
[-C--:B------:R-:W-:Y:S02]  /*3fc0*/  LEA.HI.X.SX32 R95, R93, R123.reuse, 0x1, P0 ;  /* 0x0000007b5d5f7211 */ /* 0x080fe400000f0eff */
[----:B------:R-:W-:-:S03]  /*3fd0*/  LEA.HI.X.SX32 R93, R101, R123, 0x1, P2 ;  /* 0x0000007b655d7211 */ /* 0x000fc600010f0eff */
[----:B------:R-:W2:Y:S01]  /*3fe0*/  LDC R121, c[0x0][0x248] ;  /* 0x00009200ff797b82 */ /* 0x000ea20000000800 */
[----:B------:R1:W5:Y:S01]  /*3ff0*/  LDG.E.U16 R112, desc[UR60][R94.64] ;  /* 0x0000003c5e707981 */ /* 0x000362000c1e1500 */
[----:B------:R-:W-:Y:S02]  /*4000*/  IMAD R127, R127, 0x2d2, RZ ;  /* 0x000002d27f7f7824 */ /* 0x000fe400078e02ff */
[----:B0-----:R-:W-:Y:S01]  /*4010*/  IMAD R99, R109, 0x169, RZ ;  /* 0x000001696d637824 */ /* 0x001fe200078e02ff */
[----:B------:R0:W5:Y:S03]  /*4020*/  LDG.E.U16 R111, desc[UR60][R92.64] ;  /* 0x0000003c5c6f7981 */ /* 0x000166000c1e1500 */
[----:B------:R-:W2:Y:S01]  /*4030*/  LDC R101, c[0x0][0x248] ;  /* 0x00009200ff657b82 */ /* 0x000ea20000000800 */
[----:B------:R-:W-:Y:S01]  /*4040*/  IMAD R103, R103, 0x2e2, RZ ;  /* 0x000002e267677824 */ /* 0x000fe200078e02ff */
[----:B------:R3:W5:Y:S01]  /*4050*/  LDG.E.U16 R113, desc[UR60][R96.64] ;  /* 0x0000003c60717981 */ /* 0x000762000c1e1500 */
[----:B-1----:R-:W-:Y:S01]  /*4060*/  IMAD R95, R102, 0x2f2, RZ ;  /* 0x000002f2665f7824 */ /* 0x002fe200078e02ff */
[----:B------:R-:W-:-:S04]  /*4070*/  IADD3 R98, P0, R127, R122, RZ ;  /* 0x0000007a7f627210 */ /* 0x000fc80007f1e0ff */
[----:B------:R-:W1:Y:S01]  /*4080*/  LDC R106, c[0x0][0x248] ;  /* 0x00009200ff6a7b82 */ /* 0x000e620000000800 */
[----:B0-----:R-:W-:Y:S01]  /*4090*/  IMAD R93, R104, 0x179, RZ ;  /* 0x00000179685d7824 */ /* 0x001fe200078e02ff */
[-C--:B------:R-:W-:Y:S01]  /*40a0*/  IADD3 R94, P2, R95, R122.reuse, RZ ;  /* 0x0000007a5f5e7210 */ /* 0x080fe20007f5e0ff */
[----:B---3--:R-:W-:Y:S01]  /*40b0*/  IMAD R97, R100, 0x302, RZ ;  /* 0x0000030264617824 */ /* 0x008fe200078e02ff */
[-C--:B------:R-:W-:Y:S01]  /*40c0*/  IADD3 R96, P1, R103, R122.reuse, RZ ;  /* 0x0000007a67607210 */ /* 0x080fe20007f3e0ff */
[----:B--2---:R-:W-:Y:S01]  /*40d0*/  IMAD R105, R105, 0x171, RZ ;  /* 0x0000017169697824 */ /* 0x004fe200078e02ff */
[-C--:B------:R-:W-:Y:S01]  /*40e0*/  LEA.HI.X.SX32 R99, R99, R123.reuse, 0x1, P0 ;  /* 0x0000007b63637211 */ /* 0x080fe200000f0eff */
[----:B------:R-:W-:Y:S01]  /*40f0*/  IMAD R103, R107, 0x181, RZ ;  /* 0x000001816b677824 */ /* 0x000fe200078e02ff */
[-C--:B------:R-:W-:Y:S01]  /*4100*/  LEA.HI.X.SX32 R95, R93, R123.reuse, 0x1, P2 ;  /* 0x0000007b5d5f7211 */ /* 0x080fe200010f0eff */
[----:B------:R-:W0:Y:S01]  /*4110*/  LDC R100, c[0x0][0x248] ;  /* 0x00009200ff647b82 */ /* 0x000e220000000800 */
[----:B------:R-:W-:Y:S01]  /*4120*/  IADD3 R92, P0, R97, R122, RZ ;  /* 0x0000007a615c7210 */ /* 0x000fe20007f1e0ff */
[----:B------:R2:W3:Y:S01]  /*4130*/  LDG.E.U16 R110, desc[UR60][R98.64] ;  /* 0x0000003c626e7981 */ /* 0x0004e2000c1e1500 */
[----:B------:R-:W-:-:S02]  /*4140*/  LEA.HI.X.SX32 R97, R105, R123, 0x1, P1 ;  /* 0x0000007b69617211 */ /* 0x000fc400008f0eff */
[----:B------:R-:W-:Y:S01]  /*4150*/  LEA.HI.X.SX32 R93, R103, R123, 0x1, P0 ;  /* 0x0000007b675d7211 */ /* 0x000fe200000f0eff */
[----:B------:R1:W3:Y:S02]  /*4160*/  LDG.E.U16 R108, desc[UR60][R94.64] ;  /* 0x0000003c5e6c7981 */ /* 0x0002e4000c1e1500 */
[----:B------:R-:W0:Y:S01]  /*4170*/  LDC R102, c[0x0][0x248] ;  /* 0x00009200ff667b82 */ /* 0x000e220000000800 */
[----:B------:R-:W-:Y:S01]  /*4180*/  IMAD R121, R121, 0x322, RZ ;  /* 0x0000032279797824 */ /* 0x000fe200078e02ff */
[----:B------:R1:W3:Y:S01]  /*4190*/  LDG.E.U16 R109, desc[UR60][R96.64] ;  /* 0x0000003c606d7981 */ /* 0x0002e2000c1e1500 */
[----:B--2---:R-:W-:-:S03]  /*41a0*/  IMAD R99, R126, 0x312, RZ ;  /* 0x000003127e637824 */ /* 0x004fc600078e02ff */
[----:B------:R2:W3:Y:S02]  /*41b0*/  LDG.E.U16 R107, desc[UR60][R92.64] ;  /* 0x0000003c5c6b7981 */ /* 0x0004e4000c1e1500 */
[----:B------:R-:W0:Y:S01]  /*41c0*/  LDC R103, c[0x0][0x248] ;  /* 0x00009200ff677b82 */ /* 0x000e220000000800 */
[----:B-1----:R-:W-:Y:S01]  /*41d0*/  IMAD R95, R124, 0x332, RZ ;  /* 0x000003327c5f7824 */ /* 0x002fe200078e02ff */
[----:B------:R-:W-:-:S06]  /*41e0*/  IADD3 R96, P0, R99, R122, RZ ;  /* 0x0000007a63607210 */ /* 0x000fcc0007f1e0ff */
[----:B------:R-:W1:Y:S01]  /*41f0*/  LDC R124, c[0x0][0x248] ;  /* 0x00009200ff7c7b82 */ /* 0x000e620000000800 */
[----:B------:R-:W-:Y:S01]  /*4200*/  IMAD R99, R101, 0x199, RZ ;  /* 0x0000019965637824 */ /* 0x000fe200078e02ff */
[----:B------:R-:W-:-:S06]  /*4210*/  IADD3 R94, P1, R121, R122, RZ ;  /* 0x0000007a795e7210 */ /* 0x000fcc0007f3e0ff */
[----:B------:R-:W1:Y:S01]  /*4220*/  LDC R127, c[0x0][0x248] ;  /* 0x00009200ff7f7b82 */ /* 0x000e620000000800 */
[----:B--2---:R-:W-:Y:S01]  /*4230*/  IMAD R93, R106, 0x191, RZ ;  /* 0x000001916a5d7824 */ /* 0x004fe200078e02ff */
[----:B------:R-:W-:-:S06]  /*4240*/  IADD3 R92, P2, R95, R122, RZ ;  /* 0x0000007a5f5c7210 */ /* 0x000fcc0007f5e0ff */
[----:B------:R-:W2:Y:S01]  /*4250*/  LDC R101, c[0x0][0x248] ;  /* 0x00009200ff657b82 */ /* 0x000ea20000000800 */
[----:B------:R-:W-:-:S07]  /*4260*/  IMAD R125, R125, 0x189, RZ ;  /* 0x000001897d7d7824 */ /* 0x000fce00078e02ff */
[----:B------:R-:W2:Y:S01]  /*4270*/  LDC R121, c[0x0][0x248] ;  /* 0x00009200ff797b82 */ /* 0x000ea20000000800 */
[-C--:B------:R-:W-:Y:S02]  /*4280*/  LEA.HI.X.SX32 R95, R93, R123.reuse, 0x1, P1 ;  /* 0x0000007b5d5f7211 */ /* 0x080fe400008f0eff */
[-C--:B------:R-:W-:Y:S01]  /*4290*/  LEA.HI.X.SX32 R93, R99, R123.reuse, 0x1, P2 ;  /* 0x0000007b635d7211 */ /* 0x080fe200010f0eff */
[----:B------:R-:W-:Y:S01]  /*42a0*/  IMAD R99, R128, 0x342, RZ ;  /* 0x0000034280637824 */ /* 0x000fe200078e02ff */
[-C--:B------:R-:W-:Y:S01]  /*42b0*/  LEA.HI.X.SX32 R97, R125, R123.reuse, 0x1, P0 ;  /* 0x0000007b7d617211 */ /* 0x080fe200000f0eff */
[----:B------:R0:W3:Y:S01]  /*42c0*/  LDG.E.U16 R105, desc[UR60][R94.64] ;  /* 0x0000003c5e697981 */ /* 0x0000e2000c1e1500 */
[----:B------:R-:W-:Y:S01]  /*42d0*/  IMAD R129, R129, 0x1a1, RZ ;  /* 0x000001a181817824 */ /* 0x000fe200078e02ff */
[----:B------:R-:W2:Y:S01]  /*42e0*/  LDC R126, c[0x0][0x248] ;  /* 0x00009200ff7e7b82 */ /* 0x000ea20000000800 */
[-C--:B------:R-:W-:Y:S01]  /*42f0*/  IADD3 R98, P0, R99, R122.reuse, RZ ;  /* 0x0000007a63627210 */ /* 0x080fe20007f1e0ff */
[----:B------:R0:W3:Y:S04]  /*4300*/  LDG.E.U16 R106, desc[UR60][R96.64] ;  /* 0x0000003c606a7981 */ /* 0x0000e8000c1e1500 */
[----:B------:R1:W3:Y:S01]  /*4310*/  LDG.E.U16 R104, desc[UR60][R92.64] ;  /* 0x0000003c5c687981 */ /* 0x0002e2000c1e1500 */
[----:B0-----:R-:W-:Y:S01]  /*4320*/  IMAD R95, R100, 0x362, RZ ;  /* 0x00000362645f7824 */ /* 0x001fe200078e02ff */
[----:B------:R-:W-:Y:S01]  /*4330*/  LEA.HI.X.SX32 R99, R129, R123, 0x1, P0 ;  /* 0x0000007b81637211 */ /* 0x000fe200000f0eff */
[----:B------:R-:W-:Y:S01]  /*4340*/  IMAD R131, R131, 0x382, RZ ;  /* 0x0000038283837824 */ /* 0x000fe200078e02ff */
[----:B------:R-:W0:Y:S01]  /*4350*/  LDC R129, c[0x0][0x248] ;  /* 0x00009200ff817b82 */ /* 0x000e220000000800 */
[----:B------:R-:W-:Y:S01]  /*4360*/  IMAD R97, R102, 0x352, RZ ;  /* 0x0000035266617824 */ /* 0x000fe200078e02ff */
[----:B------:R-:W-:Y:S01]  /*4370*/  IADD3 R94, P0, R95, R122, RZ ;  /* 0x0000007a5f5e7210 */ /* 0x000fe20007f1e0ff */
[----:B-1----:R-:W-:-:S02]  /*4380*/  IMAD R93, R103, 0x1b1, RZ ;  /* 0x000001b1675d7824 */ /* 0x002fc400078e02ff */
[----:B------:R-:W-:-:S03]  /*4390*/  IMAD R103, R124, 0x372, RZ ;  /* 0x000003727c677824 */ /* 0x000fc600078e02ff */
[----:B------:R-:W1:Y:S01]  /*43a0*/  LDC R125, c[0x0][0x248] ;  /* 0x00009200ff7d7b82 */ /* 0x000e620000000800 */
[----:B------:R-:W-:Y:S01]  /*43b0*/  IMAD R127, R127, 0x1a9, RZ ;  /* 0x000001a97f7f7824 */ /* 0x000fe200078e02ff */
[-C--:B------:R-:W-:Y:S01]  /*43c0*/  IADD3 R96, P1, R97, R122.reuse, RZ ;  /* 0x0000007a61607210 */ /* 0x080fe20007f3e0ff */
[----:B--2---:R-:W-:Y:S01]  /*43d0*/  IMAD R101, R101, 0x1b9, RZ ;  /* 0x000001b965657824 */ /* 0x004fe200078e02ff */
[----:B------:R-:W-:Y:S01]  /*43e0*/  IADD3 R92, P2, R103, R122, RZ ;  /* 0x0000007a675c7210 */ /* 0x000fe20007f5e0ff */
[----:B------:R-:W-:Y:S01]  /*43f0*/  IMAD R135, R135, 0x1c1, RZ ;  /* 0x000001c187877824 */ /* 0x000fe200078e02ff */
[----:B------:R2:W3:Y:S01]  /*4400*/  LDG.E.U16 R103, desc[UR60][R98.64] ;  /* 0x0000003c62677981 */ /* 0x0004e2000c1e1500 */
[-C--:B------:R-:W-:Y:S01]  /*4410*/  LEA.HI.X.SX32 R95, R93, R123.reuse, 0x1, P0 ;  /* 0x0000007b5d5f7211 */ /* 0x080fe200000f0eff */
[----:B------:R-:W1:Y:S01]  /*4420*/  LDC R128, c[0x0][0x248] ;  /* 0x00009200ff807b82 */ /* 0x000e620000000800 */
[----:B------:R-:W-:Y:S01]  /*4430*/  IMAD R121, R121, 0x3a2, RZ ;  /* 0x000003a279797824 */ /* 0x000fe200078e02ff */
[----:B------:R-:W-:-:S02]  /*4440*/  LEA.HI.X.SX32 R97, R127, R123, 0x1, P1 ;  /* 0x0000007b7f617211 */ /* 0x000fc400008f0eff */
[-C--:B------:R-:W-:Y:S02]  /*4450*/  LEA.HI.X.SX32 R93, R101, R123.reuse, 0x1, P2 ;  /* 0x0000007b655d7211 */ /* 0x080fe400010f0eff */
[----:B------:R0:W3:Y:S02]  /*4460*/  LDG.E.U16 R101, desc[UR60][R94.64] ;  /* 0x0000003c5e657981 */ /* 0x0000e4000c1e1500 */
[----:B------:R-:W1:Y:S01]  /*4470*/  LDC R124, c[0x0][0x248] ;  /* 0x00009200ff7c7b82 */ /* 0x000e620000000800 */
[-C--:B--2---:R-:W-:Y:S01]  /*4480*/  IADD3 R98, P0, R131, R122.reuse, RZ ;  /* 0x0000007a83627210 */ /* 0x084fe20007f1e0ff */
[----:B------:R2:W3:Y:S03]  /*4490*/  LDG.E.U16 R102, desc[UR60][R96.64] ;  /* 0x0000003c60667981 */ /* 0x0004e6000c1e1500 */
[----:B------:R-:W-:Y:S01]  /*44a0*/  LEA.HI.X.SX32 R99, R135, R123, 0x1, P0 ;  /* 0x0000007b87637211 */ /* 0x000fe200000f0eff */
[----:B------:R-:W-:Y:S01]  /*44b0*/  IMAD R133, R133, 0x1d1, RZ ;  /* 0x000001d185857824 */ /* 0x000fe200078e02ff */
[----:B------:R2:W3:Y:S01]  /*44c0*/  LDG.E.U16 R100, desc[UR60][R92.64] ;  /* 0x0000003c5c647981 */ /* 0x0004e2000c1e1500 */
[----:B------:R-:W1:Y:S01]  /*44d0*/  LDC R127, c[0x0][0x248] ;  /* 0x00009200ff7f7b82 */ /* 0x000e620000000800 */
[----:B0-----:R-:W-:Y:S01]  /*44e0*/  IMAD R95, R134, 0x392, RZ ;  /* 0x00000392865f7824 */ /* 0x001fe200078e02ff */
[----:B------:R-:W-:Y:S01]  /*44f0*/  IADD3 R94, P0, R121, R122, RZ ;  /* 0x0000007a795e7210 */ /* 0x000fe20007f1e0ff */
[----:B------:R-:W-:Y:S01]  /*4500*/  IMAD R131, R130, 0x3b2, RZ ;  /* 0x000003b282837824 */ /* 0x000fe200078e02ff */
[----:B------:R-:W3:Y:S01]  /*4510*/  LDG.E.U16 R99, desc[UR60][R98.64] ;  /* 0x0000003c62637981 */ /* 0x000ee2000c1e1500 */
[----:B--2---:R-:W-:-:S03]  /*4520*/  IMAD R97, R132, 0x1c9, RZ ;  /* 0x000001c984617824 */ /* 0x004fc600078e02ff */
[----:B------:R-:W0:Y:S01]  /*4530*/  LDC R121, c[0x0][0x248] ;  /* 0x00009200ff797b82 */ /* 0x000e220000000800 */
[-C--:B------:R-:W-:Y:S01]  /*4540*/  IADD3 R96, P1, R95, R122.reuse, RZ ;  /* 0x0000007a5f607210 */ /* 0x080fe20007f3e0ff */
[----:B------:R-:W-:Y:S01]  /*4550*/  IMAD R93, R136, 0x1d9, RZ ;  /* 0x000001d9885d7824 */ /* 0x000fe200078e02ff */
[----:B------:R-:W-:Y:S02]  /*4560*/  IADD3 R92, P2, R131, R122, RZ ;  /* 0x0000007a835c7210 */ /* 0x000fe40007f5e0ff */
[-C--:B------:R-:W-:Y:S01]  /*4570*/  LEA.HI.X.SX32 R97, R97, R123.reuse, 0x1, P1 ;  /* 0x0000007b61617211 */ /* 0x080fe200008f0eff */
[----:B------:R-:W-:Y:S01]  /*4580*/  IMAD R131, R126, 0x3c2, RZ ;  /* 0x000003c27e837824 */ /* 0x000fe200078e02ff */
[-C--:B------:R-:W-:Y:S02]  /*4590*/  LEA.HI.X.SX32 R95, R133, R123.reuse, 0x1, P0 ;  /* 0x0000007b855f7211 */ /* 0x080fe400000f0eff */
[----:B------:R-:W-:Y:S01]  /*45a0*/  LEA.HI.X.SX32 R93, R93, R123, 0x1, P2 ;  /* 0x0000007b5d5d7211 */ /* 0x000fe200010f0eff */
[----:B------:R-:W2:Y:S01]  /*45b0*/  LDG.E.U16 R98, desc[UR60][R96.64] ;  /* 0x0000003c60627981 */ /* 0x000ea2000c1e1500 */
[----:B------:R-:W-:-:S02]  /*45c0*/  IMAD R129, R129, 0x3e2, RZ ;  /* 0x000003e281817824 */ /* 0x000fc400078e02ff */
[----:B-1----:R-:W-:Y:S01]  /*45d0*/  IMAD R125, R125, 0x1e1, RZ ;  /* 0x000001e17d7d7824 */ /* 0x002fe200078e02ff */
[----:B------:R-:W-:Y:S01]  /*45e0*/  SHF.L.U32 R149, R27, 0x1, RZ ;  /* 0x000000011b957819 */ /* 0x000fe200000006ff */
[----:B------:R-:W-:Y:S01]  /*45f0*/  IMAD R133, R128, 0x3d2, RZ ;  /* 0x000003d280857824 */ /* 0x000fe200078e02ff */
[----:B------:R1:W2:Y:S04]  /*4600*/  LDG.E.U16 R97, desc[UR60][R94.64] ;  /* 0x0000003c5e617981 */ /* 0x0002a8000c1e1500 */
[----:B------:R1:W2:Y:S01]  /*4610*/  LDG.E.U16 R96, desc[UR60][R92.64] ;  /* 0x0000003c5c607981 */ /* 0x0002a2000c1e1500 */
[----:B------:R-:W-:Y:S01]  /*4620*/  IMAD R127, R127, 0x1e9, RZ ;  /* 0x000001e97f7f7824 */ /* 0x000fe200078e02ff */
[-C--:B-1----:R-:W-:Y:S01]  /*4630*/  IADD3 R94, P0, R131, R122.reuse, RZ ;  /* 0x0000007a835e7210 */ /* 0x082fe20007f1e0ff */
[----:B------:R-:W-:Y:S01]  /*4640*/  IMAD R93, R124, 0x1f1, RZ ;  /* 0x000001f17c5d7824 */ /* 0x000fe200078e02ff */
[----:B------:R-:W-:-:S02]  /*4650*/  IADD3 R92, P2, R129, R122, RZ ;  /* 0x0000007a815c7210 */ /* 0x000fc40007f5e0ff */
[-C--:B------:R-:W-:Y:S02]  /*4660*/  LEA.HI.X.SX32 R95, R125, R123.reuse, 0x1, P0 ;  /* 0x0000007b7d5f7211 */ /* 0x080fe400000f0eff */
[-C--:B------:R-:W-:Y:S02]  /*4670*/  IADD3 R124, P0, R149, R122.reuse, RZ ;  /* 0x0000007a957c7210 */ /* 0x080fe40007f1e0ff */
[-C--:B------:R-:W-:Y:S02]  /*4680*/  IADD3 R126, P1, R133, R122.reuse, RZ ;  /* 0x0000007a857e7210 */ /* 0x080fe40007f3e0ff */
[-C--:B------:R-:W-:Y:S01]  /*4690*/  LEA.HI.X.SX32 R93, R93, R123.reuse, 0x1, P2 ;  /* 0x0000007b5d5d7211 */ /* 0x080fe200010f0eff */
[----:B------:R-:W-:Y:S01]  /*46a0*/  IMAD R154, R154, 0x122, RZ ;  /* 0x000001229a9a7824 */ /* 0x000fe200078e02ff */
[-C--:B0-----:R-:W-:Y:S01]  /*46b0*/  LEA.HI.X.SX32 R125, R121, R123.reuse, 0x1, P0 ;  /* 0x0000007b797d7211 */ /* 0x081fe200000f0eff */
[----:B------:R-:W-:Y:S01]  /*46c0*/  IMAD R150, R150, 0x112, RZ ;  /* 0x0000011296967824 */ /* 0x000fe200078e02ff */
[----:B------:R-:W-:Y:S01]  /*46d0*/  LEA.HI.X.SX32 R127, R127, R123, 0x1, P1 ;  /* 0x0000007b7f7f7211 */ /* 0x000fe200008f0eff */
[----:B------:R-:W-:Y:S01]  /*46e0*/  IMAD R155, R155, 0x132, RZ ;  /* 0x000001329b9b7824 */ /* 0x000fe200078e02ff */
[----:B------:R-:W2:Y:S01]  /*46f0*/  LDG.E.U16 R93, desc[UR60][R92.64] ;  /* 0x0000003c5c5d7981 */ /* 0x000ea2000c1e1500 */
[C---:B------:R-:W-:Y:S01]  /*4700*/  IMAD R121, R27.reuse, 0x91, RZ ;  /* 0x000000911b797824 */ /* 0x040fe200078e02ff */
[----:B------:R-:W-:Y:S01]  /*4710*/  IADD3 R132, P1, R154, R122, RZ ;  /* 0x0000007a9a847210 */ /* 0x000fe20007f3e0ff */
[----:B------:R-:W-:Y:S01]  /*4720*/  IMAD R129, R27, 0x89, RZ ;  /* 0x000000891b817824 */ /* 0x000fe200078e02ff */
[----:B------:R-:W2:Y:S01]  /*4730*/  LDG.E.U16 R95, desc[UR60][R94.64] ;  /* 0x0000003c5e5f7981 */ /* 0x000ea2000c1e1500 */
[----:B------:R-:W-:-:S03]  /*4740*/  IMAD R160, R160, 0x142, RZ ;  /* 0x00000142a0a07824 */ /* 0x000fc600078e02ff */
[----:B------:R0:W2:Y:S04]  /*4750*/  LDG.E.U16 R92, desc[UR60][R124.64] ;  /* 0x0000003c7c5c7981 */ /* 0x0000a8000c1e1500 */
[----:B------:R1:W2:Y:S01]  /*4760*/  LDG.E.U16 R94, desc[UR60][R126.64] ;  /* 0x0000003c7e5e7981 */ /* 0x0002a2000c1e1500 */
[-C--:B------:R-:W-:Y:S01]  /*4770*/  LEA.HI.X.SX32 R133, R121, R123.reuse, 0x1, P1 ;  /* 0x0000007b79857211 */ /* 0x080fe200008f0eff */
[----:B0-----:R-:W-:Y:S01]  /*4780*/  IMAD R125, R27, 0x99, RZ ;  /* 0x000000991b7d7824 */ /* 0x001fe200078e02ff */
[-C--:B------:R-:W-:Y:S01]  /*4790*/  IADD3 R124, P2, R155, R122.reuse, RZ ;  /* 0x0000007a9b7c7210 */ /* 0x080fe20007f5e0ff */
[----:B------:R-:W-:Y:S02]  /*47a0*/  IMAD R128, R27, 0xa1, RZ ;  /* 0x000000a11b807824 */ /* 0x000fe400078e02ff */
[----:B------:R-:W2:Y:S01]  /*47b0*/  LDG.E.U16 R132, desc[UR60][R132.64] ;  /* 0x0000003c84847981 */ /* 0x000ea2000c1e1500 */
[----:B-1----:R-:W-:Y:S01]  /*47c0*/  IADD3 R126, P0, R150, R122, RZ ;  /* 0x0000007a967e7210 */ /* 0x002fe20007f1e0ff */
[----:B------:R-:W-:Y:S01]  /*47d0*/  IMAD R167, R167, 0x172, RZ ;  /* 0x00000172a7a77824 */ /* 0x000fe200078e02ff */
[----:B------:R-:W-:-:S02]  /*47e0*/  LEA.HI.X.SX32 R125, R125, R123, 0x1, P2 ;  /* 0x0000007b7d7d7211 */ /* 0x000fc400010f0eff */
[-C--:B------:R-:W-:Y:S01]  /*47f0*/  LEA.HI.X.SX32 R127, R129, R123.reuse, 0x1, P0 ;  /* 0x0000007b817f7211 */ /* 0x080fe200000f0eff */
[----:B------:R-:W-:Y:S01]  /*4800*/  IMAD R162, R162, 0x152, RZ ;  /* 0x00000152a2a27824 */ /* 0x000fe200078e02ff */
[-C--:B------:R-:W-:Y:S01]  /*4810*/  IADD3 R134, P0, R160, R122.reuse, RZ ;  /* 0x0000007aa0867210 */ /* 0x080fe20007f1e0ff */
[----:B------:R-:W-:Y:S01]  /*4820*/  IMAD R129, R27, 0xb9, RZ ;  /* 0x000000b91b817824 */ /* 0x000fe200078e02ff */
[----:B------:R0:W2:Y:S02]  /*4830*/  LDG.E.U16 R133, desc[UR60][R124.64] ;  /* 0x0000003c7c857981 */ /* 0x0000a4000c1e1500 */
[-C--:B------:R-:W-:Y:S01]  /*4840*/  LEA.HI.X.SX32 R135, R128, R123.reuse, 0x1, P0 ;  /* 0x0000007b80877211 */ /* 0x080fe200000f0eff */
[----:B------:R-:W-:Y:S01]  /*4850*/  IMAD R170, R170, 0x182, RZ ;  /* 0x00000182aaaa7824 */ /* 0x000fe200078e02ff */
[-C--:B------:R-:W-:Y:S01]  /*4860*/  IADD3 R128, P2, R167, R122.reuse, RZ ;  /* 0x0000007aa7807210 */ /* 0x080fe20007f5e0ff */
[C---:B------:R-:W-:Y:S01]  /*4870*/  IMAD R131, R27.reuse, 0xc1, RZ ;  /* 0x000000c11b837824 */ /* 0x040fe200078e02ff */
[----:B------:R1:W2:Y:S01]  /*4880*/  LDG.E.U16 R121, desc[UR60][R126.64] ;  /* 0x0000003c7e797981 */ /* 0x0002a2000c1e1500 */
[----:B0-----:R-:W-:Y:S01]  /*4890*/  IMAD R125, R27, 0xa9, RZ ;  /* 0x000000a91b7d7824 */ /* 0x001fe200078e02ff */
[-C--:B------:R-:W-:Y:S01]  /*48a0*/  IADD3 R124, P0, R162, R122.reuse, RZ ;  /* 0x0000007aa27c7210 */ /* 0x080fe20007f1e0ff */
[----:B------:R-:W-:Y:S01]  /*48b0*/  IMAD R175, R175, 0x1b2, RZ ;  /* 0x000001b2afaf7824 */ /* 0x000fe200078e02ff */
[-C--:B------:R-:W-:Y:S01]  /*48c0*/  LEA.HI.X.SX32 R129, R129, R123.reuse, 0x1, P2 ;  /* 0x0000007b81817211 */ /* 0x080fe200010f0eff */
[----:B------:R-:W-:Y:S01]  /*48d0*/  IMAD R171, R171, 0x192, RZ ;  /* 0x00000192abab7824 */ /* 0x000fe200078e02ff */
[----:B------:R-:W-:Y:S01]  /*48e0*/  LEA.HI.X.SX32 R125, R125, R123, 0x1, P0 ;  /* 0x0000007b7d7d7211 */ /* 0x000fe200000f0eff */
[----:B------:R-:W2:Y:S01]  /*48f0*/  LDG.E.U16 R134, desc[UR60][R134.64] ;  /* 0x0000003c86867981 */ /* 0x000ea2000c1e1500 */
[----:B------:R-:W-:Y:S01]  /*4900*/  IADD3 R130, P0, R170, R122, RZ ;  /* 0x0000007aaa827210 */ /* 0x000fe20007f1e0ff */
[----:B------:R-:W-:-:S02]  /*4910*/  IMAD R166, R166, 0x162, RZ ;  /* 0x00000162a6a67824 */ /* 0x000fc400078e02ff */
[----:B------:R0:W2:Y:S01]  /*4920*/  LDG.E.U16 R138, desc[UR60][R128.64] ;  /* 0x0000003c808a7981 */ /* 0x0000a2000c1e1500 */
[----:B------:R-:W-:Y:S01]  /*4930*/  LEA.HI.X.SX32 R131, R131, R123, 0x1, P0 ;  /* 0x0000007b83837211 */ /* 0x000fe200000f0eff */
[----:B------:R-:W-:Y:S02]  /*4940*/  IMAD R178, R178, 0x1c2, RZ ;  /* 0x000001c2b2b27824 */ /* 0x000fe400078e02ff */
[----:B------:R4:W2:Y:S01]  /*4950*/  LDG.E.U16 R135, desc[UR60][R124.64] ;  /* 0x0000003c7c877981 */ /* 0x0008a2000c1e1500 */
[C---:B-1----:R-:W-:Y:S02]  /*4960*/  IMAD R127, R27.reuse, 0xb1, RZ ;  /* 0x000000b11b7f7824 */ /* 0x042fe400078e02ff */
[----:B0-----:R-:W-:Y:S01]  /*4970*/  IMAD R129, R27, 0xd9, RZ ;  /* 0x000000d91b817824 */ /* 0x001fe200078e02ff */
[-C--:B------:R-:W-:Y:S01]  /*4980*/  IADD3 R128, P2, R175, R122.reuse, RZ ;  /* 0x0000007aaf807210 */ /* 0x080fe20007f5e0ff */
[----:B------:R0:W2:Y:S01]  /*4990*/  LDG.E.U16 R139, desc[UR60][R130.64] ;  /* 0x0000003c828b7981 */ /* 0x0000a2000c1e1500 */
[-C--:B------:R-:W-:Y:S01]  /*49a0*/  IADD3 R126, P1, R166, R122.reuse, RZ ;  /* 0x0000007aa67e7210 */ /* 0x080fe20007f3e0ff */
[----:B----4-:R-:W-:Y:S01]  /*49b0*/  IMAD R125, R27, 0xc9, RZ ;  /* 0x000000c91b7d7824 */ /* 0x010fe200078e02ff */
[----:B------:R-:W-:-:S02]  /*49c0*/  IADD3 R124, P0, R171, R122, RZ ;  /* 0x0000007aab7c7210 */ /* 0x000fc40007f1e0ff */
[-C--:B------:R-:W-:Y:S01]  /*49d0*/  LEA.HI.X.SX32 R129, R129, R123.reuse, 0x1, P2 ;  /* 0x0000007b81817211 */ /* 0x080fe200010f0eff */
[----:B------:R-:W-:Y:S01]  /*49e0*/  IMAD R183, R183, 0x1f2, RZ ;  /* 0x000001f2b7b77824 */ /* 0x000fe200078e02ff */
[-C--:B------:R-:W-:Y:S01]  /*49f0*/  LEA.HI.X.SX32 R125, R125, R123.reuse, 0x1, P0 ;  /* 0x0000007b7d7d7211 */ /* 0x080fe200000f0eff */
[----:B0-----:R-:W-:Y:S01]  /*4a00*/  IMAD R131, R27, 0xe1, RZ ;  /* 0x000000e11b837824 */ /* 0x001fe200078e02ff */
[-C--:B------:R-:W-:Y:S01]  /*4a10*/  IADD3 R130, P0, R178, R122.reuse, RZ ;  /* 0x0000007ab2827210 */ /* 0x080fe20007f1e0ff */
[----:B------:R-:W-:Y:S01]  /*4a20*/  IMAD R174, R174, 0x1a2, RZ ;  /* 0x000001a2aeae7824 */ /* 0x000fe200078e02ff */
[-C--:B------:R-:W-:Y:S01]  /*4a30*/  LEA.HI.X.SX32 R127, R127, R123.reuse, 0x1, P1 ;  /* 0x0000007b7f7f7211 */ /* 0x080fe200008f0eff */
[----:B------:R0:W4:Y:S01]  /*4a40*/  LDG.E.U16 R142, desc[UR60][R128.64] ;  /* 0x0000003c808e7981 */ /* 0x000122000c1e1500 */
[----:B------:R-:W-:Y:S01]  /*4a50*/  LEA.HI.X.SX32 R131, R131, R123, 0x1, P0 ;  /* 0x0000007b83837211 */ /* 0x000fe200000f0eff */
[----:B------:R-:W-:Y:S02]  /*4a60*/  IMAD R179, R179, 0x1d2, RZ ;  /* 0x000001d2b3b37824 */ /* 0x000fe400078e02ff */
[----:B------:R1:W4:Y:S04]  /*4a70*/  LDG.E.U16 R136, desc[UR60][R126.64] ;  /* 0x0000003c7e887981 */ /* 0x000328000c1e1500 */
[----:B------:R5:W4:Y:S01]  /*4a80*/  LDG.E.U16 R140, desc[UR60][R124.64] ;  /* 0x0000003c7c8c7981 */ /* 0x000b22000c1e1500 */
[----:B0-----:R-:W-:Y:S01]  /*4a90*/  IMAD R129, R27, 0xf9, RZ ;  /* 0x000000f91b817824 */ /* 0x001fe200078e02ff */
[----:B------:R-:W-:-:S02]  /*4aa0*/  IADD3 R128, P2, R183, R122, RZ ;  /* 0x0000007ab7807210 */ /* 0x000fc40007f5e0ff */
[----:B------:R0:W4:Y:S01]  /*4ab0*/  LDG.E.U16 R143, desc[UR60][R130.64] ;  /* 0x0000003c828f7981 */ /* 0x000122000c1e1500 */
[----:B-1----:R-:W-:Y:S01]  /*4ac0*/  IMAD R127, R27, 0xd1, RZ ;  /* 0x000000d11b7f7824 */ /* 0x002fe200078e02ff */
[-C--:B------:R-:W-:Y:S02]  /*4ad0*/  IADD3 R126, P1, R174, R122.reuse, RZ ;  /* 0x0000007aae7e7210 */ /* 0x080fe40007f3e0ff */
[-C--:B------:R-:W-:Y:S01]  /*4ae0*/  LEA.HI.X.SX32 R129, R129, R123.reuse, 0x1, P2 ;  /* 0x0000007b81817211 */ /* 0x080fe200010f0eff */
[----:B-----5:R-:W-:Y:S01]  /*4af0*/  IMAD R125, R27, 0xe9, RZ ;  /* 0x000000e91b7d7824 */ /* 0x020fe200078e02ff */
[-C--:B------:R-:W-:Y:S01]  /*4b00*/  IADD3 R124, P0, R179, R122.reuse, RZ ;  /* 0x0000007ab37c7210 */ /* 0x080fe20007f1e0ff */
[----:B0-----:R-:W-:Y:S01]  /*4b10*/  IMAD R130, R144, 0x3f2, RZ ;  /* 0x000003f290827824 */ /* 0x001fe200078e02ff */
[-C--:B------:R-:W-:Y:S01]  /*4b20*/  LEA.HI.X.SX32 R127, R127, R123.reuse, 0x1, P1 ;  /* 0x0000007b7f7f7211 */ /* 0x080fe200008f0eff */
[----:B------:R-:W-:Y:S01]  /*4b30*/  IMAD R181, R181, 0x1e2, RZ ;  /* 0x000001e2b5b57824 */ /* 0x000fe200078e02ff */
[----:B------:R-:W-:Y:S01]  /*4b40*/  LEA.HI.X.SX32 R125, R125, R123, 0x1, P0 ;  /* 0x0000007b7d7d7211 */ /* 0x000fe200000f0eff */
[----:B------:R-:W-:Y:S01]  /*4b50*/  IMAD R131, R145, 0x1f9, RZ ;  /* 0x000001f991837824 */ /* 0x000fe200078e02ff */
[----:B------:R0:W5:Y:S01]  /*4b60*/  LDG.E.U16 R146, desc[UR60][R128.64] ;  /* 0x0000003c80927981 */ /* 0x000162000c1e1500 */
[----:B------:R-:W-:-:S03]  /*4b70*/  IADD3 R130, P0, R130, R122, RZ ;  /* 0x0000007a82827210 */ /* 0x000fc60007f1e0ff */
[----:B------:R1:W5:Y:S01]  /*4b80*/  LDG.E.U16 R141, desc[UR60][R126.64] ;  /* 0x0000003c7e8d7981 */ /* 0x000362000c1e1500 */
[----:B------:R-:W-:-:S03]  /*4b90*/  LEA.HI.X.SX32 R131, R131, R123, 0x1, P0 ;  /* 0x0000007b83837211 */ /* 0x000fc600000f0eff */
[----:B------:R1:W5:Y:S01]  /*4ba0*/  LDG.E.U16 R144, desc[UR60][R124.64] ;  /* 0x0000003c7c907981 */ /* 0x000362000c1e1500 */
[----:B0-----:R-:W-:Y:S02]  /*4bb0*/  IMAD R128, R164, 0x214, RZ ;  /* 0x00000214a4807824 */ /* 0x001fe400078e02ff */
[----:B------:R-:W0:Y:S01]  /*4bc0*/  LDC R164, c[0x0][0x248] ;  /* 0x00009200ffa47b82 */ /* 0x000e220000000800 */
[----:B------:R1:W5:Y:S02]  /*4bd0*/  LDG.E.U16 R148, desc[UR60][R130.64] ;  /* 0x0000003c82947981 */ /* 0x000364000c1e1500 */
[----:B-1----:R-:W-:Y:S01]  /*4be0*/  IMAD R127, R27, 0xf1, RZ ;  /* 0x000000f11b7f7824 */ /* 0x002fe200078e02ff */
[----:B------:R-:W-:-:S04]  /*4bf0*/  IADD3 R126, P1, R181, R122, RZ ;  /* 0x0000007ab57e7210 */ /* 0x000fc80007f3e0ff */
[-C--:B------:R-:W-:Y:S02]  /*4c00*/  LEA.HI.X.SX32 R127, R127, R123.reuse, 0x1, P1 ;  /* 0x0000007b7f7f7211 */ /* 0x080fe400008f0eff */
[-C--:B------:R-:W-:Y:S01]  /*4c10*/  LEA R124, P0, R168, R122.reuse, 0x2 ;  /* 0x0000007aa87c7211 */ /* 0x080fe200078010ff */
[----:B------:R-:W-:Y:S02]  /*4c20*/  IMAD R130, R169, 0x224, RZ ;  /* 0x00000224a9827824 */ /* 0x000fe400078e02ff */
[----:B------:R1:W5:Y:S01]  /*4c30*/  LDG.E.U16 R145, desc[UR60][R126.64] ;  /* 0x0000003c7e917981 */ /* 0x000362000c1e1500 */
[----:B------:R-:W-:Y:S01]  /*4c40*/  LEA.HI.X.SX32 R125, R149, R123, 0x1, P0 ;  /* 0x0000007b957d7211 */ /* 0x000fe200000f0eff */
[----:B------:R-:W0:Y:S01]  /*4c50*/  LDC R169, c[0x0][0x248] ;  /* 0x00009200ffa97b82 */ /* 0x000e220000000800 */
[----:B------:R-:W-:-:S03]  /*4c60*/  IADD3 R130, P0, R130, R122, RZ ;  /* 0x0000007a82827210 */ /* 0x000fc60007f1e0ff */
[----:B------:R1:W5:Y:S02]  /*4c70*/  LDG.E.U16 R149, desc[UR60][R124.64] ;  /* 0x0000003c7c957981 */ /* 0x000364000c1e1500 */
[----:B-1----:R-:W-:Y:S01]  /*4c80*/  IMAD R126, R158, 0x204, RZ ;  /* 0x000002049e7e7824 */ /* 0x002fe200078e02ff */
[----:B------:R-:W-:Y:S01]  /*4c90*/  LEA.HI.X.SX32 R131, R150, R123, 0x1, P0 ;  /* 0x0000007b96837211 */ /* 0x000fe200000f0eff */
[----:B------:R-:W1:Y:S03]  /*4ca0*/  LDC R158, c[0x0][0x248] ;  /* 0x00009200ff9e7b82 */ /* 0x000e660000000800 */
[----:B------:R-:W-:Y:S01]  /*4cb0*/  IADD3 R126, P1, R126, R122, RZ ;  /* 0x0000007a7e7e7210 */ /* 0x000fe20007f3e0ff */
[----:B------:R-:W-:-:S03]  /*4cc0*/  IMAD R124, R156, 0x234, RZ ;  /* 0x000002349c7c7824 */ /* 0x000fc600078e02ff */
[----:B------:R-:W-:Y:S01]  /*4cd0*/  LEA.HI.X.SX32 R127, R152, R123, 0x1, P1 ;  /* 0x0000007b987f7211 */ /* 0x000fe200008f0eff */
[----:B------:R-:W-:Y:S01]  /*4ce0*/  IMAD R213, R213, 0x11a, RZ ;  /* 0x0000011ad5d57824 */ /* 0x000fe200078e02ff */
[----:B------:R0:W5:Y:S01]  /*4cf0*/  LDG.E.U16 R152, desc[UR60][R130.64] ;  /* 0x0000003c82987981 */ /* 0x000162000c1e1500 */
[----:B------:R-:W-:Y:S01]  /*4d00*/  IADD3 R124, P0, R124, R122, RZ ;  /* 0x0000007a7c7c7210 */ /* 0x000fe20007f1e0ff */
[----:B------:R-:W3:Y:S02]  /*4d10*/  LDC R168, c[0x0][0x248] ;  /* 0x00009200ffa87b82 */ /* 0x000ee40000000800 */
[----:B------:R0:W5:Y:S02]  /*4d20*/  LDG.E.U16 R150, desc[UR60][R126.64] ;  /* 0x0000003c7e967981 */ /* 0x000164000c1e1500 */
[----:B0-----:R-:W-:-:S04]  /*4d30*/  IMAD R130, R164, 0x264, RZ ;  /* 0x00000264a4827824 */ /* 0x001fc800078e02ff */
[----:B------:R-:W0:Y:S01]  /*4d40*/  LDC R164, c[0x0][0x248] ;  /* 0x00009200ffa47b82 */ /* 0x000e220000000800 */
[----:B------:R-:W-:Y:S01]  /*4d50*/  IMAD R126, R165, 0x244, RZ ;  /* 0x00000244a57e7824 */ /* 0x000fe200078e02ff */
[-C--:B------:R-:W-:Y:S02]  /*4d60*/  LEA.HI.X.SX32 R125, R213, R123.reuse, 0x1, P0 ;  /* 0x0000007bd57d7211 */ /* 0x080fe400000f0eff */
[-C--:B------:R-:W-:Y:S02]  /*4d70*/  IADD3 R128, P2, R128, R122.reuse, RZ ;  /* 0x0000007a80807210 */ /* 0x080fe40007f5e0ff */
[----:B------:R-:W-:Y:S02]  /*4d80*/  IADD3 R126, P1, R126, R122, RZ ;  /* 0x0000007a7e7e7210 */ /* 0x000fe40007f3e0ff */
[-C--:B------:R-:W-:Y:S02]  /*4d90*/  LEA.HI.X.SX32 R129, R151, R123.reuse, 0x1, P2 ;  /* 0x0000007b97817211 */ /* 0x080fe400010f0eff */
[----:B------:R-:W-:-:S02]  /*4da0*/  LEA.HI.X.SX32 R127, R154, R123, 0x1, P1 ;  /* 0x0000007b9a7f7211 */ /* 0x000fc400008f0eff */
[----:B------:R1:W5:Y:S01]  /*4db0*/  LDG.E.U16 R154, desc[UR60][R124.64] ;  /* 0x0000003c7c9a7981 */ /* 0x000362000c1e1500 */
[----:B------:R-:W-:-:S03]  /*4dc0*/  IADD3 R130, P0, R130, R122, RZ ;  /* 0x0000007a82827210 */ /* 0x000fc60007f1e0ff */
[----:B------:R1:W5:Y:S01]  /*4dd0*/  LDG.E.U16 R151, desc[UR60][R128.64] ;  /* 0x0000003c80977981 */ /* 0x000362000c1e1500 */
[----:B------:R-:W-:-:S03]  /*4de0*/  LEA.HI.X.SX32 R131, R155, R123, 0x1, P0 ;  /* 0x0000007b9b837211 */ /* 0x000fc600000f0eff */
[----:B------:R1:W5:Y:S02]  /*4df0*/  LDG.E.U16 R155, desc[UR60][R126.64] ;  /* 0x0000003c7e9b7981 */ /* 0x000364000c1e1500 */
[----:B-1----:R-:W-:Y:S02]  /*4e00*/  IMAD R124, R169, 0x274, RZ ;  /* 0x00000274a97c7824 */ /* 0x002fe400078e02ff */
[----:B------:R-:W1:Y:S01]  /*4e10*/  LDC R169, c[0x0][0x248] ;  /* 0x00009200ffa97b82 */ /* 0x000e620000000800 */
[----:B------:R-:W-:Y:S02]  /*4e20*/  IMAD R128, R158, 0x254, RZ ;  /* 0x000002549e807824 */ /* 0x000fe400078e02ff */
[----:B------:R-:W-:Y:S01]  /*4e30*/  IMAD R126, R173, 0x284, RZ ;  /* 0x00000284ad7e7824 */ /* 0x000fe200078e02ff */
[----:B------:R0:W5:Y:S01]  /*4e40*/  LDG.E.U16 R158, desc[UR60][R130.64] ;  /* 0x0000003c829e7981 */ /* 0x000162000c1e1500 */
[----:B------:R-:W-:Y:S01]  /*4e50*/  IMAD R211, R211, 0x13a, RZ ;  /* 0x0000013ad3d37824 */ /* 0x000fe200078e02ff */
[-C--:B------:R-:W-:Y:S01]  /*4e60*/  IADD3 R124, P0, R124, R122.reuse, RZ ;  /* 0x0000007a7c7c7210 */ /* 0x080fe20007f1e0ff */
[----:B------:R-:W-:Y:S01]  /*4e70*/  IMAD R214, R214, 0x12a, RZ ;  /* 0x0000012ad6d67824 */ /* 0x000fe200078e02ff */
[-C--:B------:R-:W-:Y:S01]  /*4e80*/  IADD3 R128, P2, R128, R122.reuse, RZ ;  /* 0x0000007a80807210 */ /* 0x080fe20007f5e0ff */
[----:B------:R-:W1:Y:S01]  /*4e90*/  LDC R173, c[0x0][0x248] ;  /* 0x00009200ffad7b82 */ /* 0x000e620000000800 */
[----:B------:R-:W-:Y:S01]  /*4ea0*/  IADD3 R126, P1, R126, R122, RZ ;  /* 0x0000007a7e7e7210 */ /* 0x000fe20007f3e0ff */
[----:B0-----:R-:W-:Y:S01]  /*4eb0*/  IMAD R130, R164, 0x2a4, RZ ;  /* 0x000002a4a4827824 */ /* 0x001fe200078e02ff */
[----:B------:R-:W-:-:S02]  /*4ec0*/  LEA.HI.X.SX32 R125, R211, R123, 0x1, P0 ;  /* 0x0000007bd37d7211 */ /* 0x000fc400000f0eff */
[-C--:B------:R-:W-:Y:S02]  /*4ed0*/  LEA.HI.X.SX32 R129, R214, R123.reuse, 0x1, P2 ;  /* 0x0000007bd6817211 */ /* 0x080fe400010f0eff */
[----:B------:R-:W-:Y:S02]  /*4ee0*/  IADD3 R130, P0, R130, R122, RZ ;  /* 0x0000007a82827210 */ /* 0x000fe40007f1e0ff */
[-C--:B------:R-:W-:Y:S01]  /*4ef0*/  LEA.HI.X.SX32 R127, R160, R123.reuse, 0x1, P1 ;  /* 0x0000007ba07f7211 */ /* 0x080fe200008f0eff */
[----:B------:R0:W5:Y:S01]  /*4f00*/  LDG.E.U16 R156, desc[UR60][R128.64] ;  /* 0x0000003c809c7981 */ /* 0x000162000c1e1500 */
[----:B------:R-:W-:-:S03]  /*4f10*/  LEA.HI.X.SX32 R131, R162, R123, 0x1, P0 ;  /* 0x0000007ba2837211 */ /* 0x000fc600000f0eff */
[----:B------:R3:W5:Y:S04]  /*4f20*/  LDG.E.U16 R160, desc[UR60][R124.64] ;  /* 0x0000003c7ca07981 */ /* 0x000768000c1e1500 */
[----:B------:R3:W5:Y:S01]  /*4f30*/  LDG.E.U16 R162, desc[UR60][R126.64] ;  /* 0x0000003c7ea27981 */ /* 0x000762000c1e1500 */
[----:B0-----:R-:W-:-:S03]  /*4f40*/  IMAD R128, R176, 0x294, RZ ;  /* 0x00000294b0807824 */ /* 0x001fc600078e02ff */
[----:B------:R1:W5:Y:S01]  /*4f50*/  LDG.E.U16 R165, desc[UR60][R130.64] ;  /* 0x0000003c82a57981 */ /* 0x000362000c1e1500 */
[----:B------:R-:W-:Y:S01]  /*4f60*/  IMAD R209, R209, 0x15a, RZ ;  /* 0x0000015ad1d17824 */ /* 0x000fe200078e02ff */
[----:B------:R-:W0:Y:S01]  /*4f70*/  LDC R176, c[0x0][0x248] ;  /* 0x00009200ffb07b82 */ /* 0x000e220000000800 */
[----:B---3--:R-:W-:Y:S02]  /*4f80*/  IMAD R124, R168, 0x2b4, RZ ;  /* 0x000002b4a87c7824 */ /* 0x008fe400078e02ff */
[----:B------:R-:W-:-:S05]  /*4f90*/  IMAD R126, R172, 0x2c4, RZ ;  /* 0x000002c4ac7e7824 */ /* 0x000fca00078e02ff */
[----:B------:R-:W3:Y:S01]  /*4fa0*/  LDC R172, c[0x0][0x248] ;  /* 0x00009200ffac7b82 */ /* 0x000ee20000000800 */
[----:B------:R-:W-:Y:S01]  /*4fb0*/  IMAD R212, R212, 0x14a, RZ ;  /* 0x0000014ad4d47824 */ /* 0x000fe200078e02ff */
[-C--:B------:R-:W-:Y:S01]  /*4fc0*/  IADD3 R124, P0, R124, R122.reuse, RZ ;  /* 0x0000007a7c7c7210 */ /* 0x080fe20007f1e0ff */
[----:B-1----:R-:W-:Y:S01]  /*4fd0*/  IMAD R130, R169, 0x2e4, RZ ;  /* 0x000002e4a9827824 */ /* 0x002fe200078e02ff */
[-C--:B------:R-:W-:Y:S02]  /*4fe0*/  IADD3 R128, P2, R128, R122.reuse, RZ ;  /* 0x0000007a80807210 */ /* 0x080fe40007f5e0ff */
[----:B------:R-:W-:Y:S02]  /*4ff0*/  IADD3 R126, P1, R126, R122, RZ ;  /* 0x0000007a7e7e7210 */ /* 0x000fe40007f3e0ff */
[-C--:B------:R-:W-:Y:S02]  /*5000*/  LEA.HI.X.SX32 R125, R209, R123.reuse, 0x1, P0 ;  /* 0x0000007bd17d7211 */ /* 0x080fe400000f0eff */
[----:B------:R-:W-:-:S02]  /*5010*/  LEA.HI.X.SX32 R129, R212, R123, 0x1, P2 ;  /* 0x0000007bd4817211 */ /* 0x000fc400010f0eff */
[----:B------:R-:W-:Y:S02]  /*5020*/  IADD3 R130, P0, R130, R122, RZ ;  /* 0x0000007a82827210 */ /* 0x000fe40007f1e0ff */
[-C--:B------:R-:W-:Y:S01]  /*5030*/  LEA.HI.X.SX32 R127, R166, R123.reuse, 0x1, P1 ;  /* 0x0000007ba67f7211 */ /* 0x080fe200008f0eff */
[----:B------:R1:W5:Y:S01]  /*5040*/  LDG.E.U16 R164, desc[UR60][R128.64] ;  /* 0x0000003c80a47981 */ /* 0x000362000c1e1500 */
[----:B------:R-:W-:-:S03]  /*5050*/  LEA.HI.X.SX32 R131, R167, R123, 0x1, P0 ;  /* 0x0000007ba7837211 */ /* 0x000fc600000f0eff */
[----:B------:R1:W5:Y:S01]  /*5060*/  LDG.E.U16 R167, desc[UR60][R126.64] ;  /* 0x0000003c7ea77981 */ /* 0x000362000c1e1500 */
[----:B------:R-:W-:-:S03]  /*5070*/  IMAD R210, R210, 0x16a, RZ ;  /* 0x0000016ad2d27824 */ /* 0x000fc600078e02ff */
[----:B------:R0:W5:Y:S01]  /*5080*/  LDG.E.U16 R166, desc[UR60][R124.64] ;  /* 0x0000003c7ca67981 */ /* 0x000162000c1e1500 */
[----:B-1----:R-:W-:-:S03]  /*5090*/  IMAD R128, R180, 0x2d4, RZ ;  /* 0x000002d4b4807824 */ /* 0x002fc600078e02ff */
[----:B------:R3:W5:Y:S01]  /*50a0*/  LDG.E.U16 R169, desc[UR60][R130.64] ;  /* 0x0000003c82a97981 */ /* 0x000762000c1e1500 */
[----:B------:R-:W-:Y:S01]  /*50b0*/  IMAD R207, R207, 0x17a, RZ ;  /* 0x0000017acfcf7824 */ /* 0x000fe200078e02ff */
[----:B------:R-:W1:Y:S01]  /*50c0*/  LDC R180, c[0x0][0x248] ;  /* 0x00009200ffb47b82 */ /* 0x000e620000000800 */
[----:B------:R-:W-:Y:S01]  /*50d0*/  IMAD R126, R177, 0x304, RZ ;  /* 0x00000304b17e7824 */ /* 0x000fe200078e02ff */
[----:B------:R-:W-:Y:S01]  /*50e0*/  IADD3 R128, P2, R128, R122, RZ ;  /* 0x0000007a80807210 */ /* 0x000fe20007f5e0ff */
[----:B0-----:R-:W-:-:S05]  /*50f0*/  IMAD R124, R173, 0x2f4, RZ ;  /* 0x000002f4ad7c7824 */ /* 0x001fca00078e02ff */
[----:B------:R-:W0:Y:S01]  /*5100*/  LDC R177, c[0x0][0x248] ;  /* 0x00009200ffb17b82 */ /* 0x000e220000000800 */
[-C--:B------:R-:W-:Y:S01]  /*5110*/  LEA.HI.X.SX32 R129, R210, R123.reuse, 0x1, P2 ;  /* 0x0000007bd2817211 */ /* 0x080fe200010f0eff */
[----:B---3--:R-:W-:Y:S01]  /*5120*/  IMAD R130, R172, 0x324, RZ ;  /* 0x00000324ac827824 */ /* 0x008fe200078e02ff */
[-C--:B------:R-:W-:Y:S02]  /*5130*/  IADD3 R124, P0, R124, R122.reuse, RZ ;  /* 0x0000007a7c7c7210 */ /* 0x080fe40007f1e0ff */
[-C--:B------:R-:W-:Y:S01]  /*5140*/  IADD3 R126, P1, R126, R122.reuse, RZ ;  /* 0x0000007a7e7e7210 */ /* 0x080fe20007f3e0ff */
[----:B------:R3:W5:Y:S01]  /*5150*/  LDG.E.U16 R168, desc[UR60][R128.64] ;  /* 0x0000003c80a87981 */ /* 0x000762000c1e1500 */
[-C--:B------:R-:W-:Y:S02]  /*5160*/  LEA.HI.X.SX32 R125, R207, R123.reuse, 0x1, P0 ;  /* 0x0000007bcf7d7211 */ /* 0x080fe400000f0eff */
[----:B------:R-:W-:Y:S01]  /*5170*/  IADD3 R130, P0, R130, R122, RZ ;  /* 0x0000007a82827210 */ /* 0x000fe20007f1e0ff */
[----:B------:R-:W-:Y:S01]  /*5180*/  IMAD R208, R208, 0x18a, RZ ;  /* 0x0000018ad0d07824 */ /* 0x000fe200078e02ff */
[----:B------:R-:W-:-:S02]  /*5190*/  LEA.HI.X.SX32 R127, R170, R123, 0x1, P1 ;  /* 0x0000007baa7f7211 */ /* 0x000fc400008f0eff */
[----:B------:R3:W5:Y:S02]  /*51a0*/  LDG.E.U16 R170, desc[UR60][R124.64] ;  /* 0x0000003c7caa7981 */ /* 0x000764000c1e1500 */
[----:B---3--:R-:W-:Y:S02]  /*51b0*/  IMAD R128, R200, 0x314, RZ ;  /* 0x00000314c8807824 */ /* 0x008fe400078e02ff */
[----:B------:R-:W3:Y:S01]  /*51c0*/  LDC R200, c[0x0][0x248] ;  /* 0x00009200ffc87b82 */ /* 0x000ee20000000800 */
[-C--:B------:R-:W-:Y:S02]  /*51d0*/  LEA.HI.X.SX32 R131, R171, R123.reuse, 0x1, P0 ;  /* 0x0000007bab837211 */ /* 0x080fe400000f0eff */
[-C--:B------:R-:W-:Y:S01]  /*51e0*/  IADD3 R128, P2, R128, R122.reuse, RZ ;  /* 0x0000007a80807210 */ /* 0x080fe20007f5e0ff */
[----:B------:R1:W5:Y:S01]  /*51f0*/  LDG.E.U16 R171, desc[UR60][R126.64] ;  /* 0x0000003c7eab7981 */ /* 0x000362000c1e1500 */
[----:B------:R-:W-:Y:S02]  /*5200*/  IMAD R124, R176, 0x334, RZ ;  /* 0x00000334b07c7824 */ /* 0x000fe400078e02ff */
[----:B------:R-:W-:Y:S01]  /*5210*/  LEA.HI.X.SX32 R129, R208, R123, 0x1, P2 ;  /* 0x0000007bd0817211 */ /* 0x000fe200010f0eff */
[----:B------:R0:W5:Y:S01]  /*5220*/  LDG.E.U16 R173, desc[UR60][R130.64] ;  /* 0x0000003c82ad7981 */ /* 0x000162000c1e1500 */
[----:B------:R-:W-:Y:S01]  /*5230*/  IMAD R205, R205, 0x19a, RZ ;  /* 0x0000019acdcd7824 */ /* 0x000fe200078e02ff */
[----:B------:R-:W-:-:S02]  /*5240*/  IADD3 R124, P0, R124, R122, RZ ;  /* 0x0000007a7c7c7210 */ /* 0x000fc40007f1e0ff */
[----:B------:R0:W5:Y:S01]  /*5250*/  LDG.E.U16 R172, desc[UR60][R128.64] ;  /* 0x0000003c80ac7981 */ /* 0x000162000c1e1500 */
[----:B-1----:R-:W-:Y:S02]  /*5260*/  IMAD R126, R182, 0x344, RZ ;  /* 0x00000344b67e7824 */ /* 0x002fe400078e02ff */
[----:B0-----:R-:W-:Y:S01]  /*5270*/  IMAD R130, R177, 0x364, RZ ;  /* 0x00000364b1827824 */ /* 0x001fe200078e02ff */
[-C--:B------:R-:W-:Y:S01]  /*5280*/  LEA.HI.X.SX32 R125, R205, R123.reuse, 0x1, P0 ;  /* 0x0000007bcd7d7211 */ /* 0x080fe200000f0eff */
[----:B------:R-:W0:Y:S01]  /*5290*/  LDC R182, c[0x0][0x248] ;  /* 0x00009200ffb67b82 */ /* 0x000e220000000800 */
[-C--:B------:R-:W-:Y:S01]  /*52a0*/  IADD3 R126, P1, R126, R122.reuse, RZ ;  /* 0x0000007a7e7e7210 */ /* 0x080fe20007f3e0ff */
[----:B------:R-:W-:Y:S01]  /*52b0*/  IMAD R128, R202, 0x354, RZ ;  /* 0x00000354ca807824 */ /* 0x000fe200078e02ff */
[----:B------:R-:W-:Y:S01]  /*52c0*/  IADD3 R130, P0, R130, R122, RZ ;  /* 0x0000007a82827210 */ /* 0x000fe20007f1e0ff */
[----:B------:R-:W-:Y:S01]  /*52d0*/  IMAD R206, R206, 0x1aa, RZ ;  /* 0x000001aacece7824 */ /* 0x000fe200078e02ff */
[----:B------:R-:W-:-:S03]  /*52e0*/  LEA.HI.X.SX32 R127, R174, R123, 0x1, P1 ;  /* 0x0000007bae7f7211 */ /* 0x000fc600008f0eff */
[----:B------:R-:W1:Y:S01]  /*52f0*/  LDC R202, c[0x0][0x248] ;  /* 0x00009200ffca7b82 */ /* 0x000e620000000800 */
[----:B------:R-:W-:Y:S01]  /*5300*/  LEA.HI.X.SX32 R131, R175, R123, 0x1, P0 ;  /* 0x0000007baf837211 */ /* 0x000fe200000f0eff */
[----:B------:R3:W5:Y:S01]  /*5310*/  LDG.E.U16 R174, desc[UR60][R124.64] ;  /* 0x0000003c7cae7981 */ /* 0x000762000c1e1500 */
[----:B------:R-:W-:-:S03]  /*5320*/  IADD3 R128, P2, R128, R122, RZ ;  /* 0x0000007a80807210 */ /* 0x000fc60007f5e0ff */
[----:B------:R2:W5:Y:S01]  /*5330*/  LDG.E.U16 R175, desc[UR60][R126.64] ;  /* 0x0000003c7eaf7981 */ /* 0x000562000c1e1500 */
[----:B------:R-:W-:-:S03]  /*5340*/  LEA.HI.X.SX32 R129, R206, R123, 0x1, P2 ;  /* 0x0000007bce817211 */ /* 0x000fc600010f0eff */
[----:B------:R2:W5:Y:S01]  /*5350*/  LDG.E.U16 R177, desc[UR60][R130.64] ;  /* 0x0000003c82b17981 */ /* 0x000562000c1e1500 */
[----:B---3--:R-:W-:Y:S02]  /*5360*/  IMAD R124, R180, 0x374, RZ ;  /* 0x00000374b47c7824 */ /* 0x008fe400078e02ff */
[----:B------:R-:W-:Y:S01]  /*5370*/  IMAD R203, R203, 0x1ba, RZ ;  /* 0x000001bacbcb7824 */ /* 0x000fe200078e02ff */
[----:B------:R3:W5:Y:S01]  /*5380*/  LDG.E.U16 R176, desc[UR60][R128.64] ;  /* 0x0000003c80b07981 */ /* 0x000762000c1e1500 */
[----:B--2---:R-:W-:Y:S02]  /*5390*/  IMAD R126, R201, 0x384, RZ ;  /* 0x00000384c97e7824 */ /* 0x004fe400078e02ff */
[----:B------:R-:W-:Y:S02]  /*53a0*/  IMAD R130, R200, 0x3a4, RZ ;  /* 0x000003a4c8827824 */ /* 0x000fe400078e02ff */
[----:B------:R-:W2:Y:S01]  /*53b0*/  LDC R200, c[0x0][0x248] ;  /* 0x00009200ffc87b82 */ /* 0x000ea20000000800 */
[-C--:B------:R-:W-:Y:S01]  /*53c0*/  IADD3 R124, P0, R124, R122.reuse, RZ ;  /* 0x0000007a7c7c7210 */ /* 0x080fe20007f1e0ff */
[----:B---3--:R-:W-:Y:S01]  /*53d0*/  IMAD R128, R204, 0x394, RZ ;  /* 0x00000394cc807824 */ /* 0x008fe200078e02ff */
[----:B------:R-:W-:Y:S01]  /*53e0*/  IADD3 R126, P1, R126, R122, RZ ;  /* 0x0000007a7e7e7210 */ /* 0x000fe20007f3e0ff */
[----:B------:R-:W-:Y:S01]  /*53f0*/  IMAD R204, R226, 0x1ca, RZ ;  /* 0x000001cae2cc7824 */ /* 0x000fe200078e02ff */
[----:B------:R-:W-:-:S03]  /*5400*/  LEA.HI.X.SX32 R125, R203, R123, 0x1, P0 ;  /* 0x0000007bcb7d7211 */ /* 0x000fc600000f0eff */
[----:B------:R-:W3:Y:S01]  /*5410*/  LDC R226, c[0x0][0x248] ;  /* 0x00009200ffe27b82 */ /* 0x000ee20000000800 */
[-C--:B------:R-:W-:Y:S02]  /*5420*/  IADD3 R130, P0, R130, R122.reuse, RZ ;  /* 0x0000007a82827210 */ /* 0x080fe40007f1e0ff */
[-C--:B------:R-:W-:Y:S02]  /*5430*/  LEA.HI.X.SX32 R127, R178, R123.reuse, 0x1, P1 ;  /* 0x0000007bb27f7211 */ /* 0x080fe400008f0eff */
[----:B------:R-:W-:Y:S01]  /*5440*/  IADD3 R128, P2, R128, R122, RZ ;  /* 0x0000007a80807210 */ /* 0x000fe20007f5e0ff */
[----:B------:R0:W5:Y:S01]  /*5450*/  LDG.E.U16 R178, desc[UR60][R124.64] ;  /* 0x0000003c7cb27981 */ /* 0x000162000c1e1500 */
[-C--:B------:R-:W-:Y:S02]  /*5460*/  LEA.HI.X.SX32 R131, R179, R123.reuse, 0x1, P0 ;  /* 0x0000007bb3837211 */ /* 0x080fe400000f0eff */
[----:B------:R-:W-:Y:S01]  /*5470*/  LEA.HI.X.SX32 R129, R204, R123, 0x1, P2 ;  /* 0x0000007bcc817211 */ /* 0x000fe200010f0eff */
[----:B------:R1:W5:Y:S01]  /*5480*/  LDG.E.U16 R179, desc[UR60][R126.64] ;  /* 0x0000003c7eb37981 */ /* 0x000362000c1e1500 */
[----:B------:R-:W-:-:S02]  /*5490*/  IMAD R201, R243, 0x1da, RZ ;  /* 0x000001daf3c97824 */ /* 0x000fc400078e02ff */
[----:B------:R-:W-:Y:S01]  /*54a0*/  IMAD R240, R240, 0x134, RZ ;  /* 0x00000134f0f07824 */ /* 0x000fe200078e02ff */
[----:B------:R4:W5:Y:S01]  /*54b0*/  LDG.E.U16 R180, desc[UR60][R128.64] ;  /* 0x0000003c80b47981 */ /* 0x000962000c1e1500 */
[----:B------:R-:W-:Y:S01]  /*54c0*/  IMAD R236, R236, 0x124, RZ ;  /* 0x00000124ecec7824 */ /* 0x000fe200078e02ff */
[----:B------:R-:W3:Y:S01]  /*54d0*/  LDC R243, c[0x0][0x248] ;  /* 0x00009200fff37b82 */ /* 0x000ee20000000800 */
[----:B0-----:R-:W-:Y:S01]  /*54e0*/  IMAD R124, R182, 0x3b4, RZ ;  /* 0x000003b4b67c7824 */ /* 0x001fe200078e02ff */
[----:B------:R-:W5:Y:S01]  /*54f0*/  LDG.E.U16 R130, desc[UR60][R130.64] ;  /* 0x0000003c82827981 */ /* 0x000f62000c1e1500 */
[----:B-1----:R-:W-:Y:S02]  /*5500*/  IMAD R126, R202, 0x3c4, RZ ;  /* 0x000003c4ca7e7824 */ /* 0x002fe400078e02ff */
[----:B------:R-:W-:-:S03]  /*5510*/  IMAD R202, R244, 0x1ea, RZ ;  /* 0x000001eaf4ca7824 */ /* 0x000fc600078e02ff */
[----:B------:R-:W0:Y:S01]  /*5520*/  LDC R244, c[0x0][0x248] ;  /* 0x00009200fff47b82 */ /* 0x000e220000000800 */
[-C--:B------:R-:W-:Y:S01]  /*5530*/  IADD3 R124, P0, R124, R122.reuse, RZ ;  /* 0x0000007a7c7c7210 */ /* 0x080fe20007f1e0ff */
[----:B----4-:R-:W-:Y:S02]  /*5540*/  IMAD R128, R241, 0x3d4, RZ ;  /* 0x000003d4f1807824 */ /* 0x010fe400078e02ff */
[----:B--2---:R-:W-:Y:S01]  /*5550*/  IMAD R182, R200, 0x3e4, RZ ;  /* 0x000003e4c8b67824 */ /* 0x004fe200078e02ff */
[-C--:B------:R-:W-:Y:S02]  /*5560*/  LEA.HI.X.SX32 R125, R201, R123.reuse, 0x1, P0 ;  /* 0x0000007bc97d7211 */ /* 0x080fe400000f0eff */
[----:B------:R-:W-:Y:S01]  /*5570*/  IADD3 R128, P2, R128, R122, RZ ;  /* 0x0000007a80807210 */ /* 0x000fe20007f5e0ff */
[----:B---3--:R-:W-:Y:S01]  /*5580*/  IMAD R226, R226, 0x114, RZ ;  /* 0x00000114e2e27824 */ /* 0x008fe200078e02ff */
[----:B------:R-:W1:Y:S01]  /*5590*/  LDC R200, c[0x0][0x248] ;  /* 0x00009200ffc87b82 */ /* 0x000e620000000800 */
[----:B------:R2:W3:Y:S01]  /*55a0*/  LDG.E.U16 R131, desc[UR60][R124.64] ;  /* 0x0000003c7c837981 */ /* 0x0004e2000c1e1500 */
[----:B------:R-:W-:-:S02]  /*55b0*/  LEA.HI.X.SX32 R129, R202, R123, 0x1, P2 ;  /* 0x0000007bca817211 */ /* 0x000fc400010f0eff */
[-C--:B------:R-:W-:Y:S01]  /*55c0*/  IADD3 R126, P1, R126, R122.reuse, RZ ;  /* 0x0000007a7e7e7210 */ /* 0x080fe20007f3e0ff */
[----:B------:R-:W-:Y:S02]  /*55d0*/  IMAD R246, R246, 0x154, RZ ;  /* 0x00000154f6f67824 */ /* 0x000fe400078e02ff */
[----:B------:R-:W-:Y:S01]  /*55e0*/  IMAD R250, R250, 0x164, RZ ;  /* 0x00000164fafa7824 */ /* 0x000fe200078e02ff */
[----:B------:R-:W4:Y:S01]  /*55f0*/  LDC R241, c[0x0][0x248] ;  /* 0x00009200fff17b82 */ /* 0x000f220000000800 */
[----:B--2---:R-:W-:Y:S02]  /*5600*/  IADD3 R124, P0, R182, R122, RZ ;  /* 0x0000007ab67c7210 */ /* 0x004fe40007f1e0ff */
[----:B------:R2:W3:Y:S02]  /*5610*/  LDG.E.U16 R182, desc[UR60][R128.64] ;  /* 0x0000003c80b67981 */ /* 0x0004e4000c1e1500 */
[----:B------:R-:W-:Y:S01]  /*5620*/  LEA.HI.X.SX32 R125, R183, R123, 0x1, P0 ;  /* 0x0000007bb77d7211 */ /* 0x000fe200000f0eff */
[----:B0-----:R-:W-:-:S04]  /*5630*/  IMAD R244, R244, 0x144, RZ ;  /* 0x00000144f4f47824 */ /* 0x001fc800078e02ff */
[----:B------:R0:W3:Y:S01]  /*5640*/  LDG.E.U16 R183, desc[UR60][R124.64] ;  /* 0x0000003c7cb77981 */ /* 0x0000e2000c1e1500 */
[----:B--2---:R-:W-:-:S04]  /*5650*/  IADD3 R128, P0, R226, R122, RZ ;  /* 0x0000007ae2807210 */ /* 0x004fc80007f1e0ff */
[-C--:B------:R-:W-:Y:S02]  /*5660*/  LEA.HI.X.SX32 R129, R186, R123.reuse, 0x1, P0 ;  /* 0x0000007bba817211 */ /* 0x080fe400000f0eff */
[----:B0-----:R-:W-:Y:S02]  /*5670*/  IADD3 R124, P2, R240, R122, RZ ;  /* 0x0000007af07c7210 */ /* 0x001fe40007f5e0ff */
[-C--:B------:R-:W-:Y:S02]  /*5680*/  LEA.HI.X.SX32 R127, R181, R123.reuse, 0x1, P1 ;  /* 0x0000007bb57f7211 */ /* 0x080fe400008f0eff */
[----:B------:R-:W-:Y:S02]  /*5690*/  LEA.HI.X.SX32 R125, R184, R123, 0x1, P2 ;  /* 0x0000007bb87d7211 */ /* 0x000fe400010f0eff */
[----:B------:R0:W2:Y:S04]  /*56a0*/  LDG.E.U16 R184, desc[UR60][R128.64] ;  /* 0x0000003c80b87981 */ /* 0x0000a8000c1e1500 */
[----:B------:R4:W2:Y:S01]  /*56b0*/  LDG.E.U16 R181, desc[UR60][R126.64] ;  /* 0x0000003c7eb57981 */ /* 0x0008a2000c1e1500 */
[----:B-1----:R-:W-:-:S02]  /*56c0*/  IMAD R247, R200, 0x174, RZ ;  /* 0x00000174c8f77824 */ /* 0x002fc400078e02ff */
[----:B------:R-:W-:Y:S01]  /*56d0*/  IMAD R251, R245, 0x184, RZ ;  /* 0x00000184f5fb7824 */ /* 0x000fe200078e02ff */
[----:B------:R-:W2:Y:S01]  /*56e0*/  LDG.E.U16 R186, desc[UR60][R124.64] ;  /* 0x0000003c7cba7981 */ /* 0x000ea2000c1e1500 */
[----:B------:R-:W1:Y:S01]  /*56f0*/  LDC R245, c[0x0][0x248] ;  /* 0x00009200fff57b82 */ /* 0x000e620000000800 */
[----:B0-----:R-:W-:-:S04]  /*5700*/  IADD3 R128, P0, R244, R122, RZ ;  /* 0x0000007af4807210 */ /* 0x001fc80007f1e0ff */
[----:B------:R-:W-:Y:S02]  /*5710*/  LEA.HI.X.SX32 R129, R187, R123, 0x1, P0 ;  /* 0x0000007bbb817211 */ /* 0x000fe400000f0eff */
[----:B----4-:R-:W-:-:S03]  /*5720*/  IADD3 R126, P1, R236, R122, RZ ;  /* 0x0000007aec7e7210 */ /* 0x010fc60007f3e0ff */
[----:B------:R0:W4:Y:S01]  /*5730*/  LDG.E.U16 R187, desc[UR60][R128.64] ;  /* 0x0000003c80bb7981 */ /* 0x000122000c1e1500 */
[----:B------:R-:W-:-:S05]  /*5740*/  LEA.HI.X.SX32 R127, R185, R123, 0x1, P1 ;  /* 0x0000007bb97f7211 */ /* 0x000fca00008f0eff */
[----:B------:R0:W4:Y:S02]  /*5750*/  LDG.E.U16 R185, desc[UR60][R126.64] ;  /* 0x0000003c7eb97981 */ /* 0x000124000c1e1500 */
[----:B0-----:R-:W-:-:S04]  /*5760*/  IADD3 R128, P0, R246, R122, RZ ;  /* 0x0000007af6807210 */ /* 0x001fc80007f1e0ff */
[-C--:B------:R-:W-:Y:S02]  /*5770*/  LEA.HI.X.SX32 R129, R188, R123.reuse, 0x1, P0 ;  /* 0x0000007bbc817211 */ /* 0x080fe400000f0eff */
[-C--:B------:R-:W-:Y:S02]  /*5780*/  IADD3 R126, P1, R250, R122.reuse, RZ ;  /* 0x0000007afa7e7210 */ /* 0x080fe40007f3e0ff */
[-C--:B------:R-:W-:Y:S01]  /*5790*/  IADD3 R124, P0, R247, R122.reuse, RZ ;  /* 0x0000007af77c7210 */ /* 0x080fe20007f1e0ff */
[----:B------:R0:W4:Y:S01]  /*57a0*/  LDG.E.U16 R188, desc[UR60][R128.64] ;  /* 0x0000003c80bc7981 */ /* 0x000122000c1e1500 */
[-C--:B------:R-:W-:Y:S01]  /*57b0*/  LEA.HI.X.SX32 R127, R189, R123.reuse, 0x1, P1 ;  /* 0x0000007bbd7f7211 */ /* 0x080fe200008f0eff */
[----:B------:R-:W1:Y:S01]  /*57c0*/  LDC R247, c[0x0][0x248] ;  /* 0x00009200fff77b82 */ /* 0x000e620000000800 */
[----:B------:R-:W-:Y:S01]  /*57d0*/  IMAD R200, R243, 0x194, RZ ;  /* 0x00000194f3c87824 */ /* 0x000fe200078e02ff */
[----:B------:R-:W-:Y:S01]  /*57e0*/  LEA.HI.X.SX32 R125, R190, R123, 0x1, P0 ;  /* 0x0000007bbe7d7211 */ /* 0x000fe200000f0eff */
[----:B------:R-:W-:Y:S01]  /*57f0*/  IMAD R241, R241, 0x1a4, RZ ;  /* 0x000001a4f1f17824 */ /* 0x000fe200078e02ff */
[----:B------:R-:W4:Y:S01]  /*5800*/  LDG.E.U16 R189, desc[UR60][R126.64] ;  /* 0x0000003c7ebd7981 */ /* 0x000f22000c1e1500 */
[----:B0-----:R-:W-:-:S03]  /*5810*/  IADD3 R128, P1, R251, R122, RZ ;  /* 0x0000007afb807210 */ /* 0x001fc60007f3e0ff */
[----:B------:R-:W0:Y:S01]  /*5820*/  LDC R243, c[0x0][0x248] ;  /* 0x00009200fff37b82 */ /* 0x000e220000000800 */
[----:B------:R1:W4:Y:S01]  /*5830*/  LDG.E.U16 R190, desc[UR60][R124.64] ;  /* 0x0000003c7cbe7981 */ /* 0x000322000c1e1500 */
[----:B------:R-:W-:-:S05]  /*5840*/  LEA.HI.X.SX32 R129, R191, R123, 0x1, P1 ;  /* 0x0000007bbf817211 */ /* 0x000fca00008f0eff */
[----:B------:R1:W4:Y:S02]  /*5850*/  LDG.E.U16 R191, desc[UR60][R128.64] ;  /* 0x0000003c80bf7981 */ /* 0x000324000c1e1500 */
[----:B-1----:R-:W-:Y:S01]  /*5860*/  IMAD R124, R248, 0x1b4, RZ ;  /* 0x000001b4f87c7824 */ /* 0x002fe200078e02ff */
[-C--:B------:R-:W-:Y:S02]  /*5870*/  IADD3 R128, P0, R200, R122.reuse, RZ ;  /* 0x0000007ac8807210 */ /* 0x080fe40007f1e0ff */
[----:B------:R-:W1:Y:S01]  /*5880*/  LDC R200, c[0x0][0x248] ;  /* 0x00009200ffc87b82 */ /* 0x000e620000000800 */
[-C--:B------:R-:W-:Y:S01]  /*5890*/  IADD3 R126, P1, R241, R122.reuse, RZ ;  /* 0x0000007af17e7210 */ /* 0x080fe20007f3e0ff */
[----:B------:R-:W-:Y:S01]  /*58a0*/  IMAD R248, R249, 0x1c4, RZ ;  /* 0x000001c4f9f87824 */ /* 0x000fe200078e02ff */
[-C--:B------:R-:W-:Y:S02]  /*58b0*/  LEA.HI.X.SX32 R129, R192, R123.reuse, 0x1, P0 ;  /* 0x0000007bc0817211 */ /* 0x080fe400000f0eff */
[----:B------:R-:W-:Y:S01]  /*58c0*/  IADD3 R124, P0, R124, R122, RZ ;  /* 0x0000007a7c7c7210 */ /* 0x000fe20007f1e0ff */
[----:B------:R-:W-:Y:S01]  /*58d0*/  IMAD R247, R247, 0x1d4, RZ ;  /* 0x000001d4f7f77824 */ /* 0x000fe200078e02ff */
[-C--:B------:R-:W-:Y:S01]  /*58e0*/  LEA.HI.X.SX32 R127, R193, R123.reuse, 0x1, P1 ;  /* 0x0000007bc17f7211 */ /* 0x080fe200008f0eff */
[----:B------:R0:W4:Y:S01]  /*58f0*/  LDG.E.U16 R192, desc[UR60][R128.64] ;  /* 0x0000003c80c07981 */ /* 0x000122000c1e1500 */
[----:B------:R-:W1:Y:S01]  /*5900*/  LDC R241, c[0x0][0x248] ;  /* 0x00009200fff17b82 */ /* 0x000e620000000800 */
[----:B------:R-:W-:Y:S01]  /*5910*/  LEA.HI.X.SX32 R125, R194, R123, 0x1, P0 ;  /* 0x0000007bc27d7211 */ /* 0x000fe200000f0eff */
[----:B------:R-:W-:Y:S01]  /*5920*/  IMAD R245, R245, 0x1e4, RZ ;  /* 0x000001e4f5f57824 */ /* 0x000fe200078e02ff */
[----:B------:R0:W4:Y:S02]  /*5930*/  LDG.E.U16 R193, desc[UR60][R126.64] ;  /* 0x0000003c7ec17981 */ /* 0x000124000c1e1500 */
[----:B0-----:R-:W-:-:S02]  /*5940*/  IMAD R243, R243, 0x1f4, RZ ;  /* 0x000001f4f3f37824 */ /* 0x001fc400078e02ff */
[----:B------:R0:W4:Y:S01]  /*5950*/  LDG.E.U16 R194, desc[UR60][R124.64] ;  /* 0x0000003c7cc27981 */ /* 0x000122000c1e1500 */
[----:B------:R-:W-:-:S03]  /*5960*/  IADD3 R128, P1, R248, R122, RZ ;  /* 0x0000007af8807210 */ /* 0x000fc60007f3e0ff */
[----:B------:R1:W-:Y:S01]  /*5970*/  STS.U16 [R8+0x5400], R6 ;  /* 0x0054000608007388 */ /* 0x0003e20000000400 */
[----:B------:R-:W5:Y:S01]  /*5980*/  LDC R248, c[0x0][0x248] ;  /* 0x00009200fff87b82 */ /* 0x000f620000000800 */
[-C--:B------:R-:W-:Y:S02]  /*5990*/  LEA.HI.X.SX32 R129, R195, R123.reuse, 0x1, P1 ;  /* 0x0000007bc3817211 */ /* 0x080fe400008f0eff */
[-C--:B------:R-:W-:Y:S02]  /*59a0*/  IADD3 R126, P0, R247, R122.reuse, RZ ;  /* 0x0000007af77e7210 */ /* 0x080fe40007f1e0ff */
[----:B0-----:R-:W-:Y:S01]  /*59b0*/  IADD3 R124, P1, R245, R122, RZ ;  /* 0x0000007af57c7210 */ /* 0x001fe20007f3e0ff */
[----:B------:R1:W4:Y:S01]  /*59c0*/  LDG.E.U16 R195, desc[UR60][R128.64] ;  /* 0x0000003c80c37981 */ /* 0x000322000c1e1500 */
[-C--:B------:R-:W-:Y:S02]  /*59d0*/  LEA.HI.X.SX32 R127, R196, R123.reuse, 0x1, P0 ;  /* 0x0000007bc47f7211 */ /* 0x080fe400000f0eff */
[----:B------:R-:W-:-:S03]  /*59e0*/  LEA.HI.X.SX32 R125, R197, R123, 0x1, P1 ;  /* 0x0000007bc57d7211 */ /* 0x000fc600008f0eff */
[----:B------:R0:W4:Y:S01]  /*59f0*/  LDG.E.U16 R196, desc[UR60][R126.64] ;  /* 0x0000003c7ec47981 */ /* 0x000122000c1e1500 */
[----:B-1----:R-:W-:Y:S01]  /*5a00*/  IMAD R129, R200, 0x3f4, RZ ;  /* 0x000003f4c8817824 */ /* 0x002fe200078e02ff */
[-C--:B------:R-:W-:Y:S02]  /*5a10*/  IADD3 R128, P0, R243, R122.reuse, RZ ;  /* 0x0000007af3807210 */ /* 0x080fe40007f1e0ff */
[----:B------:R1:W4:Y:S02]  /*5a20*/  LDG.E.U16 R197, desc[UR60][R124.64] ;  /* 0x0000003c7cc57981 */ /* 0x000324000c1e1500 */
[-C--:B0-----:R-:W-:Y:S02]  /*5a30*/  IADD3 R126, P1, R129, R122.reuse, RZ ;  /* 0x0000007a817e7210 */ /* 0x081fe40007f3e0ff */
[----:B------:R-:W-:Y:S02]  /*5a40*/  LEA.HI.X.SX32 R129, R227, R123, 0x1, P0 ;  /* 0x0000007be3817211 */ /* 0x000fe400000f0eff */
[----:B-1----:R-:W-:Y:S01]  /*5a50*/  IADD3 R124, P0, R198, R122, RZ ;  /* 0x0000007ac67c7210 */ /* 0x002fe20007f1e0ff */
[----:B------:R-:W-:-:S02]  /*5a60*/  IMAD R200, R241, 0x1fa, RZ ;  /* 0x000001faf1c87824 */ /* 0x000fc400078e02ff */
[----:B------:R0:W4:Y:S01]  /*5a70*/  LDG.E.U16 R198, desc[UR60][R128.64] ;  /* 0x0000003c80c67981 */ /* 0x000122000c1e1500 */
[-C--:B------:R-:W-:Y:S02]  /*5a80*/  LEA.HI.X.SX32 R125, R228, R123.reuse, 0x1, P0 ;  /* 0x0000007be47d7211 */ /* 0x080fe400000f0eff */
[----:B------:R-:W-:Y:S01]  /*5a90*/  LEA.HI.X.SX32 R127, R200, R123, 0x1, P1 ;  /* 0x0000007bc87f7211 */ /* 0x000fe200008f0eff */
[----:B------:R1:W-:Y:S01]  /*5aa0*/  STS.U16 [R8+0x4c00], R7 ;  /* 0x004c000708007388 */ /* 0x0003e20000000400 */
[----:B------:R-:W5:Y:S03]  /*5ab0*/  LDC R228, c[0x0][0x248] ;  /* 0x00009200ffe47b82 */ /* 0x000f660000000800 */
[----:B------:R1:W5:Y:S01]  /*5ac0*/  LDG.E.U16 R227, desc[UR60][R124.64] ;  /* 0x0000003c7ce37981 */ /* 0x000362000c1e1500 */
[----:B0-----:R-:W-:-:S03]  /*5ad0*/  IADD3 R128, P1, R199, R122, RZ ;  /* 0x0000007ac7807210 */ /* 0x001fc60007f3e0ff */
[----:B------:R0:W4:Y:S01]  /*5ae0*/  LDG.E.U16 R199, desc[UR60][R126.64] ;  /* 0x0000003c7ec77981 */ /* 0x000122000c1e1500 */
[----:B-1----:R-:W-:-:S04]  /*5af0*/  IADD3 R124, P0, R222, R122, RZ ;  /* 0x0000007ade7c7210 */ /* 0x002fc80007f1e0ff */
[-C--:B------:R-:W-:Y:S02]  /*5b00*/  LEA.HI.X.SX32 R125, R230, R123.reuse, 0x1, P0 ;  /* 0x0000007be67d7211 */ /* 0x080fe400000f0eff */
[-C--:B------:R-:W-:Y:S01]  /*5b10*/  IADD3 R6, P0, R221, R122.reuse, RZ ;  /* 0x0000007add067210 */ /* 0x080fe20007f1e0ff */
[----:B------:R1:W-:Y:S01]  /*5b20*/  STS.U16 [R8+0x12000], R4 ;  /* 0x0120000408007388 */ /* 0x0003e20000000400 */
[-C--:B------:R-:W-:Y:S01]  /*5b30*/  LEA.HI.X.SX32 R129, R229, R123.reuse, 0x1, P1 ;  /* 0x0000007be5817211 */ /* 0x080fe200008f0eff */
[----:B------:R-:W3:Y:S01]  /*5b40*/  LDC R230, c[0x0][0x248] ;  /* 0x00009200ffe67b82 */ /* 0x000ee20000000800 */
[----:B0-----:R-:W-:Y:S02]  /*5b50*/  IADD3 R126, P1, R223, R122, RZ ;  /* 0x0000007adf7e7210 */ /* 0x001fe40007f3e0ff */
[-C--:B------:R-:W-:Y:S01]  /*5b60*/  LEA.HI.X.SX32 R7, R232, R123.reuse, 0x1, P0 ;  /* 0x0000007be8077211 */ /* 0x080fe200000f0eff */
[----:B------:R0:W-:Y:S01]  /*5b70*/  STS.U16 [R8+0x13000], R21 ;  /* 0x0130001508007388 */ /* 0x0001e20000000400 */
[----:B------:R-:W-:-:S02]  /*5b80*/  LEA.HI.X.SX32 R127, R233, R123, 0x1, P1 ;  /* 0x0000007be97f7211 */ /* 0x000fc400008f0eff */
[----:B-1----:R-:W-:Y:S01]  /*5b90*/  IADD3 R4, P1, R220, R122, RZ ;  /* 0x0000007adc047210 */ /* 0x002fe20007f3e0ff */
[----:B------:R1:W-:Y:S01]  /*5ba0*/  STS.U16 [R8+0x13400], R5 ;  /* 0x0134000508007388 */ /* 0x0003e20000000400 */
[----:B------:R-:W3:Y:S03]  /*5bb0*/  LDC R232, c[0x0][0x248] ;  /* 0x00009200ffe87b82 */ /* 0x000ee60000000800 */
[----:B------:R-:W-:Y:S04]  /*5bc0*/  STS.U16 [R8+0x13c00], R19 ;  /* 0x013c001308007388 */ /* 0x000fe80000000400 */
[----:B0-----:R0:W2:Y:S04]  /*5bd0*/  LDG.E.U16 R21, desc[UR60][R6.64] ;  /* 0x0000003c06157981 */ /* 0x0010a8000c1e1500 */
[----:B------:R-:W-:Y:S01]  /*5be0*/  STS.U16 [R8+0x11c00], R18 ;  /* 0x011c001208007388 */ /* 0x000fe20000000400 */
[----:B-1----:R-:W-:-:S03]  /*5bf0*/  LEA.HI.X.SX32 R5, R235, R123, 0x1, P1 ;  /* 0x0000007beb057211 */ /* 0x002fc600008f0eff */
[----:B------:R-:W-:Y:S04]  /*5c00*/  STS.U16 [R8+0x12400], R30 ;  /* 0x0124001e08007388 */ /* 0x000fe80000000400 */
[----:B------:R-:W4:Y:S01]  /*5c10*/  LDG.E.U16 R128, desc[UR60][R128.64] ;  /* 0x0000003c80807981 */ /* 0x000f22000c1e1500 */
[----:B0-----:R-:W-:-:S03]  /*5c20*/  IADD3 R6, P0, R218, R122, RZ ;  /* 0x0000007ada067210 */ /* 0x001fc60007f1e0ff */
[----:B------:R-:W-:Y:S01]  /*5c30*/  STS.U16 [R8+0x14800], R11 ;  /* 0x0148000b08007388 */ /* 0x000fe20000000400 */
[----:B------:R-:W-:-:S03]  /*5c40*/  LEA.HI.X.SX32 R7, R231, R123, 0x1, P0 ;  /* 0x0000007be7077211 */ /* 0x000fc600000f0eff */
[----:B------:R-:W-:Y:S04]  /*5c50*/  STS.U16 [R8+0x11800], R28 ;  /* 0x0118001c08007388 */ /* 0x000fe80000000400 */
[----:B------:R-:W-:Y:S04]  /*5c60*/  STS.U16 [R8+0x12c00], R9 ;  /* 0x012c000908007388 */ /* 0x000fe80000000400 */
[----:B------:R-:W-:Y:S04]  /*5c70*/  STS.U16 [R8+0x13800], R10 ;  /* 0x0138000a08007388 */ /* 0x000fe80000000400 */
[----:B------:R-:W-:Y:S04]  /*5c80*/  STS.U16 [R8+0x6c00], R15 ;  /* 0x006c000f08007388 */ /* 0x000fe80000000400 */
[----:B-----5:R-:W-:Y:S04]  /*5c90*/  STL [R1+0x2c], R227 ;  /* 0x00002ce301007387 */ /* 0x020fe80000100800 */
[----:B------:R-:W-:Y:S04]  /*5ca0*/  STS.U16 [R8+0x12800], R31 ;  /* 0x0128001f08007388 */ /* 0x000fe80000000400 */
[----:B------:R-:W-:Y:S04]  /*5cb0*/  STS.U16 [R8+0x5c00], R50 ;  /* 0x005c003208007388 */ /* 0x000fe80000000400 */
[----:B------:R-:W-:Y:S04]  /*5cc0*/  STS.U16 [R8+0x14000], R53 ;  /* 0x0140003508007388 */ /* 0x000fe80000000400 */
[----:B------:R0:W-:Y:S04]  /*5cd0*/  STS.U16 [R8+0x14400], R49 ;  /* 0x0144003108007388 */ /* 0x0001e80000000400 */
[----:B------:R1:W-:Y:S04]  /*5ce0*/  STS.U16 [R8+0x6400], R48 ;  /* 0x0064003008007388 */ /* 0x0003e80000000400 */
[----:B------:R-:W-:Y:S04]  /*5cf0*/  STS.U16 [R8+0x14c00], R16 ;  /* 0x014c001008007388 */ /* 0x000fe80000000400 */
        /* <DEDUP_REMOVED lines=31> */
[----:B------:R2:W-:Y:S01]  /*5ef0*/  STS.U16 [R8+0x7800], R12 ;  /* 0x0078000c08007388 */ /* 0x0005e20000000400 */
[----:B------:R-:W-:Y:S01]  /*5f00*/  IMAD R228, R228, 0x1c6, RZ ;  /* 0x000001c6e4e47824 */ /* 0x000fe200078e02ff */
[----:B0-----:R-:W0:Y:S02]  /*5f10*/  LDC R49, c[0x0][0x248] ;  /* 0x00009200ff317b82 */ /* 0x001e240000000800 */
[----:B------:R4:W2:Y:S04]  /*5f20*/  LDG.E.U16 R19, desc[UR60][R4.64] ;  /* 0x0000003c04137981 */ /* 0x0008a8000c1e1500 */
[----:B------:R5:W2:Y:S01]  /*5f30*/  LDG.E.U16 R18, desc[UR60][R6.64] ;  /* 0x0000003c06127981 */ /* 0x000aa2000c1e1500 */
[----:B---3--:R-:W-:Y:S01]  /*5f40*/  IMAD R230, R230, 0x1d6, RZ ;  /* 0x000001d6e6e67824 */ /* 0x008fe200078e02ff */
[----:B-1----:R-:W1:Y:S02]  /*5f50*/  LDC R48, c[0x0][0x248] ;  /* 0x00009200ff307b82 */ /* 0x002e640000000800 */
[----:B------:R-:W3:Y:S01]  /*5f60*/  LDG.E.U16 R30, desc[UR60][R124.64] ;  /* 0x0000003c7c1e7981 */ /* 0x000ee2000c1e1500 */
[----:B----4-:R-:W-:-:S03]  /*5f70*/  IADD3 R4, P1, R219, R122, RZ ;  /* 0x0000007adb047210 */ /* 0x010fc60007f3e0ff */
[----:B------:R-:W4:Y:S01]  /*5f80*/  LDG.E.U16 R28, desc[UR60][R126.64] ;  /* 0x0000003c7e1c7981 */ /* 0x000f22000c1e1500 */
[-C--:B-----5:R-:W-:Y:S01]  /*5f90*/  IADD3 R6, P0, R217, R122.reuse, RZ ;  /* 0x0000007ad9067210 */ /* 0x0a0fe20007f1e0ff */
[----:B------:R-:W-:Y:S01]  /*5fa0*/  IMAD R232, R232, 0x1e6, RZ ;  /* 0x000001e6e8e87824 */ /* 0x000fe200078e02ff */
[-C--:B------:R-:W-:Y:S01]  /*5fb0*/  LEA.HI.X.SX32 R5, R237, R123.reuse, 0x1, P1 ;  /* 0x0000007bed057211 */ /* 0x080fe200008f0eff */
[----:B------:R5:W-:Y:S01]  /*5fc0*/  STL [R1+0x28], R128 ;  /* 0x0000288001007387 */ /* 0x000be20000100800 */
[----:B------:R-:W-:Y:S01]  /*5fd0*/  LEA.HI.X.SX32 R7, R234, R123, 0x1, P0 ;  /* 0x0000007bea077211 */ /* 0x000fe200000f0eff */
[----:B------:R-:W-:Y:S01]  /*5fe0*/  IMAD R13, R27, 0xbd, RZ ;  /* 0x000000bd1b0d7824 */ /* 0x000fe200078e02ff */
[-C--:B--2---:R-:W-:Y:S01]  /*5ff0*/  IADD3 R12, P2, R225, R122.reuse, RZ ;  /* 0x0000007ae10c7210 */ /* 0x084fe20007f5e0ff */
[----:B------:R2:W4:Y:S01]  /*6000*/  LDG.E.U16 R11, desc[UR60][R4.64] ;  /* 0x0000003c040b7981 */ /* 0x000522000c1e1500 */
[C---:B------:R-:W-:Y:S01]  /*6010*/  IMAD R31, R27.reuse, 0x9e, RZ ;  /* 0x0000009e1b1f7824 */ /* 0x040fe200078e02ff */
[----:B------:R-:W3:Y:S02]  /*6020*/  LDC R53, c[0x0][0x248] ;  /* 0x00009200ff357b82 */ /* 0x000ee40000000800 */
[----:B------:R5:W4:Y:S01]  /*6030*/  LDG.E.U16 R9, desc[UR60][R6.64] ;  /* 0x0000003c06097981 */ /* 0x000b22000c1e1500 */
[----:B--2---:R-:W-:Y:S01]  /*6040*/  IADD3 R4, P1, R216, R122, RZ ;  /* 0x0000007ad8047210 */ /* 0x004fe20007f3e0ff */
[----:B------:R-:W-:-:S04]  /*6050*/  IMAD R23, R27, 0xae, RZ ;  /* 0x000000ae1b177824 */ /* 0x000fc800078e02ff */
[----:B------:R-:W2:Y:S01]  /*6060*/  LDC R64, c[0x0][0x248] ;  /* 0x00009200ff407b82 */ /* 0x000ea20000000800 */
[----:B-----5:R-:W-:Y:S02]  /*6070*/  IADD3 R6, P0, R215, R122, RZ ;  /* 0x0000007ad7067210 */ /* 0x020fe40007f1e0ff */
[-C--:B------:R-:W-:Y:S02]  /*6080*/  LEA.HI.X.SX32 R5, R238, R123.reuse, 0x1, P1 ;  /* 0x0000007bee057211 */ /* 0x080fe400008f0eff */
[----:B------:R-:W-:Y:S01]  /*6090*/  LEA.HI.X.SX32 R7, R239, R123, 0x1, P0 ;  /* 0x0000007bef077211 */ /* 0x000fe200000f0eff */
[C---:B------:R-:W-:Y:S02]  /*60a0*/  IMAD R29, R27.reuse, 0xa6, RZ ;  /* 0x000000a61b1d7824 */ /* 0x040fe400078e02ff */
[----:B------:R-:W5:Y:S01]  /*60b0*/  LDC R60, c[0x0][0x248] ;  /* 0x00009200ff3c7b82 */ /* 0x000f620000000800 */
[----:B------:R0:W5:Y:S01]  /*60c0*/  LDG.E.U16 R10, desc[UR60][R4.64] ;  /* 0x0000003c040a7981 */ /* 0x000162000c1e1500 */
[----:B------:R-:W-:-:S02]  /*60d0*/  IMAD R25, R27, 0x5f, RZ ;  /* 0x0000005f1b197824 */ /* 0x000fc400078e02ff */
[C---:B------:R-:W-:Y:S02]  /*60e0*/  IMAD R20, R27.reuse, 0xde, RZ ;  /* 0x000000de1b147824 */ /* 0x040fe400078e02ff */
[C---:B------:R-:W-:Y:S02]  /*60f0*/  IMAD R16, R27.reuse, 0xe6, RZ ;  /* 0x000000e61b107824 */ /* 0x040fe400078e02ff */
[C---:B------:R-:W-:Y:S01]  /*6100*/  IMAD R26, R27.reuse, 0xfe, RZ ;  /* 0x000000fe1b1a7824 */ /* 0x040fe200078e02ff */
[----:B------:R-:W2:Y:S01]  /*6110*/  LDC R57, c[0x0][0x248] ;  /* 0x00009200ff397b82 */ /* 0x000ea20000000800 */
[----:B------:R4:W2:Y:S01]  /*6120*/  LDG.E.U16 R5, desc[UR60][R6.64] ;  /* 0x0000003c06057981 */ /* 0x0008a2000c1e1500 */
[----:B0-----:R-:W-:Y:S01]  /*6130*/  LOP3.LUT R4, R2, 0x10, RZ, 0x3c, !PT ;  /* 0x0000001002047812 */ /* 0x001fe200078e3cff */
[----:B------:R-:W-:-:S05]  /*6140*/  IMAD R22, R27, 0x106, RZ ;  /* 0x000001061b167824 */ /* 0x000fca00078e02ff */
[----:B------:R-:W0:Y:S01]  /*6150*/  LDC R68, c[0x0][0x248] ;  /* 0x00009200ff447b82 */ /* 0x000e220000000800 */
[----:B------:R-:W-:Y:S02]  /*6160*/  IMAD R49, R49, 0x11e, RZ ;  /* 0x0000011e31317824 */ /* 0x000fe400078e02ff */
[----:B-1----:R-:W-:-:S05]  /*6170*/  IMAD R48, R48, 0x11c, RZ ;  /* 0x0000011c30307824 */ /* 0x002fca00078e02ff */
[----:B------:R-:W1:Y:S08]  /*6180*/  LDC R73, c[0x0][0x248] ;  /* 0x00009200ff497b82 */ /* 0x000e700000000800 */
[----:B------:R-:W1:Y:S08]  /*6190*/  LDC R69, c[0x0][0x248] ;  /* 0x00009200ff457b82 */ /* 0x000e700000000800 */
[----:B------:R-:W1:Y:S01]  /*61a0*/  LDC R127, c[0x0][0x248] ;  /* 0x00009200ff7f7b82 */ /* 0x000e620000000800 */
[----:B------:R-:W-:-:S02]  /*61b0*/  IMAD R248, R248, 0x1f6, RZ ;  /* 0x000001f6f8f87824 */ /* 0x000fc400078e02ff */
[----:B------:R-:W-:-:S05]  /*61c0*/  IMAD R222, R27, 0x104, RZ ;  /* 0x000001041bde7824 */ /* 0x000fca00078e02ff */
        /* <DEDUP_REMOVED lines=21> */
[----:B---3--:R-:W-:Y:S01]  /*6320*/  STL [R1+0x24], R30 ;  /* 0x0000241e01007387 */ /* 0x008fe20000100800 */
[----:B------:R-:W-:-:S06]  /*6330*/  IMAD R53, R53, 0x126, RZ ;  /* 0x0000012635357824 */ /* 0x000fcc00078e02ff */
[----:B------:R-:W3:Y:S01]  /*6340*/  LDC R238, c[0x0][0x248] ;  /* 0x00009200ffee7b82 */ /* 0x000ee20000000800 */
[----:B----4-:R-:W-:Y:S04]  /*6350*/  STL [R1+0x20], R28 ;  /* 0x0000201c01007387 */ /* 0x010fe80000100800 */
[----:B------:R4:W-:Y:S03]  /*6360*/  STL [R1+0x1c], R21 ;  /* 0x00001c1501007387 */ /* 0x0009e60000100800 */
[----:B------:R-:W3:Y:S01]  /*6370*/  LDC R234, c[0x0][0x248] ;  /* 0x00009200ffea7b82 */ /* 0x000ee20000000800 */
[----:B------:R-:W-:Y:S04]  /*6380*/  STL [R1+0x18], R19 ;  /* 0x0000181301007387 */ /* 0x000fe80000100800 */
[----:B------:R0:W-:Y:S03]  /*6390*/  STL [R1+0x14], R18 ;  /* 0x0000141201007387 */ /* 0x0001e60000100800 */
[----:B------:R-:W3:Y:S01]  /*63a0*/  LDC R216, c[0x0][0x248] ;  /* 0x00009200ffd87b82 */ /* 0x000ee20000000800 */
[----:B------:R-:W-:Y:S04]  /*63b0*/  STL [R1+0x10], R11 ;  /* 0x0000100b01007387 */ /* 0x000fe80000100800 */
[----:B------:R1:W-:Y:S01]  /*63c0*/  STL [R1+0xc], R9 ;  /* 0x00000c0901007387 */ /* 0x0003e20000100800 */
[C---:B------:R-:W-:Y:S01]  /*63d0*/  IMAD R7, R27.reuse, 0x95, RZ ;  /* 0x000000951b077824 */ /* 0x040fe200078e02ff */
[----:B------:R-:W-:Y:S01]  /*63e0*/  IADD3 R6, P1, R214, R122, RZ ;  /* 0x0000007ad6067210 */ /* 0x000fe20007f3e0ff */
[----:B----4-:R-:W-:Y:S01]  /*63f0*/  IMAD R21, R27, 0x57, RZ ;  /* 0x000000571b157824 */ /* 0x010fe200078e02ff */
[----:B0-----:R-:W0:Y:S01]  /*6400*/  LDC R18, c[0x0][0x248] ;  /* 0x00009200ff127b82 */ /* 0x001e220000000800 */
[----:B-1----:R-:W-:-:S02]  /*6410*/  IADD3 R9, R17, R4, RZ ;  /* 0x0000000411097210 */ /* 0x002fc40007ffe0ff */
[----:B------:R-:W-:Y:S01]  /*6420*/  LOP3.LUT R4, R2, 0x20, RZ, 0x3c, !PT ;  /* 0x0000002002047812 */ /* 0x000fe200078e3cff */
[----:B-----5:R-:W-:Y:S01]  /*6430*/  STL [R1+0x8], R10 ;  /* 0x0000080a01007387 */ /* 0x020fe20000100800 */
[----:B------:R-:W-:-:S03]  /*6440*/  IMAD R11, R27, 0xa5, RZ ;  /* 0x000000a51b0b7824 */ /* 0x000fc600078e02ff */
[----:B------:R-:W1:Y:S01]  /*6450*/  LDC R214, c[0x0][0x248] ;  /* 0x00009200ffd67b82 */ /* 0x000e620000000800 */
[----:B------:R-:W-:Y:S02]  /*6460*/  IADD3 R15, R17, R4, RZ ;  /* 0x00000004110f7210 */ /* 0x000fe40007ffe0ff */
[----:B------:R-:W-:Y:S01]  /*6470*/  IADD3 R4, P0, R213, R122, RZ ;  /* 0x0000007ad5047210 */ /* 0x000fe20007f1e0ff */
[----:B--2---:R2:W-:Y:S02]  /*6480*/  STL [R1+0x4], R5 ;  /* 0x0000040501007387 */ /* 0x0045e40000100800 */
[----:B--2---:R-:W-:-:S05]  /*6490*/  IMAD R5, R27, 0x8d, RZ ;  /* 0x0000008d1b057824 */ /* 0x004fca00078e02ff */
[----:B------:R-:W-:-:S05]  /*64a0*/  LEA.HI.X.SX32 R5, R5, R123, 0x1, P0 ;  /* 0x0000007b05057211 */ /* 0x000fca00000f0eff */
[----:B------:R2:W4:Y:S01]  /*64b0*/  LDG.E.U16 R10, desc[UR60][R4.64] ;  /* 0x0000003c040a7981 */ /* 0x000522000c1e1500 */
[----:B------:R-:W-:-:S03]  /*64c0*/  LEA.HI.X.SX32 R7, R7, R123, 0x1, P1 ;  /* 0x0000007b07077211 */ /* 0x000fc600008f0eff */
[----:B------:R5:W-:Y:S04]  /*64d0*/  STS.U16 [R9+0x10080], R71 ;  /* 0x0100804709007388 */ /* 0x000be80000000400 */
[----:B------:R3:W-:Y:S01]  /*64e0*/  STS.U16 [R9+0x10480], R72 ;  /* 0x0104804809007388 */ /* 0x0007e20000000400 */
[----:B--2---:R-:W-:-:S03]  /*64f0*/  IADD3 R4, P0, R211, R122, RZ ;  /* 0x0000007ad3047210 */ /* 0x004fc60007f1e0ff */
[----:B------:R-:W-:Y:S01]  /*6500*/  STS.U16 [R9+0x10880], R76 ;  /* 0x0108804c09007388 */ /* 0x000fe20000000400 */
[C---:B------:R-:W-:Y:S01]  /*6510*/  IMAD R19, R27.reuse, 0xb6, RZ ;  /* 0x000000b61b137824 */ /* 0x040fe200078e02ff */
[----:B-----5:R-:W2:Y:S02]  /*6520*/  LDC R71, c[0x0][0x248] ;  /* 0x00009200ff477b82 */ /* 0x020ea40000000800 */
[----:B------:R5:W-:Y:S04]  /*6530*/  STS.U16 [R9+0x10c80], R120 ;  /* 0x010c807809007388 */ /* 0x000be80000000400 */
[----:B------:R-:W-:Y:S01]  /*6540*/  STS.U16 [R9+0x11080], R119 ;  /* 0x0110807709007388 */ /* 0x000fe20000000400 */
[----:B------:R-:W-:Y:S01]  /*6550*/  IMAD R30, R27, 0xf6, RZ ;  /* 0x000000f61b1e7824 */ /* 0x000fe200078e02ff */
[----:B---3--:R-:W3:Y:S02]  /*6560*/  LDC R72, c[0x0][0x248] ;  /* 0x00009200ff487b82 */ /* 0x008ee40000000800 */
[----:B------:R-:W-:Y:S04]  /*6570*/  STS.U16 [R9+0x11480], R118 ;  /* 0x0114807609007388 */ /* 0x000fe80000000400 */
[----:B------:R0:W-:Y:S01]  /*6580*/  STS.U16 [R9+0x11880], R117 ;  /* 0x0118807509007388 */ /* 0x0001e20000000400 */
[----:B------:R-:W-:Y:S01]  /*6590*/  IMAD R64, R64, 0x136, RZ ;  /* 0x0000013640407824 */ /* 0x000fe200078e02ff */
[----:B-----5:R-:W5:Y:S02]  /*65a0*/  LDC R120, c[0x0][0x248] ;  /* 0x00009200ff787b82 */ /* 0x020f640000000800 */
[----:B------:R-:W-:Y:S04]  /*65b0*/  STS.U16 [R9+0x11c80], R116 ;  /* 0x011c807409007388 */ /* 0x000fe80000000400 */
[----:B------:R-:W-:Y:S01]  /*65c0*/  STS.U16 [R9+0x12080], R115 ;  /* 0x0120807309007388 */ /* 0x000fe20000000400 */
[----:B------:R-:W-:Y:S01]  /*65d0*/  IMAD R60, R60, 0x12e, RZ ;  /* 0x0000012e3c3c7824 */ /* 0x000fe200078e02ff */
[----:B0-----:R-:W0:Y:S02]  /*65e0*/  LDC R117, c[0x0][0x248] ;  /* 0x00009200ff757b82 */ /* 0x001e240000000800 */
[----:B------:R-:W-:Y:S04]  /*65f0*/  STS.U16 [R9+0x12480], R114 ;  /* 0x0124807209007388 */ /* 0x000fe80000000400 */
[----:B------:R1:W-:Y:S04]  /*6600*/  STS.U16 [R9+0x12880], R113 ;  /* 0x0128807109007388 */ /* 0x0003e80000000400 */
[----:B------:R-:W-:Y:S01]  /*6610*/  STS.U16 [R9+0x12c80], R112 ;  /* 0x012c807009007388 */ /* 0x000fe20000000400 */
[----:B------:R-:W-:Y:S01]  /*6620*/  IMAD R57, R57, 0x12c, RZ ;  /* 0x0000012c39397824 */ /* 0x000fe200078e02ff */
[----:B------:R-:W3:Y:S02]  /*6630*/  LDC R76, c[0x0][0x248] ;  /* 0x00009200ff4c7b82 */ /* 0x000ee40000000800 */
[----:B------:R-:W-:Y:S04]  /*6640*/  STS.U16 [R9+0x13080], R111 ;  /* 0x0130806f09007388 */ /* 0x000fe80000000400 */
[----:B------:R-:W-:Y:S01]  /*6650*/  STS.U16 [R9+0x13480], R110 ;  /* 0x0134806e09007388 */ /* 0x000fe20000000400 */
[----:B------:R-:W-:Y:S01]  /*6660*/  IMAD R68, R68, 0x13c, RZ ;  /* 0x0000013c44447824 */ /* 0x000fe200078e02ff */
[----:B-1----:R-:W1:Y:S02]  /*6670*/  LDC R113, c[0x0][0x248] ;  /* 0x00009200ff717b82 */ /* 0x002e640000000800 */
[----:B------:R-:W-:Y:S04]  /*6680*/  STS.U16 [R9+0x13880], R109 ;  /* 0x0138806d09007388 */ /* 0x000fe80000000400 */
[----:B------:R2:W-:Y:S04]  /*6690*/  STS.U16 [R9+0x13c80], R108 ;  /* 0x013c806c09007388 */ /* 0x0005e80000000400 */
[----:B------:R-:W-:Y:S04]  /*66a0*/  STS.U16 [R9+0x14080], R107 ;  /* 0x0140806b09007388 */ /* 0x000fe80000000400 */
[----:B------:R-:W-:Y:S01]  /*66b0*/  STS.U16 [R9+0x14480], R106 ;  /* 0x0144806a09007388 */ /* 0x000fe20000000400 */
[----:B------:R-:W-:Y:S01]  /*66c0*/  IMAD R73, R73, 0x146, RZ ;  /* 0x0000014649497824 */ /* 0x000fe200078e02ff */
[----:B--2---:R-:W2:Y:S02]  /*66d0*/  LDC R108, c[0x0][0x248] ;  /* 0x00009200ff6c7b82 */ /* 0x004ea40000000800 */
[----:B------:R-:W-:Y:S04]  /*66e0*/  STS.U16 [R9+0x14880], R105 ;  /* 0x0148806909007388 */ /* 0x000fe80000000400 */
[----:B------:R5:W-:Y:S01]  /*66f0*/  STS.U16 [R9+0x14c80], R104 ;  /* 0x014c806809007388 */ /* 0x000be20000000400 */
[----:B------:R-:W-:Y:S01]  /*6700*/  IMAD R69, R69, 0x13e, RZ ;  /* 0x0000013e45457824 */ /* 0x000fe200078e02ff */
[----:B------:R-:W0:Y:S02]  /*6710*/  LDC R109, c[0x0][0x248] ;  /* 0x00009200ff6d7b82 */ /* 0x000e240000000800 */
[----:B------:R-:W-:Y:S04]  /*6720*/  STS.U16 [R9+0x15080], R103 ;  /* 0x0150806709007388 */ /* 0x000fe80000000400 */
[----:B------:R-:W-:Y:S02]  /*6730*/  STS.U16 [R9+0x15480], R102 ;  /* 0x0154806609007388 */ /* 0x000fe40000000400 */
[----:B-----5:R-:W5:Y:S02]  /*6740*/  LDC R104, c[0x0][0x248] ;  /* 0x00009200ff687b82 */ /* 0x020f640000000800 */
[----:B------:R-:W-:Y:S04]  /*6750*/  STS.U16 [R9+0x15880], R101 ;  /* 0x0158806509007388 */ /* 0x000fe80000000400 */
[----:B------:R3:W-:Y:S04]  /*6760*/  STS.U16 [R9+0x15c80], R100 ;  /* 0x015c806409007388 */ /* 0x0007e80000000400 */
[----:B------:R-:W-:Y:S04]  /*6770*/  STS.U16 [R9+0x16080], R99 ;  /* 0x0160806309007388 */ /* 0x000fe80000000400 */
[----:B------:R-:W-:Y:S04]  /*6780*/  STS.U16 [R9+0x16480], R98 ;  /* 0x0164806209007388 */ /* 0x000fe80000000400 */
[----:B------:R1:W-:Y:S01]  /*6790*/  STS.U16 [R9+0x16880], R97 ;  /* 0x0168806109007388 */ /* 0x0003e20000000400 */
[----:B---3--:R-:W3:Y:S03]  /*67a0*/  LDC R100, c[0x0][0x248] ;  /* 0x00009200ff647b82 */ /* 0x008ee60000000800 */
[----:B------:R-:W-:Y:S04]  /*67b0*/  STS.U16 [R9+0x16c80], R96 ;  /* 0x016c806009007388 */ /* 0x000fe80000000400 */
[----:B------:R-:W-:Y:S04]  /*67c0*/  STS.U16 [R9+0x17080], R95 ;  /* 0x0170805f09007388 */ /* 0x000fe80000000400 */
[----:B------:R-:W-:Y:S01]  /*67d0*/  STS.U16 [R9+0x17480], R94 ;  /* 0x0174805e09007388 */ /* 0x000fe20000000400 */
[----:B-1----:R-:W1:Y:S03]  /*67e0*/  LDC R97, c[0x0][0x248] ;  /* 0x00009200ff617b82 */ /* 0x002e660000000800 */
[----:B------:R2:W-:Y:S04]  /*67f0*/  STS.U16 [R9+0x17880], R93 ;  /* 0x0178805d09007388 */ /* 0x0005e80000000400 */
[----:B------:R-:W-:Y:S04]  /*6800*/  STS.U16 [R9+0x80], R92 ;  /* 0x0000805c09007388 */ /* 0x000fe80000000400 */
[----:B------:R-:W-:Y:S04]  /*6810*/  STS.U16 [R9+0x480], R91 ;  /* 0x0004805b09007388 */ /* 0x000fe80000000400 */
[----:B------:R-:W-:Y:S01]  /*6820*/  STS.U16 [R9+0x880], R90 ;  /* 0x0008805a09007388 */ /* 0x000fe20000000400 */
[----:B--2---:R-:W2:Y:S03]  /*6830*/  LDC R93, c[0x0][0x248] ;  /* 0x00009200ff5d7b82 */ /* 0x004ea60000000800 */
[----:B------:R0:W-:Y:S04]  /*6840*/  STS.U16 [R9+0xc80], R89 ;  /* 0x000c805909007388 */ /* 0x0001e80000000400 */
[----:B------:R5:W-:Y:S04]  /*6850*/  STS.U16 [R9+0x1080], R88 ;  /* 0x0010805809007388 */ /* 0x000be80000000400 */
[----:B------:R-:W-:Y:S04]  /*6860*/  STS.U16 [R9+0x1480], R87 ;  /* 0x0014805709007388 */ /* 0x000fe80000000400 */
[----:B------:R-:W-:Y:S01]  /*6870*/  STS.U16 [R9+0x1880], R86 ;  /* 0x0018805609007388 */ /* 0x000fe20000000400 */
[----:B0-----:R-:W0:Y:S03]  /*6880*/  LDC R89, c[0x0][0x248] ;  /* 0x00009200ff597b82 */ /* 0x001e260000000800 */
[----:B------:R-:W-:Y:S04]  /*6890*/  STS.U16 [R9+0x1c80], R85 ;  /* 0x001c805509007388 */ /* 0x000fe80000000400 */
[----:B------:R3:W-:Y:S01]  /*68a0*/  STS.U16 [R9+0x2080], R84 ;  /* 0x0020805409007388 */ /* 0x0007e20000000400 */
[----:B-----5:R-:W5:Y:S03]  /*68b0*/  LDC R88, c[0x0][0x248] ;  /* 0x00009200ff587b82 */ /* 0x020f660000000800 */
[----:B------:R-:W-:Y:S04]  /*68c0*/  STS.U16 [R9+0x2480], R83 ;  /* 0x0024805309007388 */ /* 0x000fe80000000400 */
[----:B------:R-:W-:Y:S04]  /*68d0*/  STS.U16 [R9+0x2880], R82 ;  /* 0x0028805209007388 */ /* 0x000fe80000000400 */
[----:B------:R-:W-:Y:S01]  /*68e0*/  STS.U16 [R9+0x2c80], R81 ;  /* 0x002c805109007388 */ /* 0x000fe20000000400 */
[----:B---3--:R-:W3:Y:S03]  /*68f0*/  LDC R84, c[0x0][0x248] ;  /* 0x00009200ff547b82 */ /* 0x008ee60000000800 */
[----:B------:R1:W-:Y:S04]  /*6900*/  STS.U16 [R9+0x3080], R80 ;  /* 0x0030805009007388 */ /* 0x0003e80000000400 */
[----:B------:R-:W-:Y:S04]  /*6910*/  STS.U16 [R9+0x3480], R79 ;  /* 0x0034804f09007388 */ /* 0x000fe80000000400 */
[----:B------:R-:W-:Y:S04]  /*6920*/  STS.U16 [R9+0x3880], R78 ;  /* 0x0038804e09007388 */ /* 0x000fe80000000400 */
[----:B------:R2:W-:Y:S01]  /*6930*/  STS.U16 [R9+0x3c80], R77 ;  /* 0x003c804d09007388 */ /* 0x0005e20000000400 */
[----:B-1----:R-:W1:Y:S03]  /*6940*/  LDC R80, c[0x0][0x248] ;  /* 0x00009200ff507b82 */ /* 0x002e660000000800 */
[----:B------:R-:W-:Y:S04]  /*6950*/  STS.U16 [R9+0x4480], R121 ;  /* 0x0044807909007388 */ /* 0x000fe80000000400 */
[----:B------:R-:W-:Y:S04]  /*6960*/  STS.U16 [R9+0x4880], R132 ;  /* 0x0048808409007388 */ /* 0x000fe80000000400 */
[----:B------:R-:W-:Y:S01]  /*6970*/  STS.U16 [R9+0x4c80], R133 ;  /* 0x004c808509007388 */ /* 0x000fe20000000400 */
[----:B--2---:R-:W2:Y:S03]  /*6980*/  LDC R77, c[0x0][0x248] ;  /* 0x00009200ff4d7b82 */ /* 0x004ea60000000800 */
        /* <DEDUP_REMOVED lines=14> */
[----:B------:R5:W3:Y:S04]  /*6a70*/  LDG.E.U16 R252, desc[UR60][R6.64] ;  /* 0x0000003c06fc7981 */ /* 0x000ae8000c1e1500 */
[----:B----4-:R-:W-:Y:S01]  /*6a80*/  STL [R1], R10 ;  /* 0x0000000a01007387 */ /* 0x010fe20000100800 */
[----:B0-----:R-:W-:Y:S01]  /*6a90*/  IMAD R9, R27, 0x9d, RZ ;  /* 0x0000009d1b097824 */ /* 0x001fe200078e02ff */
[-C--:B-----5:R-:W-:Y:S01]  /*6aa0*/  IADD3 R6, P1, R212, R122.reuse, RZ ;  /* 0x0000007ad4067210 */ /* 0x0a0fe20007f3e0ff */
[----:B--2---:R-:W-:Y:S01]  /*6ab0*/  IMAD R77, R77, 0x14c, RZ ;  /* 0x0000014c4d4d7824 */ /* 0x004fe200078e02ff */
[----:B------:R-:W-:Y:S01]  /*6ac0*/  STS.U16 [R15+0x100], R149 ;  /* 0x000100950f007388 */ /* 0x000fe20000000400 */
[----:B-1----:R-:W-:Y:S01]  /*6ad0*/  IMAD R80, R80, 0x14e, RZ ;  /* 0x0000014e50507824 */ /* 0x002fe200078e02ff */
[-C--:B------:R-:W-:Y:S01]  /*6ae0*/  LEA.HI.X.SX32 R5, R9, R123.reuse, 0x1, P0 ;  /* 0x0000007b09057211 */ /* 0x080fe200000f0eff */
[----:B------:R-:W-:Y:S01]  /*6af0*/  IMAD R9, R27, 0xad, RZ ;  /* 0x000000ad1b097824 */ /* 0x000fe200078e02ff */
[-C--:B------:R-:W-:Y:S01]  /*6b00*/  IADD3 R8, P0, R209, R122.reuse, RZ ;  /* 0x0000007ad1087210 */ /* 0x080fe20007f1e0ff */
[----:B------:R0:W-:Y:S01]  /*6b10*/  STS.U16 [R15+0x10100], R150 ;  /* 0x010100960f007388 */ /* 0x0001e20000000400 */
[-C--:B------:R-:W-:Y:S01]  /*6b20*/  LEA.HI.X.SX32 R7, R11, R123.reuse, 0x1, P1 ;  /* 0x0000007b0b077211 */ /* 0x080fe200008f0eff */
[----:B------:R-:W-:Y:S01]  /*6b30*/  IMAD R11, R27, 0xb5, RZ ;  /* 0x000000b51b0b7824 */ /* 0x000fe200078e02ff */
[----:B------:R-:W-:Y:S01]  /*6b40*/  LEA.HI.X.SX32 R9, R9, R123, 0x1, P0 ;  /* 0x0000007b09097211 */ /* 0x000fe200000f0eff */
[----:B------:R1:W2:Y:S01]  /*6b50*/  LDG.E.U16 R251, desc[UR60][R4.64] ;  /* 0x0000003c04fb7981 */ /* 0x0002a2000c1e1500 */
[----:B------:R-:W-:Y:S01]  /*6b60*/  IMAD R89, R89, 0x15e, RZ ;  /* 0x0000015e59597824 */ /* 0x000fe200078e02ff */
[----:B------:R-:W4:Y:S02]  /*6b70*/  LDC R142, c[0x0][0x248] ;  /* 0x00009200ff8e7b82 */ /* 0x000f240000000800 */
[----:B------:R5:W2:Y:S04]  /*6b80*/  LDG.E.U16 R249, desc[UR60][R6.64] ;  /* 0x0000003c06f97981 */ /* 0x000aa8000c1e1500 */
[----:B------:R0:W2:Y:S01]  /*6b90*/  LDG.E.U16 R247, desc[UR60][R8.64] ;  /* 0x0000003c08f77981 */ /* 0x0000a2000c1e1500 */
[----:B-1----:R-:W-:Y:S01]  /*6ba0*/  IADD3 R4, P0, R210, R122, RZ ;  /* 0x0000007ad2047210 */ /* 0x002fe20007f1e0ff */
[----:B---3--:R-:W-:-:S02]  /*6bb0*/  IMAD R84, R84, 0x156, RZ ;  /* 0x0000015654547824 */ /* 0x008fc400078e02ff */
[----:B------:R-:W-:Y:S01]  /*6bc0*/  STS.U16 [R15+0x10500], R151 ;  /* 0x010500970f007388 */ /* 0x000fe20000000400 */
[----:B------:R-:W-:Y:S01]  /*6bd0*/  IMAD R88, R88, 0x15c, RZ ;  /* 0x0000015c58587824 */ /* 0x000fe200078e02ff */
[-C--:B------:R-:W-:Y:S01]  /*6be0*/  LEA.HI.X.SX32 R5, R11, R123.reuse, 0x1, P0 ;  /* 0x0000007b0b057211 */ /* 0x080fe200000f0eff */
[----:B------:R-:W-:Y:S01]  /*6bf0*/  IMAD R11, R27, 0xc5, RZ ;  /* 0x000000c51b0b7824 */ /* 0x000fe200078e02ff */
[-C--:B-----5:R-:W-:Y:S01]  /*6c00*/  IADD3 R6, P1, R207, R122.reuse, RZ ;  /* 0x0000007acf067210 */ /* 0x0a0fe20007f3e0ff */
[----:B------:R1:W-:Y:S01]  /*6c10*/  STS.U16 [R15+0x10900], R152 ;  /* 0x010900980f007388 */ /* 0x0003e20000000400 */
[----:B0-----:R-:W-:Y:S01]  /*6c20*/  IADD3 R8, P0, R208, R122, RZ ;  /* 0x0000007ad0087210 */ /* 0x001fe20007f1e0ff */
[----:B------:R-:W-:Y:S01]  /*6c30*/  IMAD R93, R93, 0x166, RZ ;  /* 0x000001665d5d7824 */ /* 0x000fe200078e02ff */
[-C--:B------:R-:W-:Y:S01]  /*6c40*/  LEA.HI.X.SX32 R7, R13, R123.reuse, 0x1, P1 ;  /* 0x0000007b0d077211 */ /* 0x080fe200008f0eff */
[----:B------:R0:W3:Y:S01]  /*6c50*/  LDG.E.U16 R245, desc[UR60][R4.64] ;  /* 0x0000003c04f57981 */ /* 0x0000e2000c1e1500 */
[----:B------:R-:W-:Y:S01]  /*6c60*/  LEA.HI.X.SX32 R9, R11, R123, 0x1, P0 ;  /* 0x0000007b0b097211 */ /* 0x000fe200000f0eff */
[C---:B------:R-:W-:Y:S01]  /*6c70*/  IMAD R11, R27.reuse, 0xcd, RZ ;  /* 0x000000cd1b0b7824 */ /* 0x040fe200078e02ff */
[----:B------:R-:W5:Y:S01]  /*6c80*/  LDC R134, c[0x0][0x248] ;  /* 0x00009200ff867b82 */ /* 0x000f620000000800 */
[----:B------:R1:W3:Y:S01]  /*6c90*/  LDG.E.U16 R243, desc[UR60][R6.64] ;  /* 0x0000003c06f37981 */ /* 0x0002e2000c1e1500 */
[----:B------:R-:W-:-:S03]  /*6ca0*/  IMAD R13, R27, 0xd5, RZ ;  /* 0x000000d51b0d7824 */ /* 0x000fc600078e02ff */
[----:B------:R1:W3:Y:S01]  /*6cb0*/  LDG.E.U16 R241, desc[UR60][R8.64] ;  /* 0x0000003c08f17981 */ /* 0x0002e2000c1e1500 */
[-C--:B0-----:R-:W-:Y:S01]  /*6cc0*/  IADD3 R4, P0, R205, R122.reuse, RZ ;  /* 0x0000007acd047210 */ /* 0x081fe20007f1e0ff */
[----:B------:R-:W-:Y:S02]  /*6cd0*/  IMAD R97, R97, 0x16c, RZ ;  /* 0x0000016c61617824 */ /* 0x000fe400078e02ff */
[----:B------:R-:W-:Y:S01]  /*6ce0*/  STS.U16 [R15+0x10d00], R154 ;  /* 0x010d009a0f007388 */ /* 0x000fe20000000400 */
[----:B------:R-:W-:Y:S01]  /*6cf0*/  IMAD R104, R104, 0x176, RZ ;  /* 0x0000017668687824 */ /* 0x000fe200078e02ff */
[-C--:B-1----:R-:W-:Y:S01]  /*6d00*/  IADD3 R6, P1, R206, R122.reuse, RZ ;  /* 0x0000007ace067210 */ /* 0x082fe20007f3e0ff */
[----:B------:R-:W-:Y:S01]  /*6d10*/  IMAD R108, R108, 0x17c, RZ ;  /* 0x0000017c6c6c7824 */ /* 0x000fe200078e02ff */
[-C--:B------:R-:W-:Y:S01]  /*6d20*/  LEA.HI.X.SX32 R5, R11, R123.reuse, 0x1, P0 ;  /* 0x0000007b0b057211 */ /* 0x080fe200000f0eff */
[----:B------:R-:W-:Y:S01]  /*6d30*/  IMAD R11, R27, 0xdd, RZ ;  /* 0x000000dd1b0b7824 */ /* 0x000fe200078e02ff */
[-C--:B------:R-:W-:Y:S01]  /*6d40*/  IADD3 R8, P0, R203, R122.reuse, RZ ;  /* 0x0000007acb087210 */ /* 0x080fe20007f1e0ff */
[----:B------:R-:W-:Y:S01]  /*6d50*/  STS.U16 [R15+0x11100], R155 ;  /* 0x0111009b0f007388 */ /* 0x000fe20000000400 */
[-C--:B------:R-:W-:Y:S01]  /*6d60*/  LEA.HI.X.SX32 R7, R13, R123.reuse, 0x1, P1 ;  /* 0x0000007b0d077211 */ /* 0x080fe200008f0eff */
[----:B------:R-:W-:Y:S01]  /*6d70*/  IMAD R100, R100, 0x16e, RZ ;  /* 0x0000016e64647824 */ /* 0x000fe200078e02ff */
[----:B------:R-:W-:Y:S01]  /*6d80*/  LEA.HI.X.SX32 R9, R11, R123, 0x1, P0 ;  /* 0x0000007b0b097211 */ /* 0x000fe200000f0eff */
[----:B------:R0:W3:Y:S01]  /*6d90*/  LDG.E.U16 R239, desc[UR60][R4.64] ;  /* 0x0000003c04ef7981 */ /* 0x0000e2000c1e1500 */
[C---:B------:R-:W-:Y:S01]  /*6da0*/  IMAD R11, R27.reuse, 0xe5, RZ ;  /* 0x000000e51b0b7824 */ /* 0x040fe200078e02ff */
[----:B------:R-:W1:Y:S01]  /*6db0*/  LDC R150, c[0x0][0x248] ;  /* 0x00009200ff967b82 */ /* 0x000e620000000800 */
[----:B------:R-:W-:Y:S01]  /*6dc0*/  IMAD R13, R27, 0xed, RZ ;  /* 0x000000ed1b0d7824 */ /* 0x000fe200078e02ff */
[----:B------:R4:W3:Y:S04]  /*6dd0*/  LDG.E.U16 R237, desc[UR60][R6.64] ;  /* 0x0000003c06ed7981 */ /* 0x0008e8000c1e1500 */
[----:B------:R4:W3:Y:S01]  /*6de0*/  LDG.E.U16 R235, desc[UR60][R8.64] ;  /* 0x0000003c08eb7981 */ /* 0x0008e2000c1e1500 */
[----:B0-----:R-:W-:Y:S01]  /*6df0*/  IADD3 R4, P0, R204, R122, RZ ;  /* 0x0000007acc047210 */ /* 0x001fe20007f1e0ff */
[----:B------:R-:W-:-:S02]  /*6e00*/  IMAD R109, R109, 0x17e, RZ ;  /* 0x0000017e6d6d7824 */ /* 0x000fc400078e02ff */
[----:B------:R-:W-:Y:S01]  /*6e10*/  STS.U16 [R15+0x11500], R156 ;  /* 0x0115009c0f007388 */ /* 0x000fe20000000400 */
[----:B------:R-:W-:Y:S01]  /*6e20*/  IMAD R117, R117, 0x18c, RZ ;  /* 0x0000018c75757824 */ /* 0x000fe200078e02ff */
[-C--:B----4-:R-:W-:Y:S01]  /*6e30*/  IADD3 R6, P1, R201, R122.reuse, RZ ;  /* 0x0000007ac9067210 */ /* 0x090fe20007f3e0ff */
[----:B------:R-:W-:Y:S01]  /*6e40*/  IMAD R120, R120, 0x18e, RZ ;  /* 0x0000018e78787824 */ /* 0x000fe200078e02ff */
[-C--:B------:R-:W-:Y:S01]  /*6e50*/  LEA.HI.X.SX32 R5, R11, R123.reuse, 0x1, P0 ;  /* 0x0000007b0b057211 */ /* 0x080fe200000f0eff */
[----:B------:R-:W-:Y:S01]  /*6e60*/  IMAD R11, R27, 0xf5, RZ ;  /* 0x000000f51b0b7824 */ /* 0x000fe200078e02ff */
[-C--:B------:R-:W-:Y:S01]  /*6e70*/  LEA.HI.X.SX32 R7, R13, R123.reuse, 0x1, P1 ;  /* 0x0000007b0d077211 */ /* 0x080fe200008f0eff */
[----:B------:R-:W-:Y:S01]  /*6e80*/  STS.U16 [R15+0x11900], R158 ;  /* 0x0119009e0f007388 */ /* 0x000fe20000000400 */
[----:B------:R-:W-:Y:S01]  /*6e90*/  IADD3 R8, P0, R202, R122, RZ ;  /* 0x0000007aca087210 */ /* 0x000fe20007f1e0ff */
[----:B------:R-:W0:Y:S02]  /*6ea0*/  LDC R152, c[0x0][0x248] ;  /* 0x00009200ff987b82 */ /* 0x000e240000000800 */
[----:B------:R4:W3:Y:S01]  /*6eb0*/  LDG.E.U16 R231, desc[UR60][R6.64] ;  /* 0x0000003c06e77981 */ /* 0x0008e2000c1e1500 */
[----:B------:R-:W-:Y:S01]  /*6ec0*/  LEA.HI.X.SX32 R9, R11, R123, 0x1, P0 ;  /* 0x0000007b0b097211 */ /* 0x000fe200000f0eff */
[----:B------:R-:W-:-:S02]  /*6ed0*/  IMAD R11, R27, 0x7e, RZ ;  /* 0x0000007e1b0b7824 */ /* 0x000fc400078e02ff */
[----:B------:R5:W3:Y:S01]  /*6ee0*/  LDG.E.U16 R233, desc[UR60][R4.64] ;  /* 0x0000003c04e97981 */ /* 0x000ae2000c1e1500 */
[-C--:B------:R-:W-:Y:S01]  /*6ef0*/  IADD3 R200, P0, R200, R122.reuse, RZ ;  /* 0x0000007ac8c87210 */ /* 0x080fe20007f1e0ff */
[----:B------:R-:W-:Y:S01]  /*6f00*/  IMAD R113, R113, 0x186, RZ ;  /* 0x0000018671717824 */ /* 0x000fe200078e02ff */
[----:B------:R-:W0:Y:S01]  /*6f10*/  LDC R206, c[0x0][0x248] ;  /* 0x00009200ffce7b82 */ /* 0x000e220000000800 */
[----:B------:R5:W3:Y:S01]  /*6f20*/  LDG.E.U16 R229, desc[UR60][R8.64] ;  /* 0x0000003c08e57981 */ /* 0x000ae2000c1e1500 */
[C---:B----4-:R-:W-:Y:S02]  /*6f30*/  IMAD R7, R27.reuse, 0xec, RZ ;  /* 0x000000ec1b077824 */ /* 0x050fe400078e02ff */
[----:B-----5:R-:W-:Y:S01]  /*6f40*/  IMAD R5, R27, 0xfd, RZ ;  /* 0x000000fd1b057824 */ /* 0x020fe200078e02ff */
[----:B------:R-:W-:Y:S01]  /*6f50*/  LOP3.LUT R4, R2, 0x30, RZ, 0x3c, !PT ;  /* 0x0000003002047812 */ /* 0x000fe200078e3cff */
[----:B------:R-:W-:Y:S01]  /*6f60*/  STS.U16 [R15+0x11d00], R160 ;  /* 0x011d00a00f007388 */ /* 0x000fe20000000400 */
[----:B------:R-:W-:Y:S01]  /*6f70*/  IMAD R127, R127, 0x196, RZ ;  /* 0x000001967f7f7824 */ /* 0x000fe200078e02ff */
[----:B------:R-:W-:Y:S01]  /*6f80*/  IADD3 R8, P1, R7, R122, RZ ;  /* 0x0000007a07087210 */ /* 0x000fe20007f3e0ff */
[----:B------:R-:W-:Y:S01]  /*6f90*/  IMAD R238, R238, 0x1ce, RZ ;  /* 0x000001ceeeee7824 */ /* 0x000fe200078e02ff */
[----:B------:R-:W-:Y:S01]  /*6fa0*/  STS.U16 [R15+0x12100], R162 ;  /* 0x012100a20f007388 */ /* 0x000fe20000000400 */
[----:B------:R-:W-:Y:S01]  /*6fb0*/  LEA.HI.X.SX32 R201, R5, R123, 0x1, P0 ;  /* 0x0000007b05c97211 */ /* 0x000fe200000f0eff */
[----:B------:R-:W-:Y:S01]  /*6fc0*/  IMAD R234, R234, 0x1de, RZ ;  /* 0x000001deeaea7824 */ /* 0x000fe200078e02ff */
[----:B------:R-:W4:Y:S01]  /*6fd0*/  LDC R65, c[0x0][0x248] ;  /* 0x00009200ff417b82 */ /* 0x000f220000000800 */
[----:B------:R-:W-:Y:S01]  /*6fe0*/  STS.U16 [R15+0x12500], R164 ;  /* 0x012500a40f007388 */ /* 0x000fe20000000400 */
[----:B------:R-:W-:-:S03]  /*6ff0*/  IADD3 R4, R17, R4, RZ ;  /* 0x0000000411047210 */ /* 0x000fc60007ffe0ff */
[----:B------:R-:W-:Y:S01]  /*7000*/  STS.U16 [R15+0x12900], R165 ;  /* 0x012900a50f007388 */ /* 0x000fe20000000400 */
[----:B------:R-:W-:Y:S01]  /*7010*/  LEA R5, R27, -R27, 0x6 ;  /* 0x8000001b1b057211 */ /* 0x000fe200078e30ff */
[----:B------:R-:W-:Y:S01]  /*7020*/  IMAD R55, R55, 0x226, RZ ;  /* 0x0000022637377824 */ /* 0x000fe200078e02ff */
[----:B------:R-:W5:Y:S01]  /*7030*/  LDC R79, c[0x0][0x248] ;  /* 0x00009200ff4f7b82 */ /* 0x000f620000000800 */
[----:B------:R-:W-:Y:S01]  /*7040*/  STS.U16 [R15+0x12d00], R166 ;  /* 0x012d00a60f007388 */ /* 0x000fe20000000400 */
[----:B------:R-:W-:-:S03]  /*7050*/  IADD3 R6, P0, R11, R122, RZ ;  /* 0x0000007a0b067210 */ /* 0x000fc60007f1e0ff */
[----:B------:R-:W-:Y:S01]  /*7060*/  STS.U16 [R15+0x13100], R167 ;  /* 0x013100a70f007388 */ /* 0x000fe20000000400 */
[-C--:B------:R-:W-:Y:S01]  /*7070*/  LEA.HI.X.SX32 R9, R242, R123.reuse, 0x1, P1 ;  /* 0x0000007bf2097211 */ /* 0x080fe200008f0eff */
[----:B------:R-:W-:Y:S01]  /*7080*/  IMAD R61, R54, 0x22e, RZ ;  /* 0x0000022e363d7824 */ /* 0x000fe200078e02ff */
[----:B------:R-:W5:Y:S01]  /*7090*/  LDC R78, c[0x0][0x248] ;  /* 0x00009200ff4e7b82 */ /* 0x000f620000000800 */
[----:B------:R-:W-:Y:S04]  /*70a0*/  STS.U16 [R15+0x13500], R168 ;  /* 0x013500a80f007388 */ /* 0x000fe80000000400 */
[----:B------:R-:W-:Y:S01]  /*70b0*/  STS.U16 [R15+0x13900], R169 ;  /* 0x013900a90f007388 */ /* 0x000fe20000000400 */
[----:B------:R-:W-:Y:S02]  /*70c0*/  IMAD R59, R59, 0x23c, RZ ;  /* 0x0000023c3b3b7824 */ /* 0x000fe400078e02ff */
[----:B------:R-:W-:Y:S01]  /*70d0*/  IMAD R63, R63, 0x11f, RZ ;  /* 0x0000011f3f3f7824 */ /* 0x000fe200078e02ff */
[----:B------:R-:W-:Y:S01]  /*70e0*/  STS.U16 [R15+0x13d00], R170 ;  /* 0x013d00aa0f007388 */ /* 0x000fe20000000400 */
[----:B------:R-:W-:Y:S01]  /*70f0*/  IMAD R62, R62, 0x248, RZ ;  /* 0x000002483e3e7824 */ /* 0x000fe200078e02ff */
[----:B------:R-:W5:Y:S02]  /*7100*/  LDC R83, c[0x0][0x248] ;  /* 0x00009200ff537b82 */ /* 0x000f640000000800 */
[----:B------:R-:W-:Y:S04]  /*7110*/  STS.U16 [R15+0x14100], R171 ;  /* 0x014100ab0f007388 */ /* 0x000fe80000000400 */
        /* <DEDUP_REMOVED lines=14> */
[----:B------:R-:W2:Y:S02]  /*7200*/  LDC R82, c[0x0][0x248] ;  /* 0x00009200ff527b82 */ /* 0x000ea40000000800 */
        /* <DEDUP_REMOVED lines=21> */
[----:B------:R-:W-:Y:S02]  /*7360*/  STS.U16 [R15+0x1500], R42 ;  /* 0x0015002a0f007388 */ /* 0x000fe40000000400 */
[----:B------:R-:W3:Y:S02]  /*7370*/  LDC R95, c[0x0][0x248] ;  /* 0x00009200ff5f7b82 */ /* 0x000ee40000000800 */
[----:B------:R-:W-:Y:S04]  /*7380*/  STS.U16 [R15+0x1900], R41 ;  /* 0x001900290f007388 */ /* 0x000fe80000000400 */
[----:B------:R-:W-:Y:S02]  /*7390*/  STS.U16 [R15+0x1d00], R40 ;  /* 0x001d00280f007388 */ /* 0x000fe40000000400 */
[----:B------:R-:W3:Y:S02]  /*73a0*/  LDC R98, c[0x0][0x248] ;  /* 0x00009200ff627b82 */ /* 0x000ee40000000800 */
[----:B------:R1:W-:Y:S04]  /*73b0*/  STS.U16 [R15+0x2100], R39 ;  /* 0x002100270f007388 */ /* 0x0003e80000000400 */
[----:B------:R-:W-:Y:S02]  /*73c0*/  STS.U16 [R15+0x2500], R38 ;  /* 0x002500260f007388 */ /* 0x000fe40000000400 */
[----:B------:R-:W3:Y:S02]  /*73d0*/  LDC R101, c[0x0][0x248] ;  /* 0x00009200ff657b82 */ /* 0x000ee40000000800 */
        /* <DEDUP_REMOVED lines=33> */
[----:B------:R4:W-:Y:S01]  /*75f0*/  STS.U16 [R15+0x4100], R3 ;  /* 0x004100030f007388 */ /* 0x0009e20000000400 */
[----:B-1----:R-:W-:Y:S01]  /*7600*/  IMAD R39, R27, 0x86, RZ ;  /* 0x000000861b277824 */ /* 0x002fe200078e02ff */
[-C--:B------:R-:W-:Y:S01]  /*7610*/  LEA.HI.X.SX32 R13, R7, R123.reuse, 0x1, P2 ;  /* 0x0000007b070d7211 */ /* 0x080fe200010f0eff */
[----:B------:R-:W-:Y:S01]  /*7620*/  IMAD R41, R27, 0x8e, RZ ;  /* 0x0000008e1b297824 */ /* 0x000fe200078e02ff */
[----:B------:R-:W-:Y:S01]  /*7630*/  LEA.HI.X.SX32 R7, R5, R123, 0x1, P0 ;  /* 0x0000007b05077211 */ /* 0x000fe200000f0eff */
[C---:B0-----:R-:W-:Y:S01]  /*7640*/  IMAD R33, R27.reuse, 0x96, RZ ;  /* 0x000000961b217824 */ /* 0x041fe200078e02ff */
[----:B------:R-:W0:Y:S01]  /*7650*/  LDC R43, c[0x0][0x248] ;  /* 0x00009200ff2b7b82 */ /* 0x000e220000000800 */
[----:B------:R-:W3:Y:S01]  /*7660*/  LDG.E.U16 R227, desc[UR60][R200.64] ;  /* 0x0000003cc8e37981 */ /* 0x000ee2000c1e1500 */
[----:B----4-:R-:W-:-:S03]  /*7670*/  IMAD R15, R27, 0xfc, RZ ;  /* 0x000000fc1b0f7824 */ /* 0x010fc600078e02ff */
[----:B------:R-:W-:Y:S01]  /*7680*/  STS.U16 [R4+0x180], R163 ;  /* 0x000180a304007388 */ /* 0x000fe20000000400 */
[C---:B------:R-:W-:Y:S01]  /*7690*/  IMAD R3, R27.reuse, 0x43, RZ ;  /* 0x000000431b037824 */ /* 0x040fe200078e02ff */
[-C--:B------:R-:W-:Y:S01]  /*76a0*/  IADD3 R224, P2, R224, R122.reuse, RZ ;  /* 0x0000007ae0e07210 */ /* 0x080fe20007f5e0ff */
[----:B------:R-:W-:Y:S01]  /*76b0*/  IMAD R35, R27, 0x63, RZ ;  /* 0x000000631b237824 */ /* 0x000fe200078e02ff */
[----:B------:R-:W-:Y:S01]  /*76c0*/  IADD3 R10, P1, R15, R122, RZ ;  /* 0x0000007a0f0a7210 */ /* 0x000fe20007f3e0ff */
[----:B------:R-:W-:Y:S01]  /*76d0*/  STS.U16 [R4+0x580], R161 ;  /* 0x000580a104007388 */ /* 0x000fe20000000400 */
[----:B------:R-:W-:Y:S01]  /*76e0*/  IMAD R5, R27, 0x47, RZ ;  /* 0x000000471b057824 */ /* 0x000fe200078e02ff */
[----:B------:R-:W1:Y:S02]  /*76f0*/  LDC R40, c[0x0][0x248] ;  /* 0x00009200ff287b82 */ /* 0x000e640000000800 */
[----:B------:R-:W-:Y:S01]  /*7700*/  STS.U16 [R4+0x980], R159 ;  /* 0x0009809f04007388 */ /* 0x000fe20000000400 */
[----:B------:R-:W-:-:S03]  /*7710*/  LEA.HI.X.SX32 R11, R11, R123, 0x1, P1 ;  /* 0x0000007b0b0b7211 */ /* 0x000fc600008f0eff */
[----:B------:R-:W-:Y:S01]  /*7720*/  STS.U16 [R4+0xd80], R157 ;  /* 0x000d809d04007388 */ /* 0x000fe20000000400 */
[----:B------:R-:W-:Y:S01]  /*7730*/  IMAD R37, R27, 0x67, RZ ;  /* 0x000000671b257824 */ /* 0x000fe200078e02ff */
[----:B------:R-:W4:Y:S02]  /*7740*/  LDC R44, c[0x0][0x248] ;  /* 0x00009200ff2c7b82 */ /* 0x000f240000000800 */
[----:B------:R-:W-:Y:S04]  /*7750*/  STS.U16 [R4+0x1180], R153 ;  /* 0x0011809904007388 */ /* 0x000fe80000000400 */
[----:B------:R-:W-:Y:S02]  /*7760*/  STS.U16 [R4+0x1580], R147 ;  /* 0x0015809304007388 */ /* 0x000fe40000000400 */
[----:B------:R-:W5:Y:S02]  /*7770*/  LDC R130, c[0x0][0x248] ;  /* 0x00009200ff827b82 */ /* 0x000f640000000800 */
[----:B------:R-:W-:Y:S04]  /*7780*/  STS.U16 [R4+0x1980], R137 ;  /* 0x0019808904007388 */ /* 0x000fe80000000400 */
[----:B------:R2:W-:Y:S01]  /*7790*/  STS.U16 [R4+0x1d80], R0 ;  /* 0x001d800004007388 */ /* 0x0005e20000000400 */
[----:B------:R-:W-:Y:S01]  /*77a0*/  IADD3 R14, P1, R41, R122, RZ ;  /* 0x0000007a290e7210 */ /* 0x000fe20007f3e0ff */
[----:B------:R-:W0:Y:S02]  /*77b0*/  LDC R166, c[0x0][0x248] ;  /* 0x00009200ffa67b82 */ /* 0x000e240000000800 */
[----:B------:R2:W3:Y:S01]  /*77c0*/  LDG.E.U16 R195, desc[UR60][R8.64] ;  /* 0x0000003c08c37981 */ /* 0x0004e2000c1e1500 */
[----:B------:R-:W-:-:S03]  /*77d0*/  LEA.HI.X.SX32 R225, R15, R123, 0x1, P2 ;  /* 0x0000007b0fe17211 */ /* 0x000fc600010f0eff */
[----:B------:R2:W3:Y:S02]  /*77e0*/  LDG.E.U16 R223, desc[UR60][R6.64] ;  /* 0x0000003c06df7981 */ /* 0x0004e4000c1e1500 */
[----:B------:R-:W0:Y:S02]  /*77f0*/  LDC R190, c[0x0][0x248] ;  /* 0x00009200ffbe7b82 */ /* 0x000e240000000800 */
[----:B--2---:R2:W3:Y:S01]  /*7800*/  LDG.E.U16 R0, desc[UR60][R12.64] ;  /* 0x0000003c0c007981 */ /* 0x0044e2000c1e1500 */
[----:B------:R-:W-:-:S03]  /*7810*/  IADD3 R8, P0, R39, R122, RZ ;  /* 0x0000007a27087210 */ /* 0x000fc60007f1e0ff */
[----:B------:R1:W3:Y:S01]  /*7820*/  LDG.E.U16 R189, desc[UR60][R10.64] ;  /* 0x0000003c0abd7981 */ /* 0x0002e2000c1e1500 */
[----:B------:R-:W-:Y:S01]  /*7830*/  IMAD R7, R27, 0x4b, RZ ;  /* 0x0000004b1b077824 */ /* 0x000fe200078e02ff */
[-C--:B------:R-:W-:Y:S01]  /*7840*/  IADD3 R6, P2, R33, R122.reuse, RZ ;  /* 0x0000007a21067210 */ /* 0x080fe20007f5e0ff */
[----:B------:R-:W0:Y:S01]  /*7850*/  LDC R188, c[0x0][0x248] ;  /* 0x00009200ffbc7b82 */ /* 0x000e220000000800 */
[-C--:B------:R-:W-:Y:S02]  /*7860*/  LEA.HI.X.SX32 R9, R3, R123.reuse, 0x1, P0 ;  /* 0x0000007b03097211 */ /* 0x080fe400000f0eff */
[-C--:B------:R-:W-:Y:S01]  /*7870*/  LEA.HI.X.SX32 R15, R5, R123.reuse, 0x1, P1 ;  /* 0x0000007b050f7211 */ /* 0x080fe200008f0eff */
[----:B------:R-:W-:Y:S01]  /*7880*/  IMAD R5, R27, 0x4f, RZ ;  /* 0x0000004f1b057824 */ /* 0x000fe200078e02ff */
[-C--:B------:R-:W-:Y:S01]  /*7890*/  LEA.HI.X.SX32 R7, R7, R123.reuse, 0x1, P2 ;  /* 0x0000007b07077211 */ /* 0x080fe200010f0eff */
[----:B------:R4:W3:Y:S01]  /*78a0*/  LDG.E.U16 R221, desc[UR60][R8.64] ;  /* 0x0000003c08dd7981 */ /* 0x0008e2000c1e1500 */
[-C--:B--2---:R-:W-:Y:S01]  /*78b0*/  IADD3 R12, P0, R31, R122.reuse, RZ ;  /* 0x0000007a1f0c7210 */ /* 0x084fe20007f1e0ff */
[----:B------:R-:W-:Y:S01]  /*78c0*/  IMAD R142, R142, 0x1a6, RZ ;  /* 0x000001a68e8e7824 */ /* 0x000fe200078e02ff */
[----:B------:R-:W2:Y:S01]  /*78d0*/  LDC R196, c[0x0][0x248] ;  /* 0x00009200ffc47b82 */ /* 0x000ea20000000800 */
[----:B------:R5:W3:Y:S01]  /*78e0*/  LDG.E.U16 R217, desc[UR60][R6.64] ;  /* 0x0000003c06d97981 */ /* 0x000ae2000c1e1500 */
[----:B------:R-:W-:Y:S01]  /*78f0*/  LEA.HI.X.SX32 R13, R5, R123, 0x1, P0 ;  /* 0x0000007b050d7211 */ /* 0x000fe200000f0eff */
[----:B------:R-:W-:Y:S01]  /*7900*/  IMAD R5, R27, 0x5b, RZ ;  /* 0x0000005b1b057824 */ /* 0x000fe200078e02ff */
[-C--:B-1----:R-:W-:Y:S01]  /*7910*/  IADD3 R10, P1, R29, R122.reuse, RZ ;  /* 0x0000007a1d0a7210 */ /* 0x082fe20007f3e0ff */
[----:B------:R1:W3:Y:S01]  /*7920*/  LDG.E.U16 R219, desc[UR60][R14.64] ;  /* 0x0000003c0edb7981 */ /* 0x0002e2000c1e1500 */
[----:B----4-:R-:W-:Y:S01]  /*7930*/  IADD3 R8, P2, R23, R122, RZ ;  /* 0x0000007a17087210 */ /* 0x010fe20007f5e0ff */
[----:B------:R-:W-:-:S02]  /*7940*/  IMAD R11, R27, 0x53, RZ ;  /* 0x000000531b0b7824 */ /* 0x000fc400078e02ff */
[----:B------:R4:W3:Y:S01]  /*7950*/  LDG.E.U16 R215, desc[UR60][R12.64] ;  /* 0x0000003c0cd77981 */ /* 0x0008e2000c1e1500 */
[----:B------:R-:W-:Y:S01]  /*7960*/  IMAD R134, R134, 0x19e, RZ ;  /* 0x0000019e86867824 */ /* 0x000fe200078e02ff */
[-C--:B-----5:R-:W-:Y:S01]  /*7970*/  IADD3 R6, P0, R19, R122.reuse, RZ ;  /* 0x0000007a13067210 */ /* 0x0a0fe20007f1e0ff */
[----:B------:R-:W-:Y:S01]  /*7980*/  IMAD R150, R150, 0x1ac, RZ ;  /* 0x000001ac96967824 */ /* 0x000fe200078e02ff */
[-C--:B------:R-:W-:Y:S01]  /*7990*/  LEA.HI.X.SX32 R9, R21, R123.reuse, 0x1, P2 ;  /* 0x0000007b15097211 */ /* 0x080fe200010f0eff */
[----:B------:R-:W-:Y:S01]  /*79a0*/  IMAD R21, R27, 0xbe, RZ ;  /* 0x000000be1b157824 */ /* 0x000fe200078e02ff */
[-C--:B------:R-:W-:Y:S01]  /*79b0*/  LEA.HI.X.SX32 R7, R5, R123.reuse, 0x1, P0 ;  /* 0x0000007b05077211 */ /* 0x080fe200000f0eff */
[----:B-1----:R-:W-:Y:S01]  /*79c0*/  IMAD R15, R27, 0xd6, RZ ;  /* 0x000000d61b0f7824 */ /* 0x002fe200078e02ff */
[-C--:B------:R-:W-:Y:S01]  /*79d0*/  LEA.HI.X.SX32 R11, R11, R123.reuse, 0x1, P1 ;  /* 0x0000007b0b0b7211 */ /* 0x080fe200008f0eff */
[----:B------:R-:W-:Y:S01]  /*79e0*/  IMAD R14, R27, 0xc6, RZ ;  /* 0x000000c61b0e7824 */ /* 0x000fe200078e02ff */
[-C--:B----4-:R-:W-:Y:S01]  /*79f0*/  IADD3 R12, P0, R21, R122.reuse, RZ ;  /* 0x0000007a150c7210 */ /* 0x090fe20007f1e0ff */
[----:B------:R1:W4:Y:S01]  /*7a00*/  LDG.E.U16 R209, desc[UR60][R6.64] ;  /* 0x0000003c06d17981 */ /* 0x000322000c1e1500 */
[----:B------:R-:W-:Y:S01]  /*7a10*/  IMAD R5, R27, 0xce, RZ ;  /* 0x000000ce1b057824 */ /* 0x000fe200078e02ff */
[----:B------:R-:W5:Y:S01]  /*7a20*/  LDC R198, c[0x0][0x248] ;  /* 0x00009200ffc67b82 */ /* 0x000f620000000800 */
[-C--:B------:R-:W-:Y:S01]  /*7a30*/  LEA.HI.X.SX32 R13, R25, R123.reuse, 0x1, P0 ;  /* 0x0000007b190d7211 */ /* 0x080fe200000f0eff */
[----:B------:R0:W4:Y:S04]  /*7a40*/  LDG.E.U16 R213, desc[UR60][R10.64] ;  /* 0x0000003c0ad57981 */ /* 0x000128000c1e1500 */
[----:B------:R0:W4:Y:S01]  /*7a50*/  LDG.E.U16 R211, desc[UR60][R8.64] ;  /* 0x0000003c08d37981 */ /* 0x000122000c1e1500 */
[----:B-1----:R-:W-:Y:S01]  /*7a60*/  IMAD R7, R27, 0x6b, RZ ;  /* 0x0000006b1b077824 */ /* 0x002fe200078e02ff */
[-C--:B------:R-:W-:Y:S01]  /*7a70*/  IADD3 R6, P0, R15, R122.reuse, RZ ;  /* 0x0000007a0f067210 */ /* 0x080fe20007f1e0ff */
[----:B------:R-:W-:Y:S01]  /*7a80*/  IMAD R25, R27, 0xee, RZ ;  /* 0x000000ee1b197824 */ /* 0x000fe200078e02ff */
[----:B------:R1:W4:Y:S01]  /*7a90*/  LDG.E.U16 R207, desc[UR60][R12.64] ;  /* 0x0000003c0ccf7981 */ /* 0x000322000c1e1500 */
[-C--:B0-----:R-:W-:Y:S01]  /*7aa0*/  IADD3 R10, P1, R14, R122.reuse, RZ ;  /* 0x0000007a0e0a7210 */ /* 0x081fe20007f3e0ff */
[----:B------:R-:W-:Y:S01]  /*7ab0*/  IMAD R152, R152, 0x1ae, RZ ;  /* 0x000001ae98987824 */ /* 0x000fe200078e02ff */
[-C--:B------:R-:W-:Y:S01]  /*7ac0*/  LEA.HI.X.SX32 R7, R7, R123.reuse, 0x1, P0 ;  /* 0x0000007b07077211 */ /* 0x080fe200000f0eff */
[----:B------:R-:W-:Y:S01]  /*7ad0*/  IMAD R40, R40, 0x10e, RZ ;  /* 0x0000010e28287824 */ /* 0x000fe200078e02ff */
[----:B------:R-:W-:Y:S01]  /*7ae0*/  IADD3 R8, P2, R5, R122, RZ ;  /* 0x0000007a05087210 */ /* 0x000fe20007f5e0ff */
[----:B------:R-:W-:Y:S01]  /*7af0*/  IMAD R44, R44, 0x116, RZ ;  /* 0x000001162c2c7824 */ /* 0x000fe200078e02ff */
[-C--:B------:R-:W-:Y:S01]  /*7b00*/  LEA.HI.X.SX32 R11, R35, R123.reuse, 0x1, P1 ;  /* 0x0000007b230b7211 */ /* 0x080fe200008f0eff */
[----:B------:R0:W4:Y:S01]  /*7b10*/  LDG.E.U16 R201, desc[UR60][R6.64] ;  /* 0x0000003c06c97981 */ /* 0x000122000c1e1500 */
[----:B------:R-:W-:Y:S01]  /*7b20*/  LEA.HI.X.SX32 R9, R37, R123, 0x1, P2 ;  /* 0x0000007b25097211 */ /* 0x000fe200010f0eff */
[C---:B-1----:R-:W-:Y:S01]  /*7b30*/  IMAD R13, R27.reuse, 0x77, RZ ;  /* 0x000000771b0d7824 */ /* 0x042fe200078e02ff */
[----:B------:R-:W1:Y:S01]  /*7b40*/  LDC R200, c[0x0][0x248] ;  /* 0x00009200ffc87b82 */ /* 0x000e620000000800 */
[----:B------:R2:W4:Y:S01]  /*7b50*/  LDG.E.U16 R205, desc[UR60][R10.64] ;  /* 0x0000003c0acd7981 */ /* 0x000522000c1e1500 */
[----:B------:R-:W-:-:S02]  /*7b60*/  IMAD R35, R27, 0x6f, RZ ;  /* 0x0000006f1b237824 */ /* 0x000fc400078e02ff */
[----:B------:R-:W-:Y:S01]  /*7b70*/  IMAD R37, R27, 0x73, RZ ;  /* 0x000000731b257824 */ /* 0x000fe200078e02ff */
[----:B------:R2:W4:Y:S01]  /*7b80*/  LDG.E.U16 R203, desc[UR60][R8.64] ;  /* 0x0000003c08cb7981 */ /* 0x000522000c1e1500 */
[-C--:B0-----:R-:W-:Y:S02]  /*7b90*/  IADD3 R6, P2, R25, R122.reuse, RZ ;  /* 0x0000007a19067210 */ /* 0x081fe40007f5e0ff */
[----:B------:R-:W0:Y:S01]  /*7ba0*/  LDC R32, c[0x0][0x248] ;  /* 0x00009200ff207b82 */ /* 0x000e220000000800 */
[----:B------:R-:W4:Y:S01]  /*7bb0*/  LDG.E.U16 R3, desc[UR60][R224.64] ;  /* 0x0000003ce0037981 */ /* 0x000f22000c1e1500 */
[-C--:B------:R-:W-:Y:S02]  /*7bc0*/  LEA.HI.X.SX32 R7, R13, R123.reuse, 0x1, P2 ;  /* 0x0000007b0d077211 */ /* 0x080fe400010f0eff */
[-C--:B--2---:R-:W-:Y:S01]  /*7bd0*/  IADD3 R10, P0, R20, R122.reuse, RZ ;  /* 0x0000007a140a7210 */ /* 0x084fe20007f1e0ff */
[----:B------:R-:W-:Y:S01]  /*7be0*/  IMAD R13, R27, 0x7b, RZ ;  /* 0x0000007b1b0d7824 */ /* 0x000fe200078e02ff */
[-C--:B------:R-:W-:Y:S01]  /*7bf0*/  IADD3 R8, P1, R16, R122.reuse, RZ ;  /* 0x0000007a10087210 */ /* 0x080fe20007f3e0ff */
[----:B------:R2:W4:Y:S01]  /*7c00*/  LDG.E.U16 R193, desc[UR60][R6.64] ;  /* 0x0000003c06c17981 */ /* 0x000522000c1e1500 */
[-C--:B------:R-:W-:Y:S01]  /*7c10*/  LEA.HI.X.SX32 R11, R35, R123.reuse, 0x1, P0 ;  /* 0x0000007b230b7211 */ /* 0x080fe200000f0eff */
[----:B------:R-:W3:Y:S01]  /*7c20*/  LDC R242, c[0x0][0x248] ;  /* 0x00009200fff27b82 */ /* 0x000ee20000000800 */
[----:B------:R-:W-:Y:S01]  /*7c30*/  LEA.HI.X.SX32 R9, R37, R123, 0x1, P1 ;  /* 0x0000007b25097211 */ /* 0x000fe200008f0eff */
[----:B------:R-:W-:Y:S01]  /*7c40*/  IMAD R37, R18, 0x10c, RZ ;  /* 0x0000010c12257824 */ /* 0x000fe200078e02ff */
[-C--:B------:R-:W-:Y:S01]  /*7c50*/  IADD3 R12, P1, R26, R122.reuse, RZ ;  /* 0x0000007a1a0c7210 */ /* 0x080fe20007f3e0ff */
[----:B------:R5:W4:Y:S01]  /*7c60*/  LDG.E.U16 R199, desc[UR60][R10.64] ;  /* 0x0000003c0ac77981 */ /* 0x000b22000c1e1500 */
[----:B--2---:R-:W-:-:S03]  /*7c70*/  IADD3 R6, P0, R30, R122, RZ ;  /* 0x0000007a1e067210 */ /* 0x004fc60007f1e0ff */
[----:B------:R2:W4:Y:S01]  /*7c80*/  LDG.E.U16 R197, desc[UR60][R8.64] ;  /* 0x0000003c08c57981 */ /* 0x000522000c1e1500 */
[----:B------:R-:W-:Y:S01]  /*7c90*/  IMAD R130, R130, 0x19c, RZ ;  /* 0x0000019c82827824 */ /* 0x000fe200078e02ff */
[----:B------:R-:W3:Y:S01]  /*7ca0*/  LDC R34, c[0x0][0x248] ;  /* 0x00009200ff227b82 */ /* 0x000ee20000000800 */
[----:B------:R-:W-:Y:S02]  /*7cb0*/  LEA.HI.X.SX32 R7, R13, R123, 0x1, P0 ;  /* 0x0000007b0d077211 */ /* 0x000fe400000f0eff */
[----:B-----5:R-:W-:Y:S02]  /*7cc0*/  LEA R11, R27, -R27, 0x7 ;  /* 0x8000001b1b0b7211 */ /* 0x020fe400078e38ff */
[-C--:B------:R-:W-:Y:S01]  /*7cd0*/  IADD3 R10, P2, R22, R122.reuse, RZ ;  /* 0x0000007a160a7210 */ /* 0x080fe20007f5e0ff */
[----:B------:R5:W4:Y:S01]  /*7ce0*/  LDG.E.U16 R191, desc[UR60][R6.64] ;  /* 0x0000003c06bf7981 */ /* 0x000b22000c1e1500 */
[-C--:B------:R-:W-:Y:S01]  /*7cf0*/  LEA.HI.X.SX32 R13, R11, R123.reuse, 0x1, P1 ;  /* 0x0000007b0b0d7211 */ /* 0x080fe200008f0eff */
[C---:B--2---:R-:W-:Y:S01]  /*7d00*/  IMAD R9, R27.reuse, 0x83, RZ ;  /* 0x000000831b097824 */ /* 0x044fe200078e02ff */
[----:B------:R-:W-:Y:S01]  /*7d10*/  SHF.L.U32 R35, R27, 0x2, RZ ;  /* 0x000000021b237819 */ /* 0x000fe200000006ff */
[----:B------:R-:W-:Y:S01]  /*7d20*/  IMAD R166, R166, 0x1b6, RZ ;  /* 0x000001b6a6a67824 */ /* 0x000fe200078e02ff */
[-C--:B------:R-:W-:Y:S01]  /*7d30*/  LEA R8, P0, R43, R122.reuse, 0x3 ;  /* 0x0000007a2b087211 */ /* 0x080fe200078018ff */
[----:B------:R2:W4:Y:S01]  /*7d40*/  LDG.E.U16 R187, desc[UR60][R12.64] ;  /* 0x0000003c0cbb7981 */ /* 0x000522000c1e1500 */
[----:B------:R-:W-:Y:S01]  /*7d50*/  LEA.HI.X.SX32 R11, R9, R123, 0x1, P2 ;  /* 0x0000007b090b7211 */ /* 0x000fe200010f0eff */
[----:B------:R-:W-:Y:S01]  /*7d60*/  IMAD R190, R190, 0x1bc, RZ ;  /* 0x000001bcbebe7824 */ /* 0x000fe200078e02ff */
[----:B------:R-:W3:Y:S01]  /*7d70*/  LDC R42, c[0x0][0x248] ;  /* 0x00009200ff2a7b82 */ /* 0x000ee20000000800 */
[----:B-----5:R-:W-:-:S02]  /*7d80*/  IADD3 R6, P1, R37, R122, RZ ;  /* 0x0000007a25067210 */ /* 0x020fc40007f3e0ff */
[-C--:B------:R-:W-:Y:S01]  /*7d90*/  LEA.HI.X.SX32 R9, R35, R123.reuse, 0x1, P0 ;  /* 0x0000007b23097211 */ /* 0x080fe200000f0eff */
[----:B------:R-:W-:Y:S01]  /*7da0*/  IMAD R35, R27, 0x87, RZ ;  /* 0x000000871b237824 */ /* 0x000fe200078e02ff */
[-C--:B------:R-:W-:Y:S01]  /*7db0*/  LEA.HI.X.SX32 R7, R39, R123.reuse, 0x1, P1 ;  /* 0x0000007b27077211 */ /* 0x080fe200008f0eff */
[----:B------:R5:W4:Y:S01]  /*7dc0*/  LDG.E.U16 R185, desc[UR60][R10.64] ;  /* 0x0000003c0ab97981 */ /* 0x000b22000c1e1500 */
[-C--:B--2---:R-:W-:Y:S01]  /*7dd0*/  IADD3 R12, P0, R40, R122.reuse, RZ ;  /* 0x0000007a280c7210 */ /* 0x084fe20007f1e0ff */
[----:B------:R-:W-:Y:S01]  /*7de0*/  IMAD R188, R188, 0x1be, RZ ;  /* 0x000001bebcbc7824 */ /* 0x000fe200078e02ff */
[----:B------:R-:W2:Y:S01]  /*7df0*/  LDC R43, c[0x0][0x248] ;  /* 0x00009200ff2b7b82 */ /* 0x000ea20000000800 */
[----:B------:R1:W4:Y:S01]  /*7e00*/  LDG.E.U16 R183, desc[UR60][R6.64] ;  /* 0x0000003c06b77981 */ /* 0x000322000c1e1500 */
[----:B------:R-:W-:Y:S01]  /*7e10*/  LEA.HI.X.SX32 R13, R35, R123, 0x1, P0 ;  /* 0x0000007b230d7211 */ /* 0x000fe200000f0eff */
[C---:B------:R-:W-:Y:S02]  /*7e20*/  IMAD R35, R27.reuse, 0x93, RZ ;  /* 0x000000931b237824 */ /* 0x040fe400078e02ff */
[----:B------:R0:W4:Y:S01]  /*7e30*/  LDG.E.U16 R225, desc[UR60][R8.64] ;  /* 0x0000003c08e17981 */ /* 0x000122000c1e1500 */
[----:B-----5:R-:W-:Y:S01]  /*7e40*/  IMAD R11, R27, 0x8b, RZ ;  /* 0x0000008b1b0b7824 */ /* 0x020fe200078e02ff */
[----:B------:R-:W-:-:S02]  /*7e50*/  IADD3 R10, P1, R44, R122, RZ ;  /* 0x0000007a2c0a7210 */ /* 0x000fc40007f3e0ff */
[----:B------:R5:W4:Y:S01]  /*7e60*/  LDG.E.U16 R181, desc[UR60][R12.64] ;  /* 0x0000003c0cb57981 */ /* 0x000b22000c1e1500 */
[----:B------:R-:W-:Y:S01]  /*7e70*/  IMAD R196, R196, 0x1cc, RZ ;  /* 0x000001ccc4c47824 */ /* 0x000fe200078e02ff */
[-C--:B-1----:R-:W-:Y:S01]  /*7e80*/  IADD3 R6, P0, R49, R122.reuse, RZ ;  /* 0x0000007a31067210 */ /* 0x082fe20007f1e0ff */
[----:B------:R-:W-:Y:S01]  /*7e90*/  IMAD R7, R27, 0x8f, RZ ;  /* 0x0000008f1b077824 */ /* 0x000fe200078e02ff */
[----:B------:R-:W1:Y:S01]  /*7ea0*/  LDC R38, c[0x0][0x248] ;  /* 0x00009200ff267b82 */ /* 0x000e620000000800 */
[----:B0-----:R-:W-:-:S03]  /*7eb0*/  IADD3 R8, P2, R48, R122, RZ ;  /* 0x0000007a30087210 */ /* 0x001fc60007f5e0ff */
[-C--:B------:R-:W-:Y:S02]  /*7ec0*/  LEA.HI.X.SX32 R7, R7, R123.reuse, 0x1, P0 ;  /* 0x0000007b07077211 */ /* 0x080fe400000f0eff */
[-C--:B-----5:R-:W-:Y:S02]  /*7ed0*/  IADD3 R12, P0, R53, R122.reuse, RZ ;  /* 0x0000007a350c7210 */ /* 0x0a0fe40007f1e0ff */
[-C--:B------:R-:W-:Y:S01]  /*7ee0*/  LEA.HI.X.SX32 R9, R41, R123.reuse, 0x1, P2 ;  /* 0x0000007b29097211 */ /* 0x080fe200010f0eff */
[----:B------:R0:W5:Y:S01]  /*7ef0*/  LDG.E.U16 R175, desc[UR60][R6.64] ;  /* 0x0000003c06af7981 */ /* 0x000162000c1e1500 */
[-C--:B------:R-:W-:Y:S01]  /*7f00*/  LEA.HI.X.SX32 R11, R11, R123.reuse, 0x1, P1 ;  /* 0x0000007b0b0b7211 */ /* 0x080fe200008f0eff */
[----:B------:R-:W-:Y:S01]  /*7f10*/  IMAD R39, R27, 0x97, RZ ;  /* 0x000000971b277824 */ /* 0x000fe200078e02ff */
[----:B------:R-:W-:Y:S01]  /*7f20*/  LEA.HI.X.SX32 R13, R35, R123, 0x1, P0 ;  /* 0x0000007b230d7211 */ /* 0x000fe200000f0eff */
[----:B------:R0:W5:Y:S01]  /*7f30*/  LDG.E.U16 R177, desc[UR60][R8.64] ;  /* 0x0000003c08b17981 */ /* 0x000162000c1e1500 */
[----:B------:R-:W-:Y:S01]  /*7f40*/  IMAD R198, R198, 0x1dc, RZ ;  /* 0x000001dcc6c67824 */ /* 0x000fe200078e02ff */
[----:B------:R-:W1:Y:S02]  /*7f50*/  LDC R41, c[0x0][0x248] ;  /* 0x00009200ff297b82 */ /* 0x000e640000000800 */
[----:B------:R2:W5:Y:S01]  /*7f60*/  LDG.E.U16 R179, desc[UR60][R10.64] ;  /* 0x0000003c0ab37981 */ /* 0x000562000c1e1500 */
[----:B0-----:R-:W-:Y:S01]  /*7f70*/  IMAD R7, R27, 0x9b, RZ ;  /* 0x0000009b1b077824 */ /* 0x001fe200078e02ff */
[----:B------:R-:W-:-:S02]  /*7f80*/  IADD3 R6, P0, R64, R122, RZ ;  /* 0x0000007a40067210 */ /* 0x000fc40007f1e0ff */
[----:B------:R0:W5:Y:S01]  /*7f90*/  LDG.E.U16 R173, desc[UR60][R12.64] ;  /* 0x0000003c0cad7981 */ /* 0x000162000c1e1500 */
[-C--:B------:R-:W-:Y:S01]  /*7fa0*/  IADD3 R8, P2, R60, R122.reuse, RZ ;  /* 0x0000007a3c087210 */ /* 0x080fe20007f5e0ff */
[----:B------:R-:W-:Y:S01]  /*7fb0*/  IMAD R200, R200, 0x1ec, RZ ;  /* 0x000001ecc8c87824 */ /* 0x000fe200078e02ff */
[-C--:B------:R-:W-:Y:S01]  /*7fc0*/  LEA.HI.X.SX32 R7, R7, R123.reuse, 0x1, P0 ;  /* 0x0000007b07077211 */ /* 0x080fe200000f0eff */
[----:B------:R-:W-:Y:S01]  /*7fd0*/  IMAD R36, R32, 0x1ee, RZ ;  /* 0x000001ee20247824 */ /* 0x000fe200078e02ff */
[-C--:B--2---:R-:W-:Y:S01]  /*7fe0*/  IADD3 R10, P1, R57, R122.reuse, RZ ;  /* 0x0000007a390a7210 */ /* 0x084fe20007f3e0ff */
[----:B------:R-:W-:Y:S01]  /*7ff0*/  IMAD R206, R206, 0x1fc, RZ ;  /* 0x000001fccece7824 */ /* 0x000fe200078e02ff */
[-C--:B------:R-:W-:Y:S01]  /*8000*/  LEA.HI.X.SX32 R9, R39, R123.reuse, 0x1, P2 ;  /* 0x0000007b27097211 */ /* 0x080fe200010f0eff */
[----:B------:R2:W5:Y:S01]  /*8010*/  LDG.E.U16 R167, desc[UR60][R6.64] ;  /* 0x0000003c06a77981 */ /* 0x000562000c1e1500 */
[----:B0-----:R-:W-:Y:S01]  /*8020*/  IADD3 R12, P0, R68, R122, RZ ;  /* 0x0000007a440c7210 */ /* 0x001fe20007f1e0ff */
[----:B------:R-:W0:Y:S01]  /*8030*/  LDC R46, c[0x0][0x248] ;  /* 0x00009200ff2e7b82 */ /* 0x000e220000000800 */
[-C--:B------:R-:W-:Y:S01]  /*8040*/  LEA.HI.X.SX32 R11, R33, R123.reuse, 0x1, P1 ;  /* 0x0000007b210b7211 */ /* 0x080fe200008f0eff */
[----:B------:R2:W5:Y:S01]  /*8050*/  LDG.E.U16 R169, desc[UR60][R8.64] ;  /* 0x0000003c08a97981 */ /* 0x000562000c1e1500 */
[----:B------:R-:W-:Y:S01]  /*8060*/  LEA.HI.X.SX32 R13, R31, R123, 0x1, P0 ;  /* 0x0000007b1f0d7211 */ /* 0x000fe200000f0eff */
[----:B------:R-:W-:-:S02]  /*8070*/  IMAD R35, R27, 0xa3, RZ ;  /* 0x000000a31b237824 */ /* 0x000fc400078e02ff */
[----:B------:R2:W5:Y:S02]  /*8080*/  LDG.E.U16 R171, desc[UR60][R10.64] ;  /* 0x0000003c0aab7981 */ /* 0x000564000c1e1500 */
[-C--:B--2---:R-:W-:Y:S01]  /*8090*/  IADD3 R6, P0, R77, R122.reuse, RZ ;  /* 0x0000007a4d067210 */ /* 0x084fe20007f1e0ff */
[----:B------:R-:W-:Y:S01]  /*80a0*/  IMAD R33, R27, 0x9f, RZ ;  /* 0x0000009f1b217824 */ /* 0x000fe200078e02ff */
[----:B------:R2:W5:Y:S01]  /*80b0*/  LDG.E.U16 R165, desc[UR60][R12.64] ;  /* 0x0000003c0ca57981 */ /* 0x000562000c1e1500 */
[----:B------:R-:W0:Y:S01]  /*80c0*/  LDC R45, c[0x0][0x248] ;  /* 0x00009200ff2d7b82 */ /* 0x000e220000000800 */
[-C--:B------:R-:W-:Y:S02]  /*80d0*/  IADD3 R8, P2, R73, R122.reuse, RZ ;  /* 0x0000007a49087210 */ /* 0x080fe40007f5e0ff */
[----:B------:R-:W-:Y:S02]  /*80e0*/  LEA.HI.X.SX32 R7, R29, R123, 0x1, P0 ;  /* 0x0000007b1d077211 */ /* 0x000fe400000f0eff */
[----:B------:R-:W-:-:S02]  /*80f0*/  IADD3 R10, P1, R69, R122, RZ ;  /* 0x0000007a450a7210 */ /* 0x000fc40007f3e0ff */
[-C--:B------:R-:W-:Y:S01]  /*8100*/  LEA.HI.X.SX32 R9, R35, R123.reuse, 0x1, P2 ;  /* 0x0000007b23097211 */ /* 0x080fe200010f0eff */
[----:B------:R1:W5:Y:S01]  /*8110*/  LDG.E.U16 R159, desc[UR60][R6.64] ;  /* 0x0000003c069f7981 */ /* 0x000362000c1e1500 */
[C---:B--2---:R-:W-:Y:S01]  /*8120*/  IMAD R13, R27.reuse, 0xa7, RZ ;  /* 0x000000a71b0d7824 */ /* 0x044fe200078e02ff */
[-C--:B------:R-:W-:Y:S01]  /*8130*/  IADD3 R12, P0, R80, R122.reuse, RZ ;  /* 0x0000007a500c7210 */ /* 0x080fe20007f1e0ff */
[----:B------:R-:W-:Y:S01]  /*8140*/  IMAD R31, R27, 0xbb, RZ ;  /* 0x000000bb1b1f7824 */ /* 0x000fe200078e02ff */
[-C--:B------:R-:W-:Y:S01]  /*8150*/  LEA.HI.X.SX32 R11, R33, R123.reuse, 0x1, P1 ;  /* 0x0000007b210b7211 */ /* 0x080fe200008f0eff */
[----:B------:R2:W5:Y:S01]  /*8160*/  LDG.E.U16 R161, desc[UR60][R8.64] ;  /* 0x0000003c08a17981 */ /* 0x000562000c1e1500 */
[----:B------:R-:W-:Y:S01]  /*8170*/  LEA.HI.X.SX32 R13, R13, R123, 0x1, P0 ;  /* 0x0000007b0d0d7211 */ /* 0x000fe200000f0eff */
[C---:B------:R-:W-:Y:S01]  /*8180*/  IMAD R29, R27.reuse, 0xb7, RZ ;  /* 0x000000b71b1d7824 */ /* 0x040fe200078e02ff */
[----:B------:R-:W0:Y:S01]  /*8190*/  LDC R35, c[0x0][0x248] ;  /* 0x00009200ff237b82 */ /* 0x000e220000000800 */
[----:B------:R2:W5:Y:S01]  /*81a0*/  LDG.E.U16 R163, desc[UR60][R10.64] ;  /* 0x0000003c0aa37981 */ /* 0x000562000c1e1500 */
[----:B-1----:R-:W-:Y:S01]  /*81b0*/  IMAD R7, R27, 0xaf, RZ ;  /* 0x000000af1b077824 */ /* 0x002fe200078e02ff */
[----:B------:R-:W-:-:S02]  /*81c0*/  IADD3 R6, P0, R89, R122, RZ ;  /* 0x0000007a59067210 */ /* 0x000fc40007f1e0ff */
[----:B------:R1:W5:Y:S01]  /*81d0*/  LDG.E.U16 R157, desc[UR60][R12.64] ;  /* 0x0000003c0c9d7981 */ /* 0x000362000c1e1500 */
[----:B--2---:R-:W-:Y:S01]  /*81e0*/  IMAD R9, R27, 0xab, RZ ;  /* 0x000000ab1b097824 */ /* 0x004fe200078e02ff */
[-C--:B------:R-:W-:Y:S01]  /*81f0*/  IADD3 R8, P2, R88, R122.reuse, RZ ;  /* 0x0000007a58087210 */ /* 0x080fe20007f5e0ff */
[----:B------:R-:W2:Y:S01]  /*8200*/  LDC R54, c[0x0][0x248] ;  /* 0x00009200ff367b82 */ /* 0x000ea20000000800 */
[----:B------:R-:W-:Y:S02]  /*8210*/  LEA.HI.X.SX32 R7, R7, R123, 0x1, P0 ;  /* 0x0000007b07077211 */ /* 0x000fe400000f0eff */
[----:B------:R-:W-:-:S03]  /*8220*/  IADD3 R10, P1, R84, R122, RZ ;  /* 0x0000007a540a7210 */ /* 0x000fc60007f3e0ff */
[----:B------:R1:W5:Y:S01]  /*8230*/  LDG.E.U16 R151, desc[UR60][R6.64] ;  /* 0x0000003c06977981 */ /* 0x000362000c1e1500 */
[-C--:B------:R-:W-:Y:S01]  /*8240*/  LEA.HI.X.SX32 R11, R9, R123.reuse, 0x1, P1 ;  /* 0x0000007b090b7211 */ /* 0x080fe200008f0eff */
[----:B------:R-:W-:Y:S01]  /*8250*/  IMAD R65, R65, 0x23e, RZ ;  /* 0x0000023e41417824 */ /* 0x000fe200078e02ff */
[-C--:B------:R-:W-:Y:S01]  /*8260*/  LEA.HI.X.SX32 R9, R23, R123.reuse, 0x1, P2 ;  /* 0x0000007b17097211 */ /* 0x080fe200010f0eff */
[----:B------:R-:W-:Y:S01]  /*8270*/  IMAD R23, R27, 0xb3, RZ ;  /* 0x000000b31b177824 */ /* 0x000fe200078e02ff */
[-C--:B-1----:R-:W-:Y:S01]  /*8280*/  IADD3 R12, P1, R97, R122.reuse, RZ ;  /* 0x0000007a610c7210 */ /* 0x082fe20007f3e0ff */
[----:B------:R1:W5:Y:S01]  /*8290*/  LDG.E.U16 R155, desc[UR60][R10.64] ;  /* 0x0000003c0a9b7981 */ /* 0x000362000c1e1500 */
[----:B------:R-:W4:Y:S01]  /*82a0*/  LDC R115, c[0x0][0x248] ;  /* 0x00009200ff737b82 */ /* 0x000f220000000800 */
[----:B------:R-:W-:Y:S02]  /*82b0*/  IADD3 R6, P0, R93, R122, RZ ;  /* 0x0000007a5d067210 */ /* 0x000fe40007f1e0ff */
[----:B------:R1:W5:Y:S02]  /*82c0*/  LDG.E.U16 R153, desc[UR60][R8.64] ;  /* 0x0000003c08997981 */ /* 0x000364000c1e1500 */
[----:B------:R-:W-:-:S03]  /*82d0*/  LEA.HI.X.SX32 R7, R23, R123, 0x1, P0 ;  /* 0x0000007b17077211 */ /* 0x000fc600000f0eff */
[----:B------:R-:W4:Y:S01]  /*82e0*/  LDC R118, c[0x0][0x248] ;  /* 0x00009200ff767b82 */ /* 0x000f220000000800 */
[-C--:B------:R-:W-:Y:S01]  /*82f0*/  LEA.HI.X.SX32 R13, R19, R123.reuse, 0x1, P1 ;  /* 0x0000007b130d7211 */ /* 0x080fe200008f0eff */
[----:B------:R0:W5:Y:S01]  /*8300*/  LDG.E.U16 R149, desc[UR60][R6.64] ;  /* 0x0000003c06957981 */ /* 0x000162000c1e1500 */
[-C--:B-1----:R-:W-:Y:S02]  /*8310*/  IADD3 R10, P0, R100, R122.reuse, RZ ;  /* 0x0000007a640a7210 */ /* 0x082fe40007f1e0ff */
[-C--:B------:R-:W-:Y:S01]  /*8320*/  IADD3 R8, P2, R104, R122.reuse, RZ ;  /* 0x0000007a68087210 */ /* 0x080fe20007f5e0ff */
[----:B------:R1:W5:Y:S01]  /*8330*/  LDG.E.U16 R147, desc[UR60][R12.64] ;  /* 0x0000003c0c937981 */ /* 0x000362000c1e1500 */
[-C--:B------:R-:W-:Y:S01]  /*8340*/  LEA.HI.X.SX32 R11, R29, R123.reuse, 0x1, P0 ;  /* 0x0000007b1d0b7211 */ /* 0x080fe200000f0eff */
[----:B------:R-:W4:Y:S01]  /*8350*/  LDC R121, c[0x0][0x248] ;  /* 0x00009200ff797b82 */ /* 0x000f220000000800 */
[----:B0-----:R-:W-:Y:S01]  /*8360*/  IADD3 R6, P1, R108, R122, RZ ;  /* 0x0000007a6c067210 */ /* 0x001fe20007f3e0ff */
[----:B------:R-:W-:Y:S01]  /*8370*/  IMAD R19, R27, 0xbf, RZ ;  /* 0x000000bf1b137824 */ /* 0x000fe200078e02ff */
[-C--:B------:R-:W-:Y:S01]  /*8380*/  LEA.HI.X.SX32 R9, R31, R123.reuse, 0x1, P2 ;  /* 0x0000007b1f097211 */ /* 0x080fe200010f0eff */
[----:B------:R0:W5:Y:S01]  /*8390*/  LDG.E.U16 R145, desc[UR60][R10.64] ;  /* 0x0000003c0a917981 */ /* 0x000162000c1e1500 */
[----:B------:R-:W-:-:S03]  /*83a0*/  LEA.HI.X.SX32 R7, R21, R123, 0x1, P1 ;  /* 0x0000007b15077211 */ /* 0x000fc600008f0eff */
[----:B------:R-:W4:Y:S01]  /*83b0*/  LDC R119, c[0x0][0x248] ;  /* 0x00009200ff777b82 */ /* 0x000f220000000800 */
[-C--:B-1----:R-:W-:Y:S01]  /*83c0*/  IADD3 R12, P0, R109, R122.reuse, RZ ;  /* 0x0000007a6d0c7210 */ /* 0x082fe20007f1e0ff */
[----:B------:R1:W5:Y:S03]  /*83d0*/  LDG.E.U16 R143, desc[UR60][R8.64] ;  /* 0x0000003c088f7981 */ /* 0x000366000c1e1500 */
[-C--:B------:R-:W-:Y:S01]  /*83e0*/  LEA.HI.X.SX32 R13, R19, R123.reuse, 0x1, P0 ;  /* 0x0000007b130d7211 */ /* 0x080fe200000f0eff */
[----:B------:R2:W5:Y:S01]  /*83f0*/  LDG.E.U16 R141, desc[UR60][R6.64] ;  /* 0x0000003c068d7981 */ /* 0x000562000c1e1500 */
[----:B0-----:R-:W-:Y:S01]  /*8400*/  IMAD R11, R27, 0xc3, RZ ;  /* 0x000000c31b0b7824 */ /* 0x001fe200078e02ff */
[-C--:B------:R-:W-:Y:S02]  /*8410*/  IADD3 R10, P1, R113, R122.reuse, RZ ;  /* 0x0000007a710a7210 */ /* 0x080fe40007f3e0ff */
[----:B------:R0:W5:Y:S01]  /*8420*/  LDG.E.U16 R139, desc[UR60][R12.64] ;  /* 0x0000003c0c8b7981 */ /* 0x000162000c1e1500 */
[----:B------:R-:W4:Y:S01]  /*8430*/  LDC R116, c[0x0][0x248] ;  /* 0x00009200ff747b82 */ /* 0x000f220000000800 */
[-C--:B-1----:R-:W-:Y:S01]  /*8440*/  IADD3 R8, P2, R117, R122.reuse, RZ ;  /* 0x0000007a75087210 */ /* 0x082fe20007f5e0ff */
[C---:B--2---:R-:W-:Y:S01]  /*8450*/  IMAD R7, R27.reuse, 0xc7, RZ ;  /* 0x000000c71b077824 */ /* 0x044fe200078e02ff */
[----:B------:R-:W-:Y:S01]  /*8460*/  IADD3 R6, P0, R120, R122, RZ ;  /* 0x0000007a78067210 */ /* 0x000fe20007f1e0ff */
[----:B------:R-:W-:Y:S01]  /*8470*/  IMAD R19, R27, 0xcb, RZ ;  /* 0x000000cb1b137824 */ /* 0x000fe200078e02ff */
[----:B------:R-:W-:-:S03]  /*8480*/  LEA.HI.X.SX32 R9, R14, R123, 0x1, P2 ;  /* 0x0000007b0e097211 */ /* 0x000fc600010f0eff */
[----:B------:R-:W1:Y:S01]  /*8490*/  LDC R136, c[0x0][0x248] ;  /* 0x00009200ff887b82 */ /* 0x000e620000000800 */
[-C--:B------:R-:W-:Y:S02]  /*84a0*/  LEA.HI.X.SX32 R7, R7, R123.reuse, 0x1, P0 ;  /* 0x0000007b07077211 */ /* 0x080fe400000f0eff */
[-C--:B0-----:R-:W-:Y:S01]  /*84b0*/  IADD3 R12, P0, R127, R122.reuse, RZ ;  /* 0x0000007a7f0c7210 */ /* 0x081fe20007f1e0ff */
[----:B------:R0:W2:Y:S01]  /*84c0*/  LDG.E.U16 R135, desc[UR60][R8.64] ;  /* 0x0000003c08877981 */ /* 0x0000a2000c1e1500 */
[-C--:B------:R-:W-:Y:S02]  /*84d0*/  LEA.HI.X.SX32 R11, R11, R123.reuse, 0x1, P1 ;  /* 0x0000007b0b0b7211 */ /* 0x080fe400008f0eff */
[----:B------:R-:W-:Y:S01]  /*84e0*/  LEA.HI.X.SX32 R13, R19, R123, 0x1, P0 ;  /* 0x0000007b130d7211 */ /* 0x000fe200000f0eff */
[----:B------:R0:W2:Y:S01]  /*84f0*/  LDG.E.U16 R133, desc[UR60][R6.64] ;  /* 0x0000003c06857981 */ /* 0x0000a2000c1e1500 */
[----:B------:R-:W1:Y:S03]  /*8500*/  LDC R131, c[0x0][0x248] ;  /* 0x00009200ff837b82 */ /* 0x000e660000000800 */
[----:B------:R0:W2:Y:S02]  /*8510*/  LDG.E.U16 R137, desc[UR60][R10.64] ;  /* 0x0000003c0a897981 */ /* 0x0000a4000c1e1500 */
[----:B0-----:R-:W-:Y:S01]  /*8520*/  IMAD R9, R27, 0xd3, RZ ;  /* 0x000000d31b097824 */ /* 0x001fe200078e02ff */
[----:B------:R-:W-:-:S02]  /*8530*/  IADD3 R8, P0, R142, R122, RZ ;  /* 0x0000007a8e087210 */ /* 0x000fc40007f1e0ff */
[----:B------:R-:W0:Y:S01]  /*8540*/  LDC R132, c[0x0][0x248] ;  /* 0x00009200ff847b82 */ /* 0x000e220000000800 */
[-C--:B------:R-:W-:Y:S02]  /*8550*/  IADD3 R6, P1, R130, R122.reuse, RZ ;  /* 0x0000007a82067210 */ /* 0x080fe40007f3e0ff */
[-C--:B------:R-:W-:Y:S01]  /*8560*/  LEA.HI.X.SX32 R9, R9, R123.reuse, 0x1, P0 ;  /* 0x0000007b09097211 */ /* 0x080fe200000f0eff */
[----:B------:R-:W-:Y:S01]  /*8570*/  IMAD R11, R27, 0xcf, RZ ;  /* 0x000000cf1b0b7824 */ /* 0x000fe200078e02ff */
[-C--:B------:R-:W-:Y:S02]  /*8580*/  IADD3 R10, P2, R134, R122.reuse, RZ ;  /* 0x0000007a860a7210 */ /* 0x080fe40007f5e0ff */
[----:B------:R-:W-:Y:S01]  /*8590*/  IADD3 R18, P0, R150, R122, RZ ;  /* 0x0000007a96127210 */ /* 0x000fe20007f1e0ff */
[----:B------:R-:W2:Y:S01]  /*85a0*/  LDG.E.U16 R8, desc[UR60][R8.64] ;  /* 0x0000003c08087981 */ /* 0x000ea2000c1e1500 */
[-C--:B------:R-:W-:Y:S01]  /*85b0*/  LEA.HI.X.SX32 R7, R5, R123.reuse, 0x1, P1 ;  /* 0x0000007b05077211 */ /* 0x080fe200008f0eff */
[----:B------:R-:W0:Y:S01]  /*85c0*/  LDC R138, c[0x0][0x248] ;  /* 0x00009200ff8a7b82 */ /* 0x000e220000000800 */
[-C--:B------:R-:W-:Y:S01]  /*85d0*/  LEA.HI.X.SX32 R11, R11, R123.reuse, 0x1, P2 ;  /* 0x0000007b0b0b7211 */ /* 0x080fe200010f0eff */
[----:B------:R1:W2:Y:S01]  /*85e0*/  LDG.E.U16 R5, desc[UR60][R12.64] ;  /* 0x0000003c0c057981 */ /* 0x0002a2000c1e1500 */
[----:B------:R-:W-:-:S02]  /*85f0*/  LEA.HI.X.SX32 R19, R15, R123, 0x1, P0 ;  /* 0x0000007b0f137211 */ /* 0x000fc400000f0eff */
[-C--:B------:R-:W-:Y:S01]  /*8600*/  IADD3 R14, P2, R166, R122.reuse, RZ ;  /* 0x0000007aa60e7210 */ /* 0x080fe20007f5e0ff */
[----:B------:R-:W2:Y:S01]  /*8610*/  LDG.E.U16 R6, desc[UR60][R6.64] ;  /* 0x0000003c06067981 */ /* 0x000ea2000c1e1500 */
[C---:B------:R-:W-:Y:S01]  /*8620*/  IMAD R21, R27.reuse, 0xd7, RZ ;  /* 0x000000d71b157824 */ /* 0x040fe200078e02ff */
[----:B------:R-:W0:Y:S02]  /*8630*/  LDC R144, c[0x0][0x248] ;  /* 0x00009200ff907b82 */ /* 0x000e240000000800 */
[----:B------:R1:W2:Y:S02]  /*8640*/  LDG.E.U16 R9, desc[UR60][R18.64] ;  /* 0x0000003c12097981 */ /* 0x0002a4000c1e1500 */
[----:B-1----:R-:W-:Y:S01]  /*8650*/  IMAD R13, R27, 0xdb, RZ ;  /* 0x000000db1b0d7824 */ /* 0x002fe200078e02ff */
[-C--:B------:R-:W-:Y:S01]  /*8660*/  IADD3 R12, P0, R190, R122.reuse, RZ ;  /* 0x0000007abe0c7210 */ /* 0x080fe20007f1e0ff */
[----:B------:R1:W2:Y:S03]  /*8670*/  LDG.E.U16 R7, desc[UR60][R10.64] ;  /* 0x0000003c0a077981 */ /* 0x0002a6000c1e1500 */
[-C--:B------:R-:W-:Y:S01]  /*8680*/  LEA.HI.X.SX32 R15, R13, R123.reuse, 0x1, P2 ;  /* 0x0000007b0d0f7211 */ /* 0x080fe200010f0eff */
[----:B------:R-:W0:Y:S01]  /*8690*/  LDC R148, c[0x0][0x248] ;  /* 0x00009200ff947b82 */ /* 0x000e220000000800 */
[----:B------:R-:W-:Y:S01]  /*86a0*/  LEA.HI.X.SX32 R13, R20, R123, 0x1, P0 ;  /* 0x0000007b140d7211 */ /* 0x000fe200000f0eff */
[----:B------:R-:W-:Y:S01]  /*86b0*/  IMAD R19, R27, 0xdf, RZ ;  /* 0x000000df1b137824 */ /* 0x000fe200078e02ff */
[----:B------:R-:W-:-:S02]  /*86c0*/  IADD3 R22, P0, R188, R122, RZ ;  /* 0x0000007abc167210 */ /* 0x000fc40007f1e0ff */
[-C--:B-1----:R-:W-:Y:S01]  /*86d0*/  IADD3 R10, P1, R152, R122.reuse, RZ ;  /* 0x0000007a980a7210 */ /* 0x082fe20007f3e0ff */
[----:B------:R-:W-:Y:S01]  /*86e0*/  IMAD R29, R27, 0xeb, RZ ;  /* 0x000000eb1b1d7824 */ /* 0x000fe200078e02ff */
[-C--:B------:R-:W-:Y:S01]  /*86f0*/  LEA.HI.X.SX32 R23, R19, R123.reuse, 0x1, P0 ;  /* 0x0000007b13177211 */ /* 0x080fe200000f0eff */
[----:B------:R-:W2:Y:S01]  /*8700*/  LDG.E.U16 R12, desc[UR60][R12.64] ;  /* 0x0000003c0c0c7981 */ /* 0x000ea2000c1e1500 */
[----:B------:R-:W-:Y:S01]  /*8710*/  LEA.HI.X.SX32 R11, R21, R123, 0x1, P1 ;  /* 0x0000007b150b7211 */ /* 0x000fe200008f0eff */
[----:B------:R-:W-:Y:S01]  /*8720*/  IMAD R19, R27, 0xe7, RZ ;  /* 0x000000e71b137824 */ /* 0x000fe200078e02ff */
[-C--:B------:R-:W-:Y:S01]  /*8730*/  IADD3 R18, P0, R238, R122.reuse, RZ ;  /* 0x0000007aee127210 */ /* 0x080fe20007f1e0ff */
[----:B------:R-:W1:Y:S02]  /*8740*/  LDC R146, c[0x0][0x248] ;  /* 0x00009200ff927b82 */ /* 0x000e640000000800 */
[----:B------:R-:W2:Y:S01]  /*8750*/  LDG.E.U16 R10, desc[UR60][R10.64] ;  /* 0x0000003c0a0a7981 */ /* 0x000ea2000c1e1500 */
[----:B------:R-:W-:-:S02]  /*8760*/  IADD3 R20, P2, R196, R122, RZ ;  /* 0x0000007ac4147210 */ /* 0x000fc40007f5e0ff */
[-C--:B------:R-:W-:Y:S01]  /*8770*/  LEA.HI.X.SX32 R19, R19, R123.reuse, 0x1, P0 ;  /* 0x0000007b13137211 */ /* 0x080fe200000f0eff */
[----:B------:R-:W2:Y:S02]  /*8780*/  LDG.E.U16 R13, desc[UR60][R22.64] ;  /* 0x0000003c160d7981 */ /* 0x000ea4000c1e1500 */
[----:B------:R-:W1:Y:S02]  /*8790*/  LDC R140, c[0x0][0x248] ;  /* 0x00009200ff8c7b82 */ /* 0x000e640000000800 */
[----:B------:R3:W2:Y:S01]  /*87a0*/  LDG.E.U16 R11, desc[UR60][R14.64] ;  /* 0x0000003c0e0b7981 */ /* 0x0006a2000c1e1500 */
[----:B------:R-:W-:-:S03]  /*87b0*/  LEA.HI.X.SX32 R21, R16, R123, 0x1, P2 ;  /* 0x0000007b10157211 */ /* 0x000fc600010f0eff */
[----:B------:R0:W2:Y:S02]  /*87c0*/  LDG.E.U16 R16, desc[UR60][R18.64] ;  /* 0x0000003c12107981 */ /* 0x0000a4000c1e1500 */
[----:B------:R-:W1:Y:S01]  /*87d0*/  LDC R154, c[0x0][0x248] ;  /* 0x00009200ff9a7b82 */ /* 0x000e620000000800 */
[----:B---3--:R-:W-:Y:S01]  /*87e0*/  IMAD R15, R27, 0xe3, RZ ;  /* 0x000000e31b0f7824 */ /* 0x008fe200078e02ff */
[----:B------:R-:W-:-:S06]  /*87f0*/  IADD3 R14, P1, R228, R122, RZ ;  /* 0x0000007ae40e7210 */ /* 0x000fcc0007f3e0ff */
[----:B------:R-:W3:Y:S01]  /*8800*/  LDC R156, c[0x0][0x248] ;  /* 0x00009200ff9c7b82 */ /* 0x000ee20000000800 */
[-C--:B------:R-:W-:Y:S02]  /*8810*/  LEA.HI.X.SX32 R15, R15, R123.reuse, 0x1, P1 ;  /* 0x0000007b0f0f7211 */ /* 0x080fe400008f0eff */
[-C--:B0-----:R-:W-:Y:S01]  /*8820*/  IADD3 R18, P0, R230, R122.reuse, RZ ;  /* 0x0000007ae6127210 */ /* 0x081fe20007f1e0ff */
[----:B------:R-:W-:Y:S02]  /*8830*/  IMAD R23, R27, 0xef, RZ ;  /* 0x000000ef1b177824 */ /* 0x000fe400078e02ff */
[----:B------:R-:W2:Y:S01]  /*8840*/  LDG.E.U16 R14, desc[UR60][R14.64] ;  /* 0x0000003c0e0e7981 */ /* 0x000ea2000c1e1500 */
[-C--:B------:R-:W-:Y:S01]  /*8850*/  LEA.HI.X.SX32 R19, R29, R123.reuse, 0x1, P0 ;  /* 0x0000007b1d137211 */ /* 0x080fe200000f0eff */
[----:B------:R-:W-:Y:S01]  /*8860*/  IMAD R31, R27, 0xf3, RZ ;  /* 0x000000f31b1f7824 */ /* 0x000fe200078e02ff */
[-C--:B------:R-:W-:Y:S01]  /*8870*/  IADD3 R28, P1, R198, R122.reuse, RZ ;  /* 0x0000007ac61c7210 */ /* 0x080fe20007f3e0ff */
[----:B------:R-:W0:Y:S01]  /*8880*/  LDC R162, c[0x0][0x248] ;  /* 0x00009200ffa27b82 */ /* 0x000e220000000800 */
[----:B------:R-:W-:Y:S01]  /*8890*/  IADD3 R24, P2, R232, R122, RZ ;  /* 0x0000007ae8187210 */ /* 0x000fe20007f5e0ff */
[----:B------:R-:W-:Y:S01]  /*88a0*/  IMAD R242, R242, 0x1fe, RZ ;  /* 0x000001fef2f27824 */ /* 0x000fe200078e02ff */
[----:B------:R1:W2:Y:S01]  /*88b0*/  LDG.E.U16 R15, desc[UR60][R20.64] ;  /* 0x0000003c140f7981 */ /* 0x0002a2000c1e1500 */
[----:B------:R-:W-:-:S04]  /*88c0*/  LEA.HI.X.SX32 R29, R25, R123, 0x1, P1 ;  /* 0x0000007b191d7211 */ /* 0x000fc800008f0eff */
[----:B------:R-:W0:Y:S01]  /*88d0*/  LDC R160, c[0x0][0x248] ;  /* 0x00009200ffa07b82 */ /* 0x000e220000000800 */
[----:B------:R-:W-:Y:S01]  /*88e0*/  LEA.HI.X.SX32 R25, R31, R123, 0x1, P2 ;  /* 0x0000007b1f197211 */ /* 0x000fe200010f0eff */
[----:B------:R-:W-:Y:S01]  /*88f0*/  IMAD R31, R27, 0xf7, RZ ;  /* 0x000000f71b1f7824 */ /* 0x000fe200078e02ff */
[----:B------:R-:W2:Y:S01]  /*8900*/  LDG.E.U16 R18, desc[UR60][R18.64] ;  /* 0x0000003c12127981 */ /* 0x000ea2000c1e1500 */
[----:B-1----:R-:W-:-:S04]  /*8910*/  IADD3 R20, P0, R234, R122, RZ ;  /* 0x0000007aea147210 */ /* 0x002fc80007f1e0ff */
[----:B------:R-:W1:Y:S01]  /*8920*/  LDC R164, c[0x0][0x248] ;  /* 0x00009200ffa47b82 */ /* 0x000e620000000800 */
[-C--:B------:R-:W-:Y:S02]  /*8930*/  IADD3 R22, P1, R200, R122.reuse, RZ ;  /* 0x0000007ac8167210 */ /* 0x080fe40007f3e0ff */
[-C--:B------:R-:W-:Y:S01]  /*8940*/  LEA.HI.X.SX32 R21, R23, R123.reuse, 0x1, P0 ;  /* 0x0000007b17157211 */ /* 0x080fe200000f0eff */
[----:B------:R3:W2:Y:S01]  /*8950*/  LDG.E.U16 R19, desc[UR60][R28.64] ;  /* 0x0000003c1c137981 */ /* 0x0006a2000c1e1500 */
[----:B------:R-:W-:Y:S02]  /*8960*/  IADD3 R32, P0, R36, R122, RZ ;  /* 0x0000007a24207210 */ /* 0x000fe40007f1e0ff */
[-C--:B------:R-:W-:Y:S01]  /*8970*/  LEA.HI.X.SX32 R23, R30, R123.reuse, 0x1, P1 ;  /* 0x0000007b1e177211 */ /* 0x080fe200008f0eff */
[----:B------:R-:W2:Y:S01]  /*8980*/  LDG.E.U16 R20, desc[UR60][R20.64] ;  /* 0x0000003c14147981 */ /* 0x000ea2000c1e1500 */
[----:B------:R-:W-:Y:S01]  /*8990*/  LEA.HI.X.SX32 R33, R31, R123, 0x1, P0 ;  /* 0x0000007b1f217211 */ /* 0x000fe200000f0eff */
[----:B------:R-:W0:Y:S01]  /*89a0*/  LDC R36, c[0x0][0x248] ;  /* 0x00009200ff247b82 */ /* 0x000e220000000800 */
[----:B------:R-:W-:Y:S01]  /*89b0*/  LEA R39, R27, -R27, 0x8 ;  /* 0x8000001b1b277211 */ /* 0x000fe200078e40ff */
[----:B------:R-:W-:-:S02]  /*89c0*/  IMAD R43, R43, 0x206, RZ ;  /* 0x000002062b2b7824 */ /* 0x000fc400078e02ff */
[----:B---3--:R-:W-:Y:S01]  /*89d0*/  IMAD R29, R27, 0xfb, RZ ;  /* 0x000000fb1b1d7824 */ /* 0x008fe200078e02ff */
[-C--:B------:R-:W-:Y:S01]  /*89e0*/  IADD3 R28, P0, R242, R122.reuse, RZ ;  /* 0x0000007af21c7210 */ /* 0x080fe20007f1e0ff */
[----:B------:R-:W3:Y:S02]  /*89f0*/  LDG.E.U16 R22, desc[UR60][R22.64] ;  /* 0x0000003c16167981 */ /* 0x000ee4000c1e1500 */
[----:B------:R-:W1:Y:S02]  /*8a00*/  LDC R168, c[0x0][0x248] ;  /* 0x00009200ffa87b82 */ /* 0x000e640000000800 */
[----:B------:R4:W3:Y:S01]  /*8a10*/  LDG.E.U16 R21, desc[UR60][R24.64] ;  /* 0x0000003c18157981 */ /* 0x0008e2000c1e1500 */
[-C--:B------:R-:W-:Y:S01]  /*8a20*/  IADD3 R30, P2, R206, R122.reuse, RZ ;  /* 0x0000007ace1e7210 */ /* 0x080fe20007f5e0ff */
[----:B------:R-:W-:Y:S02]  /*8a30*/  IMAD R47, R34, 0x208, RZ ;  /* 0x00000208222f7824 */ /* 0x000fe400078e02ff */
[----:B------:R-:W-:Y:S01]  /*8a40*/  IMAD R51, R42, 0x20a, RZ ;  /* 0x0000020a2a337824 */ /* 0x000fe200078e02ff */
[----:B------:R4:W3:Y:S01]  /*8a50*/  LDG.E.U16 R23, desc[UR60][R32.64] ;  /* 0x0000003c20177981 */ /* 0x0008e2000c1e1500 */
[----:B------:R-:W1:Y:S01]  /*8a60*/  LDC R158, c[0x0][0x248] ;  /* 0x00009200ff9e7b82 */ /* 0x000e620000000800 */
[----:B----4-:R-:W-:-:S04]  /*8a70*/  IADD3 R24, P1, R248, R122, RZ ;  /* 0x0000007af8187210 */ /* 0x010fc80007f3e0ff */
[----:B------:R-:W-:-:S03]  /*8a80*/  LEA.HI.X.SX32 R25, R29, R123, 0x1, P1 ;  /* 0x0000007b1d197211 */ /* 0x000fc600008f0eff */
[----:B------:R-:W4:Y:S01]  /*8a90*/  LDC R42, c[0x0][0x248] ;  /* 0x00009200ff2a7b82 */ /* 0x000f220000000800 */
[-C--:B------:R-:W-:Y:S02]  /*8aa0*/  LEA.HI.X.SX32 R29, R39, R123.reuse, 0x1, P0 ;  /* 0x0000007b271d7211 */ /* 0x080fe400000f0eff */
[----:B------:R-:W-:Y:S01]  /*8ab0*/  LEA.HI.X.SX32 R31, R26, R123, 0x1, P2 ;  /* 0x0000007b1a1f7211 */ /* 0x000fe200010f0eff */
[----:B------:R-:W-:Y:S01]  /*8ac0*/  IMAD R33, R27, 0x103, RZ ;  /* 0x000001031b217824 */ /* 0x000fe200078e02ff */
[----:B------:R-:W3:Y:S03]  /*8ad0*/  LDG.E.U16 R24, desc[UR60][R24.64] ;  /* 0x0000003c18187981 */ /* 0x000ee6000c1e1500 */
[----:B------:R-:W0:Y:S01]  /*8ae0*/  LDC R39, c[0x0][0x248] ;  /* 0x00009200ff277b82 */ /* 0x000e220000000800 */
[----:B------:R1:W3:Y:S01]  /*8af0*/  LDG.E.U16 R26, desc[UR60][R28.64] ;  /* 0x0000003c1c1a7981 */ /* 0x0002e2000c1e1500 */
[----:B------:R-:W-:-:S03]  /*8b00*/  IADD3 R34, P0, R43, R122, RZ ;  /* 0x0000007a2b227210 */ /* 0x000fc60007f1e0ff */
[----:B------:R1:W3:Y:S03]  /*8b10*/  LDG.E.U16 R25, desc[UR60][R30.64] ;  /* 0x0000003c1e197981 */ /* 0x0002e6000c1e1500 */
[----:B------:R-:W4:Y:S01]  /*8b20*/  LDC R43, c[0x0][0x248] ;  /* 0x00009200ff2b7b82 */ /* 0x000f220000000800 */
[----:B-1----:R-:W-:Y:S01]  /*8b30*/  IMAD R29, R35, 0x20e, RZ ;  /* 0x0000020e231d7824 */ /* 0x002fe200078e02ff */
[----:B------:R-:W-:Y:S02]  /*8b40*/  IADD3 R28, P1, R47, R122, RZ ;  /* 0x0000007a2f1c7210 */ /* 0x000fe40007f3e0ff */
[----:B------:R-:W-:Y:S01]  /*8b50*/  LEA.HI.X.SX32 R35, R33, R123, 0x1, P0 ;  /* 0x0000007b21237211 */ /* 0x000fe200000f0eff */
[----:B------:R-:W-:-:S03]  /*8b60*/  IMAD R33, R27, 0x107, RZ ;  /* 0x000001071b217824 */ /* 0x000fc600078e02ff */
[----:B------:R-:W1:Y:S01]  /*8b70*/  LDC R176, c[0x0][0x248] ;  /* 0x00009200ffb07b82 */ /* 0x000e620000000800 */
[----:B------:R-:W-:Y:S01]  /*8b80*/  IMAD R31, R27, 0x105, RZ ;  /* 0x000001051b1f7824 */ /* 0x000fe200078e02ff */
[-C--:B------:R-:W-:Y:S01]  /*8b90*/  IADD3 R30, P2, R51, R122.reuse, RZ ;  /* 0x0000007a331e7210 */ /* 0x080fe20007f5e0ff */
[----:B------:R-:W-:Y:S01]  /*8ba0*/  IMAD R47, R41, 0x216, RZ ;  /* 0x00000216292f7824 */ /* 0x000fe200078e02ff */
[-C--:B------:R-:W-:Y:S01]  /*8bb0*/  IADD3 R32, P0, R29, R122.reuse, RZ ;  /* 0x0000007a1d207210 */ /* 0x080fe20007f1e0ff */
[----:B------:R0:W3:Y:S01]  /*8bc0*/  LDG.E.U16 R27, desc[UR60][R34.64] ;  /* 0x0000003c221b7981 */ /* 0x0000e2000c1e1500 */
[-C--:B------:R-:W-:Y:S02]  /*8bd0*/  LEA.HI.X.SX32 R29, R222, R123.reuse, 0x1, P1 ;  /* 0x0000007bde1d7211 */ /* 0x080fe400008f0eff */
[-C--:B------:R-:W-:Y:S01]  /*8be0*/  LEA.HI.X.SX32 R31, R31, R123.reuse, 0x1, P2 ;  /* 0x0000007b1f1f7211 */ /* 0x080fe200010f0eff */
[----:B------:R-:W1:Y:S01]  /*8bf0*/  LDC R41, c[0x0][0x248] ;  /* 0x00009200ff297b82 */ /* 0x000e620000000800 */
[----:B------:R-:W-:Y:S01]  /*8c00*/  LEA.HI.X.SX32 R33, R33, R123, 0x1, P0 ;  /* 0x0000007b21217211 */ /* 0x000fe200000f0eff */
[----:B------:R-:W3:Y:S01]  /*8c10*/  LDG.E.U16 R28, desc[UR60][R28.64] ;  /* 0x0000003c1c1c7981 */ /* 0x000ee2000c1e1500 */
[----:B0-----:R-:W-:Y:S01]  /*8c20*/  IMAD R35, R38, 0x10b, RZ ;  /* 0x0000010b26237824 */ /* 0x001fe200078e02ff */
[----:B------:R-:W-:Y:S01]  /*8c30*/  IADD3 R38, P0, R47, R122, RZ ;  /* 0x0000007a2f267210 */ /* 0x000fe20007f1e0ff */
[----:B------:R-:W-:-:S03]  /*8c40*/  IMAD R51, R46, 0x218, RZ ;  /* 0x000002182e337824 */ /* 0x000fc600078e02ff */
[----:B------:R-:W0:Y:S01]  /*8c50*/  LDC R47, c[0x0][0x248] ;  /* 0x00009200ff2f7b82 */ /* 0x000e220000000800 */
[----:B------:R4:W3:Y:S01]  /*8c60*/  LDG.E.U16 R29, desc[UR60][R30.64] ;  /* 0x0000003c1e1d7981 */ /* 0x0008e2000c1e1500 */
[----:B------:R-:W-:-:S06]  /*8c70*/  IMAD R45, R45, 0x21c, RZ ;  /* 0x0000021c2d2d7824 */ /* 0x000fcc00078e02ff */
[----:B------:R-:W0:Y:S01]  /*8c80*/  LDC R46, c[0x0][0x248] ;  /* 0x00009200ff2e7b82 */ /* 0x000e220000000800 */
[----:B----4-:R-:W-:Y:S01]  /*8c90*/  IMAD R31, R39, 0x21a, RZ ;  /* 0x0000021a271f7824 */ /* 0x010fe200078e02ff */
[----:B------:R-:W-:Y:S01]  /*8ca0*/  LEA.HI.X.SX32 R39, R35, R123, 0x1, P0 ;  /* 0x0000007b23277211 */ /* 0x000fe200000f0eff */
[----:B------:R-:W-:Y:S01]  /*8cb0*/  IMAD R35, R36, 0x10d, RZ ;  /* 0x0000010d24237824 */ /* 0x000fe200078e02ff */
[----:B------:R4:W3:Y:S01]  /*8cc0*/  LDG.E.U16 R30, desc[UR60][R32.64] ;  /* 0x0000003c201e7981 */ /* 0x0008e2000c1e1500 */
[----:B------:R-:W-:Y:S01]  /*8cd0*/  IMAD R43, R43, 0x21e, RZ ;  /* 0x0000021e2b2b7824 */ /* 0x000fe200078e02ff */
[-C--:B------:R-:W-:Y:S02]  /*8ce0*/  IADD3 R36, P0, R31, R122.reuse, RZ ;  /* 0x0000007a1f247210 */ /* 0x080fe40007f1e0ff */
[----:B------:R-:W5:Y:S01]  /*8cf0*/  LDC R222, c[0x0][0x248] ;  /* 0x00009200ffde7b82 */ /* 0x000f620000000800 */
[----:B------:R1:W3:Y:S01]  /*8d00*/  LDG.E.U16 R31, desc[UR60][R38.64] ;  /* 0x0000003c261f7981 */ /* 0x0002e2000c1e1500 */
[----:B----4-:R-:W-:-:S06]  /*8d10*/  IADD3 R32, P1, R51, R122, RZ ;  /* 0x0000007a33207210 */ /* 0x010fcc0007f3e0ff */
[----:B------:R-:W4:Y:S08]  /*8d20*/  LDC R170, c[0x0][0x248] ;  /* 0x00009200ffaa7b82 */ /* 0x000f300000000800 */
[----:B-1----:R-:W1:Y:S08]  /*8d30*/  LDC R38, c[0x0][0x248] ;  /* 0x00009200ff267b82 */ /* 0x002e700000000800 */
[----:B------:R-:W0:Y:S01]  /*8d40*/  LDC R51, c[0x0][0x248] ;  /* 0x00009200ff337b82 */ /* 0x000e220000000800 */
[----:B------:R-:W-:-:S02]  /*8d50*/  IADD3 R34, P2, R45, R122, RZ ;  /* 0x0000007a2d227210 */ /* 0x000fc40007f5e0ff */
[-C--:B------:R-:W-:Y:S01]  /*8d60*/  LEA.HI.X.SX32 R33, R37, R123.reuse, 0x1, P1 ;  /* 0x0000007b25217211 */ /* 0x080fe200008f0eff */
[----:B------:R-:W-:Y:S01]  /*8d70*/  IMAD R39, R42, 0x10f, RZ ;  /* 0x0000010f2a277824 */ /* 0x000fe200078e02ff */
[-C--:B------:R-:W-:Y:S02]  /*8d80*/  LEA.HI.X.SX32 R37, R35, R123.reuse, 0x1, P0 ;  /* 0x0000007b23257211 */ /* 0x080fe400000f0eff */
[-C--:B------:R-:W-:Y:S01]  /*8d90*/  LEA.HI.X.SX32 R35, R40, R123.reuse, 0x1, P2 ;  /* 0x0000007b28237211 */ /* 0x080fe200010f0eff */
[----:B------:R-:W-:Y:S01]  /*8da0*/  IMAD R41, R41, 0x22a, RZ ;  /* 0x0000022a29297824 */ /* 0x000fe200078e02ff */
[-C--:B------:R-:W-:Y:S01]  /*8db0*/  IADD3 R42, P0, R43, R122.reuse, RZ ;  /* 0x0000007a2b2a7210 */ /* 0x080fe20007f1e0ff */
[----:B------:R-:W3:Y:S01]  /*8dc0*/  LDG.E.U16 R32, desc[UR60][R32.64] ;  /* 0x0000003c20207981 */ /* 0x000ee2000c1e1500 */
[----:B------:R-:W4:Y:S02]  /*8dd0*/  LDC R45, c[0x0][0x248] ;  /* 0x00009200ff2d7b82 */ /* 0x000f240000000800 */
[----:B------:R-:W-:Y:S01]  /*8de0*/  LEA.HI.X.SX32 R43, R39, R123, 0x1, P0 ;  /* 0x0000007b272b7211 */ /* 0x000fe200000f0eff */
[----:B------:R1:W3:Y:S02]  /*8df0*/  LDG.E.U16 R34, desc[UR60][R34.64] ;  /* 0x0000003c22227981 */ /* 0x0002e4000c1e1500 */
[----:B-1----:R-:W-:Y:S01]  /*8e00*/  IMAD R39, R38, 0x115, RZ ;  /* 0x0000011526277824 */ /* 0x002fe200078e02ff */
[----:B------:R-:W-:-:S02]  /*8e10*/  IADD3 R38, P0, R41, R122, RZ ;  /* 0x0000007a29267210 */ /* 0x000fc40007f1e0ff */
[----:B------:R-:W1:Y:S01]  /*8e20*/  LDC R174, c[0x0][0x248] ;  /* 0x00009200ffae7b82 */ /* 0x000e620000000800 */
[----:B------:R5:W3:Y:S01]  /*8e30*/  LDG.E.U16 R33, desc[UR60][R36.64] ;  /* 0x0000003c24217981 */ /* 0x000ae2000c1e1500 */
[----:B------:R-:W-:Y:S01]  /*8e40*/  IMAD R35, R50, 0x113, RZ ;  /* 0x0000011332237824 */ /* 0x000fe200078e02ff */
[----:B------:R-:W-:-:S05]  /*8e50*/  LEA.HI.X.SX32 R39, R39, R123, 0x1, P0 ;  /* 0x0000007b27277211 */ /* 0x000fca00000f0eff */
[----:B------:R-:W1:Y:S01]  /*8e60*/  LDC R50, c[0x0][0x248] ;  /* 0x00009200ff327b82 */ /* 0x000e620000000800 */
[----:B-----5:R-:W-:Y:S01]  /*8e70*/  IMAD R37, R56, 0x228, RZ ;  /* 0x0000022838257824 */ /* 0x020fe200078e02ff */
[-C--:B------:R-:W-:Y:S01]  /*8e80*/  IADD3 R36, P1, R55, R122.reuse, RZ ;  /* 0x0000007a37247210 */ /* 0x080fe20007f3e0ff */
[----:B0-----:R-:W-:Y:S01]  /*8e90*/  IMAD R55, R51, 0x22c, RZ ;  /* 0x0000022c33377824 */ /* 0x001fe200078e02ff */
[----:B------:R0:W5:Y:S02]  /*8ea0*/  LDG.E.U16 R38, desc[UR60][R38.64] ;  /* 0x0000003c26267981 */ /* 0x000164000c1e1500 */
[----:B------:R-:W-:Y:S02]  /*8eb0*/  IADD3 R40, P2, R37, R122, RZ ;  /* 0x0000007a25287210 */ /* 0x000fe40007f5e0ff */
[----:B------:R-:W1:Y:S01]  /*8ec0*/  LDC R56, c[0x0][0x248] ;  /* 0x00009200ff387b82 */ /* 0x000e620000000800 */
[----:B------:R-:W-:Y:S02]  /*8ed0*/  LEA.HI.X.SX32 R37, R35, R123, 0x1, P1 ;  /* 0x0000007b23257211 */ /* 0x000fe400008f0eff */
[----:B------:R4:W5:Y:S01]  /*8ee0*/  LDG.E.U16 R35, desc[UR60][R42.64] ;  /* 0x0000003c2a237981 */ /* 0x000962000c1e1500 */
[----:B0-----:R-:W-:-:S04]  /*8ef0*/  IMAD R39, R47, 0x236, RZ ;  /* 0x000002362f277824 */ /* 0x001fc800078e02ff */
[----:B------:R-:W0:Y:S01]  /*8f00*/  LDC R51, c[0x0][0x248] ;  /* 0x00009200ff337b82 */ /* 0x000e220000000800 */
[----:B------:R-:W-:Y:S01]  /*8f10*/  LEA.HI.X.SX32 R41, R226, R123, 0x1, P2 ;  /* 0x0000007be2297211 */ /* 0x000fe200010f0eff */
[----:B------:R-:W5:Y:S01]  /*8f20*/  LDG.E.U16 R36, desc[UR60][R36.64] ;  /* 0x0000003c24247981 */ /* 0x000f62000c1e1500 */
[----:B----4-:R-:W-:Y:S01]  /*8f30*/  IMAD R43, R46, 0x117, RZ ;  /* 0x000001172e2b7824 */ /* 0x010fe200078e02ff */
[----:B------:R-:W-:Y:S01]  /*8f40*/  IADD3 R46, P0, R55, R122, RZ ;  /* 0x0000007a372e7210 */ /* 0x000fe20007f1e0ff */
[----:B------:R-:W-:-:S03]  /*8f50*/  IMAD R45, R45, 0x11b, RZ ;  /* 0x0000011b2d2d7824 */ /* 0x000fc600078e02ff */
[----:B------:R-:W4:Y:S01]  /*8f60*/  LDC R55, c[0x0][0x248] ;  /* 0x00009200ff377b82 */ /* 0x000f220000000800 */
[----:B------:R-:W-:Y:S02]  /*8f70*/  LEA.HI.X.SX32 R47, R44, R123, 0x1, P0 ;  /* 0x0000007b2c2f7211 */ /* 0x000fe400000f0eff */
[----:B------:R-:W-:Y:S01]  /*8f80*/  IADD3 R44, P0, R39, R122, RZ ;  /* 0x0000007a272c7210 */ /* 0x000fe20007f1e0ff */
[----:B------:R1:W5:Y:S01]  /*8f90*/  LDG.E.U16 R37, desc[UR60][R40.64] ;  /* 0x0000003c28257981 */ /* 0x000362000c1e1500 */
[----:B------:R-:W-:-:S03]  /*8fa0*/  IMAD R222, R222, 0x174, RZ ;  /* 0x00000174dede7824 */ /* 0x000fc600078e02ff */
[----:B------:R-:W2:Y:S01]  /*8fb0*/  LDC R178, c[0x0][0x248] ;  /* 0x00009200ffb27b82 */ /* 0x000ea20000000800 */
[----:B------:R1:W5:Y:S02]  /*8fc0*/  LDG.E.U16 R39, desc[UR60][R46.64] ;  /* 0x0000003c2e277981 */ /* 0x000364000c1e1500 */
[----:B-1----:R-:W-:Y:S01]  /*8fd0*/  IMAD R41, R52, 0x238, RZ ;  /* 0x0000023834297824 */ /* 0x002fe200078e02ff */
[----:B------:R-:W-:-:S04]  /*8fe0*/  IADD3 R40, P1, R61, R122, RZ ;  /* 0x0000007a3d287210 */ /* 0x000fc80007f3e0ff */
[----:B------:R-:W1:Y:S08]  /*8ff0*/  LDC R52, c[0x0][0x248] ;  /* 0x00009200ff347b82 */ /* 0x000e700000000800 */
[----:B------:R-:W0:Y:S01]  /*9000*/  LDC R46, c[0x0][0x248] ;  /* 0x00009200ff2e7b82 */ /* 0x000e220000000800 */
[----:B------:R-:W-:Y:S02]  /*9010*/  IADD3 R42, P2, R41, R122, RZ ;  /* 0x0000007a292a7210 */ /* 0x000fe40007f5e0ff */
[----:B------:R-:W-:-:S02]  /*9020*/  LEA.HI.X.SX32 R41, R43, R123, 0x1, P1 ;  /* 0x0000007b2b297211 */ /* 0x000fc400008f0eff */
[-C--:B------:R-:W-:Y:S01]  /*9030*/  LEA.HI.X.SX32 R43, R48, R123.reuse, 0x1, P2 ;  /* 0x0000007b302b7211 */ /* 0x080fe200010f0eff */
[----:B------:R-:W-:Y:S01]  /*9040*/  IMAD R47, R56, 0x23a, RZ ;  /* 0x0000023a382f7824 */ /* 0x000fe200078e02ff */
[----:B------:R-:W-:Y:S01]  /*9050*/  LEA.HI.X.SX32 R45, R45, R123, 0x1, P0 ;  /* 0x0000007b2d2d7211 */ /* 0x000fe200000f0eff */
[----:B------:R-:W5:Y:S01]  /*9060*/  LDG.E.U16 R40, desc[UR60][R40.64] ;  /* 0x0000003c28287981 */ /* 0x000f62000c1e1500 */
[-C--:B------:R-:W-:Y:S01]  /*9070*/  IADD3 R48, P2, R65, R122.reuse, RZ ;  /* 0x0000007a41307210 */ /* 0x080fe20007f5e0ff */
[----:B------:R-:W1:Y:S02]  /*9080*/  LDC R61, c[0x0][0x248] ;  /* 0x00009200ff3d7b82 */ /* 0x000e640000000800 */
[----:B------:R4:W5:Y:S04]  /*9090*/  LDG.E.U16 R42, desc[UR60][R42.64] ;  /* 0x0000003c2a2a7981 */ /* 0x000968000c1e1500 */
[----:B------:R0:W5:Y:S02]  /*90a0*/  LDG.E.U16 R41, desc[UR60][R44.64] ;  /* 0x0000003c2c297981 */ /* 0x000164000c1e1500 */
[----:B------:R-:W2:Y:S01]  /*90b0*/  LDC R56, c[0x0][0x248] ;  /* 0x00009200ff387b82 */ /* 0x000ea20000000800 */
[----:B----4-:R-:W-:Y:S01]  /*90c0*/  IMAD R43, R50, 0x11d, RZ ;  /* 0x0000011d322b7824 */ /* 0x010fe200078e02ff */
[----:B------:R-:W-:Y:S01]  /*90d0*/  IADD3 R50, P0, R47, R122, RZ ;  /* 0x0000007a2f327210 */ /* 0x000fe20007f1e0ff */
[----:B0-----:R-:W-:-:S02]  /*90e0*/  IMAD R47, R46, 0x123, RZ ;  /* 0x000001232e2f7824 */ /* 0x001fc400078e02ff */
[----:B------:R-:W-:-:S03]  /*90f0*/  IMAD R55, R55, 0x24a, RZ ;  /* 0x0000024a37377824 */ /* 0x000fc600078e02ff */
[----:B------:R-:W0:Y:S01]  /*9100*/  LDC R65, c[0x0][0x248] ;  /* 0x00009200ff417b82 */ /* 0x000e220000000800 */
[----:B------:R-:W-:Y:S01]  /*9110*/  IMAD R45, R51, 0x246, RZ ;  /* 0x00000246332d7824 */ /* 0x000fe200078e02ff */
[-C--:B------:R-:W-:Y:S02]  /*9120*/  IADD3 R44, P1, R59, R122.reuse, RZ ;  /* 0x0000007a3b2c7210 */ /* 0x080fe40007f3e0ff */
[-C--:B------:R-:W-:Y:S02]  /*9130*/  LEA.HI.X.SX32 R51, R43, R123.reuse, 0x1, P0 ;  /* 0x0000007b2b337211 */ /* 0x080fe400000f0eff */
[----:B------:R-:W-:Y:S02]  /*9140*/  IADD3 R46, P0, R45, R122, RZ ;  /* 0x0000007a2d2e7210 */ /* 0x000fe40007f1e0ff */
[-C--:B------:R-:W-:Y:S01]  /*9150*/  LEA.HI.X.SX32 R45, R49, R123.reuse, 0x1, P1 ;  /* 0x0000007b312d7211 */ /* 0x080fe200008f0eff */
[----:B------:R-:W4:Y:S01]  /*9160*/  LDC R59, c[0x0][0x248] ;  /* 0x00009200ff3b7b82 */ /* 0x000f220000000800 */
[-C--:B------:R-:W-:Y:S01]  /*9170*/  LEA.HI.X.SX32 R49, R63, R123.reuse, 0x1, P2 ;  /* 0x0000007b3f317211 */ /* 0x080fe200010f0eff */
[----:B------:R1:W5:Y:S01]  /*9180*/  LDG.E.U16 R43, desc[UR60][R50.64] ;  /* 0x0000003c322b7981 */ /* 0x000362000c1e1500 */
[----:B------:R-:W-:-:S03]  /*9190*/  LEA.HI.X.SX32 R47, R47, R123, 0x1, P0 ;  /* 0x0000007b2f2f7211 */ /* 0x000fc600000f0eff */
[----:B------:R-:W5:Y:S02]  /*91a0*/  LDG.E.U16 R44, desc[UR60][R44.64] ;  /* 0x0000003c2c2c7981 */ /* 0x000f64000c1e1500 */
[----:B------:R-:W2:Y:S02]  /*91b0*/  LDC R63, c[0x0][0x248] ;  /* 0x00009200ff3f7b82 */ /* 0x000ea40000000800 */
[----:B------:R1:W5:Y:S02]  /*91c0*/  LDG.E.U16 R46, desc[UR60][R46.64] ;  /* 0x0000003c2e2e7981 */ /* 0x000364000c1e1500 */
[----:B-1----:R-:W-:Y:S02]  /*91d0*/  IMAD R50, R52, 0x24e, RZ ;  /* 0x0000024e34327824 */ /* 0x002fe400078e02ff */
[----:B------:R1:W5:Y:S02]  /*91e0*/  LDG.E.U16 R45, desc[UR60][R48.64] ;  /* 0x0000003c302d7981 */ /* 0x000364000c1e1500 */
[----:B------:R-:W3:Y:S01]  /*91f0*/  LDC R172, c[0x0][0x248] ;  /* 0x00009200ffac7b82 */ /* 0x000ee20000000800 */
[----:B------:R-:W-:Y:S01]  /*9200*/  IMAD R47, R54, 0x125, RZ ;  /* 0x00000125362f7824 */ /* 0x000fe200078e02ff */
[----:B------:R-:W-:Y:S01]  /*9210*/  IADD3 R54, P0, R62, R122, RZ ;  /* 0x0000007a3e367210 */ /* 0x000fe20007f1e0ff */
[----:B------:R-:W-:-:S05]  /*9220*/  IMAD R61, R61, 0x24c, RZ ;  /* 0x0000024c3d3d7824 */ /* 0x000fca00078e02ff */
[----:B------:R-:W4:Y:S01]  /*9230*/  LDC R62, c[0x0][0x248] ;  /* 0x00009200ff3e7b82 */ /* 0x000f220000000800 */
[-C--:B-1----:R-:W-:Y:S02]  /*9240*/  IADD3 R48, P1, R55, R122.reuse, RZ ;  /* 0x0000007a37307210 */ /* 0x082fe40007f3e0ff */
[-C--:B------:R-:W-:Y:S02]  /*9250*/  LEA.HI.X.SX32 R55, R236, R123.reuse, 0x1, P0 ;  /* 0x0000007bec377211 */ /* 0x080fe400000f0eff */
[-C--:B------:R-:W-:Y:S02]  /*9260*/  IADD3 R50, P0, R50, R122.reuse, RZ ;  /* 0x0000007a32327210 */ /* 0x080fe40007f1e0ff */
[----:B------:R-:W-:Y:S01]  /*9270*/  IADD3 R52, P2, R61, R122, RZ ;  /* 0x0000007a3d347210 */ /* 0x000fe20007f5e0ff */
[----:B0-----:R-:W-:Y:S01]  /*9280*/  IMAD R65, R65, 0x25c, RZ ;  /* 0x0000025c41417824 */ /* 0x001fe200078e02ff */
[-C--:B------:R-:W-:Y:S01]  /*9290*/  LEA.HI.X.SX32 R51, R58, R123.reuse, 0x1, P0 ;  /* 0x0000007b3a337211 */ /* 0x080fe200000f0eff */
[----:B--2---:R-:W-:Y:S01]  /*92a0*/  IMAD R58, R63, 0x256, RZ ;  /* 0x000002563f3a7824 */ /* 0x004fe200078e02ff */
[----:B------:R-:W0:Y:S01]  /*92b0*/  LDC R61, c[0x0][0x248] ;  /* 0x00009200ff3d7b82 */ /* 0x000e220000000800 */
[----:B------:R-:W-:-:S02]  /*92c0*/  LEA.HI.X.SX32 R49, R47, R123, 0x1, P1 ;  /* 0x0000007b2f317211 */ /* 0x000fc400008f0eff */
[----:B------:R4:W2:Y:S01]  /*92d0*/  LDG.E.U16 R50, desc[UR60][R50.64] ;  /* 0x0000003c32327981 */ /* 0x0008a2000c1e1500 */
[----:B------:R-:W-:Y:S02]  /*92e0*/  IADD3 R58, P0, R58, R122, RZ ;  /* 0x0000007a3a3a7210 */ /* 0x000fe40007f1e0ff */
[-C--:B------:R-:W-:Y:S01]  /*92f0*/  LEA.HI.X.SX32 R53, R53, R123.reuse, 0x1, P2 ;  /* 0x0000007b35357211 */ /* 0x080fe200010f0eff */
[----:B------:R1:W2:Y:S01]  /*9300*/  LDG.E.U16 R47, desc[UR60][R54.64] ;  /* 0x0000003c362f7981 */ /* 0x0002a2000c1e1500 */
[----:B------:R-:W0:Y:S03]  /*9310*/  LDC R63, c[0x0][0x248] ;  /* 0x00009200ff3f7b82 */ /* 0x000e260000000800 */
[----:B------:R-:W2:Y:S01]  /*9320*/  LDG.E.U16 R48, desc[UR60][R48.64] ;  /* 0x0000003c30307981 */ /* 0x000ea2000c1e1500 */
[----:B----4-:R-:W-:Y:S01]  /*9330*/  IMAD R51, R59, 0x25a, RZ ;  /* 0x0000025a3b337824 */ /* 0x010fe200078e02ff */
[----:B------:R-:W-:-:S03]  /*9340*/  LEA.HI.X.SX32 R59, R66, R123, 0x1, P0 ;  /* 0x0000007b423b7211 */ /* 0x000fc600000f0eff */
[----:B------:R-:W4:Y:S01]  /*9350*/  LDC R66, c[0x0][0x248] ;  /* 0x00009200ff427b82 */ /* 0x000f220000000800 */
[----:B-1----:R-:W-:Y:S01]  /*9360*/  IMAD R55, R56, 0x12d, RZ ;  /* 0x0000012d38377824 */ /* 0x002fe200078e02ff */
[-C--:B------:R-:W-:Y:S02]  /*9370*/  IADD3 R56, P0, R51, R122.reuse, RZ ;  /* 0x0000007a33387210 */ /* 0x080fe40007f1e0ff */
[----:B------:R1:W2:Y:S04]  /*9380*/  LDG.E.U16 R51, desc[UR60][R58.64] ;  /* 0x0000003c3a337981 */ /* 0x0002a8000c1e1500 */
[----:B------:R1:W2:Y:S01]  /*9390*/  LDG.E.U16 R49, desc[UR60][R52.64] ;  /* 0x0000003c34317981 */ /* 0x0002a2000c1e1500 */
[----:B------:R-:W3:Y:S08]  /*93a0*/  LDC R180, c[0x0][0x248] ;  /* 0x00009200ffb47b82 */ /* 0x000ef00000000800 */
[----:B-1----:R-:W1:Y:S01]  /*93b0*/  LDC R58, c[0x0][0x248] ;  /* 0x00009200ff3a7b82 */ /* 0x002e620000000800 */
[----:B------:R-:W-:-:S07]  /*93c0*/  IADD3 R52, P1, R67, R122, RZ ;  /* 0x0000007a43347210 */ /* 0x000fce0007f3e0ff */
[----:B------:R-:W4:Y:S01]  /*93d0*/  LDC R67, c[0x0][0x248] ;  /* 0x00009200ff437b82 */ /* 0x000f220000000800 */
[-C--:B------:R-:W-:Y:S02]  /*93e0*/  LEA.HI.X.SX32 R53, R57, R123.reuse, 0x1, P1 ;  /* 0x0000007b39357211 */ /* 0x080fe400008f0eff */
[----:B------:R-:W-:-:S03]  /*93f0*/  LEA.HI.X.SX32 R57, R55, R123, 0x1, P0 ;  /* 0x0000007b37397211 */ /* 0x000fc600000f0eff */
[----:B------:R-:W2:Y:S01]  /*9400*/  LDG.E.U16 R52, desc[UR60][R52.64] ;  /* 0x0000003c34347981 */ /* 0x000ea2000c1e1500 */
[----:B------:R-:W-:Y:S01]  /*9410*/  IADD3 R54, P2, R65, R122, RZ ;  /* 0x0000007a41367210 */ /* 0x000fe20007f5e0ff */
[----:B0-----:R-:W-:Y:S01]  /*9420*/  IMAD R63, R63, 0x268, RZ ;  /* 0x000002683f3f7824 */ /* 0x001fe200078e02ff */
[----:B------:R-:W0:Y:S01]  /*9430*/  LDC R65, c[0x0][0x248] ;  /* 0x00009200ff417b82 */ /* 0x000e220000000800 */
[----:B------:R-:W-:Y:S01]  /*9440*/  IMAD R61, R61, 0x25e, RZ ;  /* 0x0000025e3d3d7824 */ /* 0x000fe200078e02ff */
[----:B------:R1:W2:Y:S01]  /*9450*/  LDG.E.U16 R53, desc[UR60][R56.64] ;  /* 0x0000003c38357981 */ /* 0x0002a2000c1e1500 */
[----:B------:R-:W-:-:S05]  /*9460*/  LEA.HI.X.SX32 R55, R60, R123, 0x1, P2 ;  /* 0x0000007b3c377211 */ /* 0x000fca00010f0eff */
[----:B------:R-:W3:Y:S01]  /*9470*/  LDC R186, c[0x0][0x248] ;  /* 0x00009200ffba7b82 */ /* 0x000ee20000000800 */
[-C--:B------:R-:W-:Y:S01]  /*9480*/  IADD3 R60, P2, R63, R122.reuse, RZ ;  /* 0x0000007a3f3c7210 */ /* 0x080fe20007f5e0ff */
[----:B-1----:R-:W-:Y:S01]  /*9490*/  IMAD R59, R58, 0x135, RZ ;  /* 0x000001353a3b7824 */ /* 0x002fe200078e02ff */
[----:B------:R-:W2:Y:S01]  /*94a0*/  LDG.E.U16 R54, desc[UR60][R54.64] ;  /* 0x0000003c36367981 */ /* 0x000ea2000c1e1500 */
[----:B------:R-:W-:Y:S01]  /*94b0*/  IMAD R56, R62, 0x266, RZ ;  /* 0x000002663e387824 */ /* 0x000fe200078e02ff */
[----:B------:R-:W-:-:S03]  /*94c0*/  IADD3 R62, P0, R61, R122, RZ ;  /* 0x0000007a3d3e7210 */ /* 0x000fc60007f1e0ff */
[----:B------:R-:W1:Y:S01]  /*94d0*/  LDC R184, c[0x0][0x248] ;  /* 0x00009200ffb87b82 */ /* 0x000e620000000800 */
[-C--:B------:R-:W-:Y:S02]  /*94e0*/  IADD3 R56, P1, R56, R122.reuse, RZ ;  /* 0x0000007a38387210 */ /* 0x080fe40007f3e0ff */
[-C--:B------:R-:W-:Y:S02]  /*94f0*/  LEA.HI.X.SX32 R61, R240, R123.reuse, 0x1, P2 ;  /* 0x0000007bf03d7211 */ /* 0x080fe400010f0eff */
[-C--:B------:R-:W-:Y:S01]  /*9500*/  LEA.HI.X.SX32 R57, R70, R123.reuse, 0x1, P1 ;  /* 0x0000007b46397211 */ /* 0x080fe200008f0eff */
[----:B----4-:R-:W-:Y:S01]  /*9510*/  IMAD R67, R67, 0x26c, RZ ;  /* 0x0000026c43437824 */ /* 0x010fe200078e02ff */
[-C--:B------:R-:W-:Y:S01]  /*9520*/  LEA.HI.X.SX32 R63, R71, R123.reuse, 0x1, P0 ;  /* 0x0000007b473f7211 */ /* 0x080fe200000f0eff */
[----:B------:R-:W4:Y:S01]  /*9530*/  LDC R70, c[0x0][0x248] ;  /* 0x00009200ff467b82 */ /* 0x000f220000000800 */
[-C--:B------:R-:W-:Y:S01]  /*9540*/  IADD3 R58, P0, R72, R122.reuse, RZ ;  /* 0x0000007a483a7210 */ /* 0x080fe20007f1e0ff */
[----:B------:R-:W2:Y:S03]  /*9550*/  LDG.E.U16 R56, desc[UR60][R56.64] ;  /* 0x0000003c38387981 */ /* 0x000ea6000c1e1500 */
[----:B------:R-:W-:Y:S01]  /*9560*/  LEA.HI.X.SX32 R59, R59, R123, 0x1, P0 ;  /* 0x0000007b3b3b7211 */ /* 0x000fe200000f0eff */
[----:B------:R-:W2:Y:S02]  /*9570*/  LDG.E.U16 R55, desc[UR60][R62.64] ;  /* 0x0000003c3e377981 */ /* 0x000ea4000c1e1500 */
[----:B------:R-:W3:Y:S02]  /*9580*/  LDC R72, c[0x0][0x248] ;  /* 0x00009200ff487b82 */ /* 0x000ee40000000800 */
[----:B------:R-:W2:Y:S04]  /*9590*/  LDG.E.U16 R58, desc[UR60][R58.64] ;  /* 0x0000003c3a3a7981 */ /* 0x000ea8000c1e1500 */
[----:B------:R0:W2:Y:S02]  /*95a0*/  LDG.E.U16 R57, desc[UR60][R60.64] ;  /* 0x0000003c3c397981 */ /* 0x0000a4000c1e1500 */
[----:B------:R-:W1:Y:S01]  /*95b0*/  LDC R71, c[0x0][0x248] ;  /* 0x00009200ff477b82 */ /* 0x000e620000000800 */
[----:B0-----:R-:W-:Y:S01]  /*95c0*/  IMAD R60, R66, 0x26e, RZ ;  /* 0x0000026e423c7824 */ /* 0x001fe200078e02ff */
[----:B------:R-:W-:Y:S01]  /*95d0*/  IADD3 R66, P0, R67, R122, RZ ;  /* 0x0000007a43427210 */ /* 0x000fe20007f1e0ff */
[----:B------:R-:W-:-:S05]  /*95e0*/  IMAD R65, R65, 0x137, RZ ;  /* 0x0000013741417824 */ /* 0x000fca00078e02ff */
[----:B------:R-:W0:Y:S01]  /*95f0*/  LDC R182, c[0x0][0x248] ;  /* 0x00009200ffb67b82 */ /* 0x000e220000000800 */
[----:B------:R-:W-:-:S05]  /*9600*/  LEA.HI.X.SX32 R67, R64, R123, 0x1, P0 ;  /* 0x0000007b40437211 */ /* 0x000fca00000f0eff */
[----:B------:R4:W2:Y:S01]  /*9610*/  LDG.E.U16 R59, desc[UR60][R66.64] ;  /* 0x0000003c423b7981 */ /* 0x0008a2000c1e1500 */
[----:B------:R-:W-:Y:S01]  /*9620*/  IMAD R63, R79, 0x13b, RZ ;  /* 0x0000013b4f3f7824 */ /* 0x000fe200078e02ff */
[-C--:B------:R-:W-:Y:S01]  /*9630*/  IADD3 R60, P1, R60, R122.reuse, RZ ;  /* 0x0000007a3c3c7210 */ /* 0x080fe20007f3e0ff */
[----:B------:R-:W0:Y:S01]  /*9640*/  LDC R79, c[0x0][0x248] ;  /* 0x00009200ff4f7b82 */ /* 0x000e220000000800 */
[----:B------:R-:W-:-:S07]  /*9650*/  IADD3 R64, P0, R76, R122, RZ ;  /* 0x0000007a4c407210 */ /* 0x000fce0007f1e0ff */
[----:B----4-:R-:W4:Y:S01]  /*9660*/  LDC R66, c[0x0][0x248] ;  /* 0x00009200ff427b82 */ /* 0x010f220000000800 */
[----:B------:R-:W-:Y:S02]  /*9670*/  IADD3 R62, P2, R74, R122, RZ ;  /* 0x0000007a4a3e7210 */ /* 0x000fe40007f5e0ff */
[-C--:B------:R-:W-:Y:S02]  /*9680*/  LEA.HI.X.SX32 R61, R65, R123.reuse, 0x1, P1 ;  /* 0x0000007b413d7211 */ /* 0x080fe400008f0eff */
[----:B------:R-:W-:-:S03]  /*9690*/  LEA.HI.X.SX32 R65, R63, R123, 0x1, P0 ;  /* 0x0000007b3f417211 */ /* 0x000fc600000f0eff */
[----:B------:R-:W4:Y:S01]  /*96a0*/  LDC R74, c[0x0][0x248] ;  /* 0x00009200ff4a7b82 */ /* 0x000f220000000800 */
[----:B------:R-:W-:Y:S01]  /*96b0*/  LEA.HI.X.SX32 R63, R68, R123, 0x1, P2 ;  /* 0x0000007b443f7211 */ /* 0x000fe200010f0eff */
[----:B------:R-:W2:Y:S01]  /*96c0*/  LDG.E.U16 R60, desc[UR60][R60.64] ;  /* 0x0000003c3c3c7981 */ /* 0x000ea2000c1e1500 */
[----:B---3--:R-:W-:Y:S02]  /*96d0*/  IMAD R72, R72, 0x27a, RZ ;  /* 0x0000027a48487824 */ /* 0x008fe400078e02ff */
[----:B-1----:R-:W-:Y:S01]  /*96e0*/  IMAD R71, R71, 0x27e, RZ ;  /* 0x0000027e47477824 */ /* 0x002fe200078e02ff */
[----:B------:R1:W3:Y:S01]  /*96f0*/  LDG.E.U16 R62, desc[UR60][R62.64] ;  /* 0x0000003c3e3e7981 */ /* 0x0002e2000c1e1500 */
[----:B0-----:R-:W-:Y:S01]  /*9700*/  IMAD R79, R79, 0x288, RZ ;  /* 0x000002884f4f7824 */ /* 0x001fe200078e02ff */
[----:B------:R-:W0:Y:S02]  /*9710*/  LDC R76, c[0x0][0x248] ;  /* 0x00009200ff4c7b82 */ /* 0x000e240000000800 */
[----:B------:R4:W3:Y:S01]  /*9720*/  LDG.E.U16 R61, desc[UR60][R64.64] ;  /* 0x0000003c403d7981 */ /* 0x0008e2000c1e1500 */
[----:B------:R-:W-:Y:S01]  /*9730*/  IADD3 R68, P2, R71, R122, RZ ;  /* 0x0000007a47447210 */ /* 0x000fe20007f5e0ff */
[----:B-1----:R-:W-:-:S04]  /*9740*/  IMAD R63, R78, 0x13f, RZ ;  /* 0x0000013f4e3f7824 */ /* 0x002fc800078e02ff */
[----:B------:R-:W1:Y:S01]  /*9750*/  LDC R210, c[0x0][0x248] ;  /* 0x00009200ffd27b82 */ /* 0x000e620000000800 */
[----:B----4-:R-:W-:Y:S01]  /*9760*/  IMAD R64, R70, 0x27c, RZ ;  /* 0x0000027c46407824 */ /* 0x010fe200078e02ff */
[----:B------:R-:W-:Y:S01]  /*9770*/  IADD3 R70, P0, R72, R122, RZ ;  /* 0x0000007a48467210 */ /* 0x000fe20007f1e0ff */
[----:B------:R-:W-:-:S05]  /*9780*/  IMAD R65, R83, 0x286, RZ ;  /* 0x0000028653417824 */ /* 0x000fca00078e02ff */
[----:B------:R-:W4:Y:S01]  /*9790*/  LDC R78, c[0x0][0x248] ;  /* 0x00009200ff4e7b82 */ /* 0x000f220000000800 */
[-C--:B------:R-:W-:Y:S01]  /*97a0*/  IADD3 R64, P1, R64, R122.reuse, RZ ;  /* 0x0000007a40407210 */ /* 0x080fe20007f3e0ff */
[----:B------:R-:W-:Y:S01]  /*97b0*/  IMAD R67, R66, 0x143, RZ ;  /* 0x0000014342437824 */ /* 0x000fe200078e02ff */
[-C--:B------:R-:W-:Y:S02]  /*97c0*/  LEA.HI.X.SX32 R71, R75, R123.reuse, 0x1, P0 ;  /* 0x0000007b4b477211 */ /* 0x080fe400000f0eff */
[----:B------:R-:W-:Y:S02]  /*97d0*/  IADD3 R66, P0, R65, R122, RZ ;  /* 0x0000007a41427210 */ /* 0x000fe40007f1e0ff */
[-C--:B------:R-:W-:Y:S01]  /*97e0*/  LEA.HI.X.SX32 R65, R69, R123.reuse, 0x1, P1 ;  /* 0x0000007b45417211 */ /* 0x080fe200008f0eff */
[----:B------:R-:W-:Y:S01]  /*97f0*/  IMAD R72, R81, 0x28c, RZ ;  /* 0x0000028c51487824 */ /* 0x000fe200078e02ff */
[-C--:B------:R-:W-:Y:S01]  /*9800*/  LEA.HI.X.SX32 R69, R63, R123.reuse, 0x1, P2 ;  /* 0x0000007b3f457211 */ /* 0x080fe200010f0eff */
[----:B------:R-:W0:Y:S01]  /*9810*/  LDC R81, c[0x0][0x248] ;  /* 0x00009200ff517b82 */ /* 0x000e220000000800 */
[----:B------:R1:W3:Y:S01]  /*9820*/  LDG.E.U16 R63, desc[UR60][R70.64] ;  /* 0x0000003c463f7981 */ /* 0x0002e2000c1e1500 */
[----:B------:R-:W-:-:S03]  /*9830*/  LEA.HI.X.SX32 R67, R67, R123, 0x1, P0 ;  /* 0x0000007b43437211 */ /* 0x000fc600000f0eff */
[----:B------:R-:W3:Y:S01]  /*9840*/  LDG.E.U16 R64, desc[UR60][R64.64] ;  /* 0x0000003c40407981 */ /* 0x000ee2000c1e1500 */
[----:B------:R-:W-:Y:S02]  /*9850*/  IADD3 R72, P2, R72, R122, RZ ;  /* 0x0000007a48487210 */ /* 0x000fe40007f5e0ff */
[----:B------:R-:W5:Y:S01]  /*9860*/  LDC R83, c[0x0][0x248] ;  /* 0x00009200ff537b82 */ /* 0x000f620000000800 */
[----:B------:R-:W3:Y:S01]  /*9870*/  LDG.E.U16 R66, desc[UR60][R66.64] ;  /* 0x0000003c42427981 */ /* 0x000ee2000c1e1500 */
[----:B-1----:R-:W-:-:S03]  /*9880*/  IMAD R70, R85, 0x28e, RZ ;  /* 0x0000028e55467824 */ /* 0x002fc600078e02ff */
[----:B------:R1:W3:Y:S01]  /*9890*/  LDG.E.U16 R65, desc[UR60][R68.64] ;  /* 0x0000003c44417981 */ /* 0x0002e2000c1e1500 */
[----:B------:R-:W-:Y:S02]  /*98a0*/  IMAD R71, R91, 0x147, RZ ;  /* 0x000001475b477824 */ /* 0x000fe400078e02ff */
[----:B------:R-:W5:Y:S01]  /*98b0*/  LDC R85, c[0x0][0x248] ;  /* 0x00009200ff557b82 */ /* 0x000f620000000800 */
[----:B-1----:R-:W-:Y:S01]  /*98c0*/  IMAD R68, R74, 0x28a, RZ ;  /* 0x0000028a4a447824 */ /* 0x002fe200078e02ff */
[-C--:B------:R-:W-:Y:S01]  /*98d0*/  IADD3 R74, P0, R79, R122.reuse, RZ ;  /* 0x0000007a4f4a7210 */ /* 0x080fe20007f1e0ff */
[----:B----4-:R-:W-:Y:S01]  /*98e0*/  IMAD R78, R78, 0x296, RZ ;  /* 0x000002964e4e7824 */ /* 0x010fe200078e02ff */
[-C--:B------:R-:W-:Y:S01]  /*98f0*/  LEA.HI.X.SX32 R73, R73, R123.reuse, 0x1, P2 ;  /* 0x0000007b49497211 */ /* 0x080fe200010f0eff */
[----:B------:R-:W-:Y:S01]  /*9900*/  IMAD R67, R82, 0x145, RZ ;  /* 0x0000014552437824 */ /* 0x000fe200078e02ff */
[----:B------:R-:W-:Y:S02]  /*9910*/  LEA.HI.X.SX32 R75, R244, R123, 0x1, P0 ;  /* 0x0000007bf44b7211 */ /* 0x000fe400000f0eff */
[----:B------:R-:W1:Y:S01]  /*9920*/  LDC R82, c[0x0][0x248] ;  /* 0x00009200ff527b82 */ /* 0x000e620000000800 */
[----:B------:R-:W-:-:S04]  /*9930*/  IADD3 R70, P0, R70, R122, RZ ;  /* 0x0000007a46467210 */ /* 0x000fc80007f1e0ff */
[-C--:B------:R-:W-:Y:S02]  /*9940*/  LEA.HI.X.SX32 R71, R71, R123.reuse, 0x1, P0 ;  /* 0x0000007b47477211 */ /* 0x080fe400000f0eff */
[-C--:B------:R-:W-:Y:S01]  /*9950*/  IADD3 R68, P1, R68, R122.reuse, RZ ;  /* 0x0000007a44447210 */ /* 0x080fe20007f3e0ff */
[----:B------:R-:W4:Y:S02]  /*9960*/  LDC R91, c[0x0][0x248] ;  /* 0x00009200ff5b7b82 */ /* 0x000f240000000800 */
[----:B------:R5:W3:Y:S01]  /*9970*/  LDG.E.U16 R70, desc[UR60][R70.64] ;  /* 0x0000003c46467981 */ /* 0x000ae2000c1e1500 */
[----:B------:R-:W-:Y:S02]  /*9980*/  IADD3 R78, P0, R78, R122, RZ ;  /* 0x0000007a4e4e7210 */ /* 0x000fe40007f1e0ff */
[----:B------:R-:W-:Y:S02]  /*9990*/  LEA.HI.X.SX32 R69, R67, R123, 0x1, P1 ;  /* 0x0000007b43457211 */ /* 0x000fe400008f0eff */
[----:B------:R5:W3:Y:S01]  /*99a0*/  LDG.E.U16 R67, desc[UR60][R74.64] ;  /* 0x0000003c4a437981 */ /* 0x000ae2000c1e1500 */
[----:B0-----:R-:W-:Y:S01]  /*99b0*/  IMAD R81, R81, 0x29e, RZ ;  /* 0x0000029e51517824 */ /* 0x001fe200078e02ff */
[----:B------:R-:W0:Y:S02]  /*99c0*/  LDC R212, c[0x0][0x248] ;  /* 0x00009200ffd47b82 */ /* 0x000e240000000800 */
[----:B------:R-:W3:Y:S01]  /*99d0*/  LDG.E.U16 R68, desc[UR60][R68.64] ;  /* 0x0000003c44447981 */ /* 0x000ee2000c1e1500 */
[----:B-----5:R-:W-:-:S05]  /*99e0*/  IMAD R71, R86, 0x14b, RZ ;  /* 0x0000014b56477824 */ /* 0x020fca00078e02ff */
[----:B------:R-:W-:Y:S01]  /*99f0*/  LEA.HI.X.SX32 R79, R71, R123, 0x1, P0 ;  /* 0x0000007b474f7211 */ /* 0x000fe200000f0eff */
[----:B------:R-:W5:Y:S01]  /*9a00*/  LDC R86, c[0x0][0x248] ;  /* 0x00009200ff567b82 */ /* 0x000f620000000800 */
[----:B------:R1:W3:Y:S04]  /*9a10*/  LDG.E.U16 R69, desc[UR60][R72.64] ;  /* 0x0000003c48457981 */ /* 0x0002e8000c1e1500 */
[----:B------:R1:W3:Y:S01]  /*9a20*/  LDG.E.U16 R71, desc[UR60][R78.64] ;  /* 0x0000003c4e477981 */ /* 0x0002e2000c1e1500 */
[----:B------:R-:W-:Y:S02]  /*9a30*/  IMAD R74, R87, 0x29c, RZ ;  /* 0x0000029c574a7824 */ /* 0x000fe400078e02ff */
[----:B------:R-:W0:Y:S01]  /*9a40*/  LDC R204, c[0x0][0x248] ;  /* 0x00009200ffcc7b82 */ /* 0x000e220000000800 */
[----:B-1----:R-:W-:-:S02]  /*9a50*/  IMAD R72, R76, 0x298, RZ ;  /* 0x000002984c487824 */ /* 0x002fc400078e02ff */
[----:B------:R-:W-:-:S05]  /*9a60*/  IMAD R76, R90, 0x29a, RZ ;  /* 0x0000029a5a4c7824 */ /* 0x000fca00078e02ff */
[----:B------:R-:W1:Y:S01]  /*9a70*/  LDC R79, c[0x0][0x248] ;  /* 0x00009200ff4f7b82 */ /* 0x000e620000000800 */
[-C--:B------:R-:W-:Y:S01]  /*9a80*/  IADD3 R72, P1, R72, R122.reuse, RZ ;  /* 0x0000007a48487210 */ /* 0x080fe20007f3e0ff */
[----:B------:R-:W-:Y:S01]  /*9a90*/  IMAD R75, R94, 0x14d, RZ ;  /* 0x0000014d5e4b7824 */ /* 0x000fe200078e02ff */
[----:B------:R-:W-:Y:S02]  /*9aa0*/  IADD3 R76, P0, R76, R122, RZ ;  /* 0x0000007a4c4c7210 */ /* 0x000fe40007f1e0ff */
[----:B------:R-:W-:-:S03]  /*9ab0*/  LEA.HI.X.SX32 R73, R77, R123, 0x1, P1 ;  /* 0x0000007b4d497211 */ /* 0x000fc600008f0eff */
[----:B------:R-:W0:Y:S01]  /*9ac0*/  LDC R87, c[0x0][0x248] ;  /* 0x00009200ff577b82 */ /* 0x000e220000000800 */
[-C--:B------:R-:W-:Y:S01]  /*9ad0*/  IADD3 R74, P2, R74, R122.reuse, RZ ;  /* 0x0000007a4a4a7210 */ /* 0x080fe20007f5e0ff */
[----:B------:R-:W3:Y:S01]  /*9ae0*/  LDG.E.U16 R72, desc[UR60][R72.64] ;  /* 0x0000003c48487981 */ /* 0x000ee2000c1e1500 */
[-C--:B------:R-:W-:Y:S02]  /*9af0*/  LEA.HI.X.SX32 R77, R75, R123.reuse, 0x1, P0 ;  /* 0x0000007b4b4d7211 */ /* 0x080fe400000f0eff */
[----:B------:R-:W-:Y:S01]  /*9b00*/  LEA.HI.X.SX32 R75, R80, R123, 0x1, P2 ;  /* 0x0000007b504b7211 */ /* 0x000fe200010f0eff */
[----:B------:R-:W-:Y:S02]  /*9b10*/  IMAD R80, R83, 0x2a8, RZ ;  /* 0x000002a853507824 */ /* 0x000fe400078e02ff */
[----:B------:R-:W-:Y:S01]  /*9b20*/  IMAD R78, R92, 0x2aa, RZ ;  /* 0x000002aa5c4e7824 */ /* 0x000fe200078e02ff */
[----:B------:R-:W0:Y:S01]  /*9b30*/  LDC R90, c[0x0][0x248] ;  /* 0x00009200ff5a7b82 */ /* 0x000e220000000800 */
[----:B------:R4:W3:Y:S04]  /*9b40*/  LDG.E.U16 R74, desc[UR60][R74.64] ;  /* 0x0000003c4a4a7981 */ /* 0x0008e8000c1e1500 */
[----:B------:R5:W3:Y:S01]  /*9b50*/  LDG.E.U16 R73, desc[UR60][R76.64] ;  /* 0x0000003c4c497981 */ /* 0x000ae2000c1e1500 */
[----:B------:R-:W-:Y:S01]  /*9b60*/  IADD3 R80, P2, R80, R122, RZ ;  /* 0x0000007a50507210 */ /* 0x000fe20007f5e0ff */
[----:B-1----:R-:W-:Y:S01]  /*9b70*/  IMAD R79, R79, 0x155, RZ ;  /* 0x000001554f4f7824 */ /* 0x002fe200078e02ff */
[----:B------:R-:W1:Y:S01]  /*9b80*/  LDC R92, c[0x0][0x248] ;  /* 0x00009200ff5c7b82 */ /* 0x000e620000000800 */
[----:B----4-:R-:W-:-:S02]  /*9b90*/  IMAD R75, R91, 0x153, RZ ;  /* 0x000001535b4b7824 */ /* 0x010fc400078e02ff */
[----:B-----5:R-:W-:-:S05]  /*9ba0*/  IMAD R76, R85, 0x2a6, RZ ;  /* 0x000002a6554c7824 */ /* 0x020fca00078e02ff */
[----:B------:R-:W4:Y:S01]  /*9bb0*/  LDC R91, c[0x0][0x248] ;  /* 0x00009200ff5b7b82 */ /* 0x000f220000000800 */
[----:B------:R-:W-:Y:S01]  /*9bc0*/  IMAD R77, R82, 0x14f, RZ ;  /* 0x0000014f524d7824 */ /* 0x000fe200078e02ff */
[-C--:B------:R-:W-:Y:S02]  /*9bd0*/  IADD3 R82, P0, R81, R122.reuse, RZ ;  /* 0x0000007a51527210 */ /* 0x080fe40007f1e0ff */
[-C--:B------:R-:W-:Y:S02]  /*9be0*/  IADD3 R76, P1, R76, R122.reuse, RZ ;  /* 0x0000007a4c4c7210 */ /* 0x080fe40007f3e0ff */
[-C--:B------:R-:W-:Y:S02]  /*9bf0*/  LEA.HI.X.SX32 R83, R77, R123.reuse, 0x1, P0 ;  /* 0x0000007b4d537211 */ /* 0x080fe400000f0eff */
[-C--:B------:R-:W-:Y:S01]  /*9c00*/  LEA.HI.X.SX32 R77, R75, R123.reuse, 0x1, P1 ;  /* 0x0000007b4b4d7211 */ /* 0x080fe200008f0eff */
[----:B------:R-:W-:Y:S01]  /*9c10*/  IMAD R86, R86, 0x2ac, RZ ;  /* 0x000002ac56567824 */ /* 0x000fe200078e02ff */
[----:B------:R-:W-:Y:S01]  /*9c20*/  IADD3 R78, P0, R78, R122, RZ ;  /* 0x0000007a4e4e7210 */ /* 0x000fe20007f1e0ff */
[----:B------:R-:W5:Y:S01]  /*9c30*/  LDC R94, c[0x0][0x248] ;  /* 0x00009200ff5e7b82 */ /* 0x000f620000000800 */
[-C--:B------:R-:W-:Y:S01]  /*9c40*/  LEA.HI.X.SX32 R81, R246, R123.reuse, 0x1, P2 ;  /* 0x0000007bf6517211 */ /* 0x080fe200010f0eff */
[----:B------:R-:W3:Y:S01]  /*9c50*/  LDG.E.U16 R76, desc[UR60][R76.64] ;  /* 0x0000003c4c4c7981 */ /* 0x000ee2000c1e1500 */
[----:B------:R-:W-:-:S02]  /*9c60*/  LEA.HI.X.SX32 R79, R79, R123, 0x1, P0 ;  /* 0x0000007b4f4f7211 */ /* 0x000fc400000f0eff */
[----:B------:R-:W-:Y:S01]  /*9c70*/  IADD3 R86, P0, R86, R122, RZ ;  /* 0x0000007a56567210 */ /* 0x000fe20007f1e0ff */
[----:B------:R-:W-:Y:S01]  /*9c80*/  IMAD R85, R98, 0x2b6, RZ ;  /* 0x000002b662557824 */ /* 0x000fe200078e02ff */
[----:B------:R-:W3:Y:S01]  /*9c90*/  LDG.E.U16 R75, desc[UR60][R82.64] ;  /* 0x0000003c524b7981 */ /* 0x000ee2000c1e1500 */
[----:B0-----:R-:W-:Y:S01]  /*9ca0*/  IMAD R90, R90, 0x2ba, RZ ;  /* 0x000002ba5a5a7824 */ /* 0x001fe200078e02ff */
[----:B------:R-:W0:Y:S02]  /*9cb0*/  LDC R98, c[0x0][0x248] ;  /* 0x00009200ff627b82 */ /* 0x000e240000000800 */
[----:B------:R1:W3:Y:S04]  /*9cc0*/  LDG.E.U16 R78, desc[UR60][R78.64] ;  /* 0x0000003c4e4e7981 */ /* 0x0002e8000c1e1500 */
[----:B------:R1:W3:Y:S02]  /*9cd0*/  LDG.E.U16 R77, desc[UR60][R80.64] ;  /* 0x0000003c504d7981 */ /* 0x0002e4000c1e1500 */
[----:B------:R-:W2:Y:S01]  /*9ce0*/  LDC R202, c[0x0][0x248] ;  /* 0x00009200ffca7b82 */ /* 0x000ea20000000800 */
[----:B-1----:R-:W-:-:S02]  /*9cf0*/  IMAD R79, R95, 0x157, RZ ;  /* 0x000001575f4f7824 */ /* 0x002fc400078e02ff */
[----:B------:R-:W-:Y:S01]  /*9d00*/  IMAD R80, R87, 0x2ae, RZ ;  /* 0x000002ae57507824 */ /* 0x000fe200078e02ff */
[----:B------:R-:W-:-:S04]  /*9d10*/  LEA.HI.X.SX32 R87, R84, R123, 0x1, P0 ;  /* 0x0000007b54577211 */ /* 0x000fc800000f0eff */
[----:B------:R-:W1:Y:S01]  /*9d20*/  LDC R95, c[0x0][0x248] ;  /* 0x00009200ff5f7b82 */ /* 0x000e620000000800 */
[----:B------:R-:W-:-:S04]  /*9d30*/  IADD3 R80, P1, R80, R122, RZ ;  /* 0x0000007a50507210 */ /* 0x000fc80007f3e0ff */
[----:B------:R-:W-:-:S03]  /*9d40*/  LEA.HI.X.SX32 R81, R79, R123, 0x1, P1 ;  /* 0x0000007b4f517211 */ /* 0x000fc600008f0eff */
[----:B------:R-:W2:Y:S01]  /*9d50*/  LDC R208, c[0x0][0x248] ;  /* 0x00009200ffd07b82 */ /* 0x000ea20000000800 */
[----:B------:R4:W3:Y:S01]  /*9d60*/  LDG.E.U16 R79, desc[UR60][R86.64] ;  /* 0x0000003c564f7981 */ /* 0x0008e2000c1e1500 */
[----:B------:R-:W-:Y:S01]  /*9d70*/  IMAD R83, R101, 0x15b, RZ ;  /* 0x0000015b65537824 */ /* 0x000fe200078e02ff */
[----:B------:R-:W-:Y:S01]  /*9d80*/  IADD3 R84, P0, R85, R122, RZ ;  /* 0x0000007a55547210 */ /* 0x000fe20007f1e0ff */
[----:B------:R-:W-:Y:S01]  /*9d90*/  IMAD R82, R99, 0x2b8, RZ ;  /* 0x000002b863527824 */ /* 0x000fe200078e02ff */
[----:B------:R-:W3:Y:S03]  /*9da0*/  LDG.E.U16 R80, desc[UR60][R80.64] ;  /* 0x0000003c50507981 */ /* 0x000ee6000c1e1500 */
[----:B------:R-:W2:Y:S08]  /*9db0*/  LDC R194, c[0x0][0x248] ;  /* 0x00009200ffc27b82 */ /* 0x000eb00000000800 */
[----:B----4-:R-:W4:Y:S01]  /*9dc0*/  LDC R87, c[0x0][0x248] ;  /* 0x00009200ff577b82 */ /* 0x010f220000000800 */
[----:B------:R-:W-:-:S02]  /*9dd0*/  LEA.HI.X.SX32 R85, R83, R123, 0x1, P0 ;  /* 0x0000007b53557211 */ /* 0x000fc400000f0eff */
[----:B------:R-:W-:-:S03]  /*9de0*/  IADD3 R82, P2, R82, R122, RZ ;  /* 0x0000007a52527210 */ /* 0x000fc60007f5e0ff */
[----:B------:R0:W3:Y:S02]  /*9df0*/  LDG.E.U16 R81, desc[UR60][R84.64] ;  /* 0x0000003c54517981 */ /* 0x0000e4000c1e1500 */
[----:B------:R-:W2:Y:S01]  /*9e00*/  LDC R99, c[0x0][0x248] ;  /* 0x00009200ff637b82 */ /* 0x000ea20000000800 */
[----:B------:R-:W-:Y:S01]  /*9e10*/  LEA.HI.X.SX32 R83, R88, R123, 0x1, P2 ;  /* 0x0000007b58537211 */ /* 0x000fe200010f0eff */
[----:B-----5:R-:W-:Y:S01]  /*9e20*/  IMAD R88, R94, 0x2be, RZ ;  /* 0x000002be5e587824 */ /* 0x020fe200078e02ff */
[----:B------:R-:W-:Y:S01]  /*9e30*/  IADD3 R90, P0, R90, R122, RZ ;  /* 0x0000007a5a5a7210 */ /* 0x000fe20007f1e0ff */
[----:B------:R-:W-:Y:S02]  /*9e40*/  IMAD R86, R103, 0x2c6, RZ ;  /* 0x000002c667567824 */ /* 0x000fe400078e02ff */
[----:B------:R5:W3:Y:S02]  /*9e50*/  LDG.E.U16 R82, desc[UR60][R82.64] ;  /* 0x0000003c52527981 */ /* 0x000ae4000c1e1500 */
[----:B------:R-:W2:Y:S01]  /*9e60*/  LDC R101, c[0x0][0x248] ;  /* 0x00009200ff657b82 */ /* 0x000ea20000000800 */
[----:B0-----:R-:W-:-:S02]  /*9e70*/  IMAD R84, R92, 0x2bc, RZ ;  /* 0x000002bc5c547824 */ /* 0x001fc400078e02ff */
[----:B------:R-:W-:Y:S01]  /*9e80*/  IMAD R85, R91, 0x15d, RZ ;  /* 0x0000015d5b557824 */ /* 0x000fe200078e02ff */
[-C--:B------:R-:W-:Y:S02]  /*9e90*/  IADD3 R88, P2, R88, R122.reuse, RZ ;  /* 0x0000007a58587210 */ /* 0x080fe40007f5e0ff */
[-C--:B------:R-:W-:Y:S01]  /*9ea0*/  IADD3 R84, P1, R84, R122.reuse, RZ ;  /* 0x0000007a54547210 */ /* 0x080fe20007f3e0ff */
[----:B-----5:R-:W-:Y:S01]  /*9eb0*/  IMAD R83, R96, 0x15f, RZ ;  /* 0x0000015f60537824 */ /* 0x020fe200078e02ff */
[-C--:B------:R-:W-:Y:S01]  /*9ec0*/  LEA.HI.X.SX32 R91, R85, R123.reuse, 0x1, P0 ;  /* 0x0000007b555b7211 */ /* 0x080fe200000f0eff */
[----:B----4-:R-:W-:Y:S01]  /*9ed0*/  IMAD R87, R87, 0x163, RZ ;  /* 0x0000016357577824 */ /* 0x010fe200078e02ff */
[----:B------:R-:W-:Y:S01]  /*9ee0*/  IADD3 R86, P0, R86, R122, RZ ;  /* 0x0000007a56567210 */ /* 0x000fe20007f1e0ff */
[----:B-1----:R-:W-:Y:S01]  /*9ef0*/  IMAD R94, R95, 0x2c8, RZ ;  /* 0x000002c85f5e7824 */ /* 0x002fe200078e02ff */
[-C--:B------:R-:W-:Y:S01]  /*9f00*/  LEA.HI.X.SX32 R85, R89, R123.reuse, 0x1, P1 ;  /* 0x0000007b59557211 */ /* 0x080fe200008f0eff */
[----:B------:R-:W0:Y:S01]  /*9f10*/  LDC R96, c[0x0][0x248] ;  /* 0x00009200ff607b82 */ /* 0x000e220000000800 */
[----:B------:R-:W-:-:S02]  /*9f20*/  LEA.HI.X.SX32 R89, R83, R123, 0x1, P2 ;  /* 0x0000007b53597211 */ /* 0x000fc400010f0eff */
[----:B------:R1:W4:Y:S01]  /*9f30*/  LDG.E.U16 R83, desc[UR60][R90.64] ;  /* 0x0000003c5a537981 */ /* 0x000322000c1e1500 */
[-C--:B------:R-:W-:Y:S02]  /*9f40*/  LEA.HI.X.SX32 R87, R87, R123.reuse, 0x1, P0 ;  /* 0x0000007b57577211 */ /* 0x080fe400000f0eff */
[-C--:B------:R-:W-:Y:S01]  /*9f50*/  IADD3 R94, P0, R94, R122.reuse, RZ ;  /* 0x0000007a5e5e7210 */ /* 0x080fe20007f1e0ff */
[----:B------:R-:W5:Y:S01]  /*9f60*/  LDG.E.U16 R84, desc[UR60][R84.64] ;  /* 0x0000003c54547981 */ /* 0x000f62000c1e1500 */
[----:B------:R-:W-:Y:S01]  /*9f70*/  IMAD R98, R98, 0x2d6, RZ ;  /* 0x000002d662627824 */ /* 0x000fe200078e02ff */
[----:B------:R-:W0:Y:S01]  /*9f80*/  LDC R103, c[0x0][0x248] ;  /* 0x00009200ff677b82 */ /* 0x000e220000000800 */
[----:B-1----:R-:W-:Y:S01]  /*9f90*/  IMAD R90, R105, 0x2ce, RZ ;  /* 0x000002ce695a7824 */ /* 0x002fe200078e02ff */
[----:B------:R-:W-:Y:S01]  /*9fa0*/  LEA.HI.X.SX32 R95, R250, R123, 0x1, P0 ;  /* 0x0000007bfa5f7211 */ /* 0x000fe200000f0eff */
[----:B------:R-:W-:Y:S01]  /*9fb0*/  IMAD R91, R111, 0x167, RZ ;  /* 0x000001676f5b7824 */ /* 0x000fe200078e02ff */
[----:B------:R1:W4:Y:S01]  /*9fc0*/  LDG.E.U16 R86, desc[UR60][R86.64] ;  /* 0x0000003c56567981 */ /* 0x000322000c1e1500 */
[----:B--2---:R-:W-:Y:S01]  /*9fd0*/  IMAD R92, R101, 0x2cc, RZ ;  /* 0x000002cc655c7824 */ /* 0x004fe200078e02ff */
[----:B------:R-:W-:-:S02]  /*9fe0*/  IADD3 R90, P0, R90, R122, RZ ;  /* 0x0000007a5a5a7210 */ /* 0x000fc40007f1e0ff */
[----:B------:R-:W2:Y:S01]  /*9ff0*/  LDC R105, c[0x0][0x248] ;  /* 0x00009200ff697b82 */ /* 0x000ea20000000800 */
[----:B------:R1:W5:Y:S01]  /*a000*/  LDG.E.U16 R85, desc[UR60][R88.64] ;  /* 0x0000003c58557981 */ /* 0x000362000c1e1500 */
[----:B------:R-:W-:Y:S02]  /*a010*/  LEA.HI.X.SX32 R91, R91, R123, 0x1, P0 ;  /* 0x0000007b5b5b7211 */ /* 0x000fe400000f0eff */
[-C--:B------:R-:W-:Y:S01]  /*a020*/  IADD3 R92, P2, R92, R122.reuse, RZ ;  /* 0x0000007a5c5c7210 */ /* 0x080fe20007f5e0ff */
[----:B-1----:R-:W-:Y:S02]  /*a030*/  IMAD R87, R102, 0x165, RZ ;  /* 0x0000016566577824 */ /* 0x002fe400078e02ff */
[----:B------:R1:W5:Y:S01]  /*a040*/  LDG.E.U16 R90, desc[UR60][R90.64] ;  /* 0x0000003c5a5a7981 */ /* 0x000362000c1e1500 */
[----:B------:R-:W2:Y:S01]  /*a050*/  LDC R102, c[0x0][0x248] ;  /* 0x00009200ff667b82 */ /* 0x000ea20000000800 */
[----:B------:R-:W-:Y:S01]  /*a060*/  IMAD R88, R99, 0x2ca, RZ ;  /* 0x000002ca63587824 */ /* 0x000fe200078e02ff */
[----:B------:R-:W-:-:S04]  /*a070*/  IADD3 R98, P0, R98, R122, RZ ;  /* 0x0000007a62627210 */ /* 0x000fc80007f1e0ff */
[----:B------:R-:W-:Y:S02]  /*a080*/  IADD3 R88, P1, R88, R122, RZ ;  /* 0x0000007a58587210 */ /* 0x000fe40007f3e0ff */
[----:B------:R-:W2:Y:S01]  /*a090*/  LDC R101, c[0x0][0x248] ;  /* 0x00009200ff657b82 */ /* 0x000ea20000000800 */
[----:B-1----:R-:W-:Y:S01]  /*a0a0*/  IMAD R91, R106, 0x16b, RZ ;  /* 0x0000016b6a5b7824 */ /* 0x002fe200078e02ff */
[-C--:B------:R-:W-:Y:S02]  /*a0b0*/  LEA.HI.X.SX32 R93, R93, R123.reuse, 0x1, P2 ;  /* 0x0000007b5d5d7211 */ /* 0x080fe400010f0eff */
[-C--:B------:R-:W-:Y:S02]  /*a0c0*/  LEA.HI.X.SX32 R89, R87, R123.reuse, 0x1, P1 ;  /* 0x0000007b57597211 */ /* 0x080fe400008f0eff */
[----:B------:R-:W-:Y:S01]  /*a0d0*/  LEA.HI.X.SX32 R99, R91, R123, 0x1, P0 ;  /* 0x0000007b5b637211 */ /* 0x000fe200000f0eff */
[----:B------:R1:W5:Y:S01]  /*a0e0*/  LDG.E.U16 R87, desc[UR60][R94.64] ;  /* 0x0000003c5e577981 */ /* 0x000362000c1e1500 */
[----:B------:R-:W2:Y:S03]  /*a0f0*/  LDC R111, c[0x0][0x248] ;  /* 0x00009200ff6f7b82 */ /* 0x000ea60000000800 */
[----:B------:R-:W5:Y:S04]  /*a100*/  LDG.E.U16 R88, desc[UR60][R88.64] ;  /* 0x0000003c58587981 */ /* 0x000f68000c1e1500 */
[----:B------:R-:W5:Y:S01]  /*a110*/  LDG.E.U16 R91, desc[UR60][R98.64] ;  /* 0x0000003c625b7981 */ /* 0x000f62000c1e1500 */
[----:B------:R-:W2:Y:S03]  /*a120*/  LDC R106, c[0x0][0x248] ;  /* 0x00009200ff6a7b82 */ /* 0x000ea60000000800 */
[----:B------:R0:W5:Y:S05]  /*a130*/  LDG.E.U16 R89, desc[UR60][R92.64] ;  /* 0x0000003c5c597981 */ /* 0x00016a000c1e1500 */
[----:B------:R-:W3:Y:S01]  /*a140*/  LDC R192, c[0x0][0x248] ;  /* 0x00009200ffc07b82 */ /* 0x000ee20000000800 */
[----:B-1----:R-:W-:-:S02]  /*a150*/  IMAD R94, R107, 0x2dc, RZ ;  /* 0x000002dc6b5e7824 */ /* 0x002fc400078e02ff */
[----:B0-----:R-:W-:-:S05]  /*a160*/  IMAD R92, R96, 0x2d8, RZ ;  /* 0x000002d8605c7824 */ /* 0x001fca00078e02ff */
[----:B------:R-:W0:Y:S01]  /*a170*/  LDC R99, c[0x0][0x248] ;  /* 0x00009200ff637b82 */ /* 0x000e220000000800 */
[----:B------:R-:W-:Y:S02]  /*a180*/  IMAD R96, R110, 0x2da, RZ ;  /* 0x000002da6e607824 */ /* 0x000fe400078e02ff */
[----:B------:R-:W-:Y:S01]  /*a190*/  IMAD R95, R114, 0x16d, RZ ;  /* 0x0000016d725f7824 */ /* 0x000fe200078e02ff */
[-C--:B------:R-:W-:Y:S02]  /*a1a0*/  IADD3 R92, P1, R92, R122.reuse, RZ ;  /* 0x0000007a5c5c7210 */ /* 0x080fe40007f3e0ff */
[-C--:B------:R-:W-:Y:S02]  /*a1b0*/  IADD3 R96, P0, R96, R122.reuse, RZ ;  /* 0x0000007a60607210 */ /* 0x080fe40007f1e0ff */
[----:B------:R-:W1:Y:S01]  /*a1c0*/  LDC R107, c[0x0][0x248] ;  /* 0x00009200ff6b7b82 */ /* 0x000e620000000800 */
[----:B------:R-:W-:Y:S02]  /*a1d0*/  LEA.HI.X.SX32 R93, R97, R123, 0x1, P1 ;  /* 0x0000007b615d7211 */ /* 0x000fe400008f0eff */
[----:B------:R-:W-:-:S02]  /*a1e0*/  IADD3 R94, P2, R94, R122, RZ ;  /* 0x0000007a5e5e7210 */ /* 0x000fc40007f5e0ff */
[-C--:B------:R-:W-:Y:S01]  /*a1f0*/  LEA.HI.X.SX32 R97, R95, R123.reuse, 0x1, P0 ;  /* 0x0000007b5f617211 */ /* 0x080fe200000f0eff */
[----:B------:R-:W5:Y:S01]  /*a200*/  LDG.E.U16 R92, desc[UR60][R92.64] ;  /* 0x0000003c5c5c7981 */ /* 0x000f62000c1e1500 */
[----:B------:R-:W-:Y:S01]  /*a210*/  LEA.HI.X.SX32 R95, R100, R123, 0x1, P2 ;  /* 0x0000007b645f7211 */ /* 0x000fe200010f0eff */
[----:B--2---:R-:W-:Y:S01]  /*a220*/  IMAD R102, R102, 0x2de, RZ ;  /* 0x000002de66667824 */ /* 0x004fe200078e02ff */
[----:B------:R-:W2:Y:S01]  /*a230*/  LDC R110, c[0x0][0x248] ;  /* 0x00009200ff6e7b82 */ /* 0x000ea20000000800 */
[----:B------:R-:W-:Y:S02]  /*a240*/  IMAD R100, R103, 0x2e8, RZ ;  /* 0x000002e867647824 */ /* 0x000fe400078e02ff */
[----:B------:R0:W5:Y:S04]  /*a250*/  LDG.E.U16 R94, desc[UR60][R94.64] ;  /* 0x0000003c5e5e7981 */ /* 0x000168000c1e1500 */
[----:B------:R0:W5:Y:S01]  /*a260*/  LDG.E.U16 R93, desc[UR60][R96.64] ;  /* 0x0000003c605d7981 */ /* 0x000162000c1e1500 */
[-C--:B------:R-:W-:Y:S01]  /*a270*/  IADD3 R102, P0, R102, R122.reuse, RZ ;  /* 0x0000007a66667210 */ /* 0x080fe20007f1e0ff */
[----:B------:R-:W-:Y:S01]  /*a280*/  IMAD R98, R112, 0x2ea, RZ ;  /* 0x000002ea70627824 */ /* 0x000fe200078e02ff */
[----:B------:R-:W-:Y:S01]  /*a290*/  IADD3 R100, P2, R100, R122, RZ ;  /* 0x0000007a64647210 */ /* 0x000fe20007f5e0ff */
[----:B0-----:R-:W-:Y:S01]  /*a2a0*/  IMAD R99, R99, 0x175, RZ ;  /* 0x0000017563637824 */ /* 0x001fe200078e02ff */
[----:B------:R-:W0:Y:S01]  /*a2b0*/  LDC R112, c[0x0][0x248] ;  /* 0x00009200ff707b82 */ /* 0x000e220000000800 */
[----:B------:R-:W-:-:S02]  /*a2c0*/  IMAD R95, R111, 0x173, RZ ;  /* 0x000001736f5f7824 */ /* 0x000fc400078e02ff */
[----:B------:R-:W-:Y:S02]  /*a2d0*/  IMAD R96, R105, 0x2e6, RZ ;  /* 0x000002e669607824 */ /* 0x000fe400078e02ff */
[----:B------:R-:W-:-:S03]  /*a2e0*/  IMAD R97, R101, 0x16f, RZ ;  /* 0x0000016f65617824 */ /* 0x000fc600078e02ff */
[----:B------:R-:W0:Y:S01]  /*a2f0*/  LDC R111, c[0x0][0x248] ;  /* 0x00009200ff6f7b82 */ /* 0x000e220000000800 */
[-C--:B------:R-:W-:Y:S02]  /*a300*/  IADD3 R96, P1, R96, R122.reuse, RZ ;  /* 0x0000007a60607210 */ /* 0x080fe40007f3e0ff */
[-C--:B------:R-:W-:Y:S02]  /*a310*/  LEA.HI.X.SX32 R103, R97, R123.reuse, 0x1, P0 ;  /* 0x0000007b61677211 */ /* 0x080fe400000f0eff */
[-C--:B------:R-:W-:Y:S02]  /*a320*/  LEA.HI.X.SX32 R97, R95, R123.reuse, 0x1, P1 ;  /* 0x0000007b5f617211 */ /* 0x080fe400008f0eff */
[-C--:B------:R-:W-:Y:S01]  /*a330*/  IADD3 R98, P0, R98, R122.reuse, RZ ;  /* 0x0000007a62627210 */ /* 0x080fe20007f1e0ff */
[----:B------:R-:W-:Y:S01]  /*a340*/  IMAD R106, R106, 0x2ec, RZ ;  /* 0x000002ec6a6a7824 */ /* 0x000fe200078e02ff */
[-C--:B------:R-:W-:Y:S01]  /*a350*/  LEA.HI.X.SX32 R101, R222, R123.reuse, 0x1, P2 ;  /* 0x0000007bde657211 */ /* 0x080fe200010f0eff */
[----:B------:R-:W5:Y:S01]  /*a360*/  LDG.E.U16 R96, desc[UR60][R96.64] ;  /* 0x0000003c60607981 */ /* 0x000f62000c1e1500 */
[----:B------:R-:W-:Y:S01]  /*a370*/  LEA.HI.X.SX32 R99, R99, R123, 0x1, P0 ;  /* 0x0000007b63637211 */ /* 0x000fe200000f0eff */
[----:B------:R-:W0:Y:S01]  /*a380*/  LDC R114, c[0x0][0x248] ;  /* 0x00009200ff727b82 */ /* 0x000e220000000800 */
[----:B------:R-:W-:Y:S01]  /*a390*/  IADD3 R106, P0, R106, R122, RZ ;  /* 0x0000007a6a6a7210 */ /* 0x000fe20007f1e0ff */
[----:B------:R-:W-:Y:S01]  /*a3a0*/  IMAD R105, R118, 0x2f6, RZ ;  /* 0x000002f676697824 */ /* 0x000fe200078e02ff */
[----:B------:R-:W5:Y:S04]  /*a3b0*/  LDG.E.U16 R95, desc[UR60][R102.64] ;  /* 0x0000003c665f7981 */ /* 0x000f68000c1e1500 */
[----:B------:R1:W5:Y:S01]  /*a3c0*/  LDG.E.U16 R98, desc[UR60][R98.64] ;  /* 0x0000003c62627981 */ /* 0x000362000c1e1500 */
[----:B------:R-:W0:Y:S03]  /*a3d0*/  LDC R222, c[0x0][0x248] ;  /* 0x00009200ffde7b82 */ /* 0x000e260000000800 */
[----:B------:R1:W5:Y:S01]  /*a3e0*/  LDG.E.U16 R97, desc[UR60][R100.64] ;  /* 0x0000003c64617981 */ /* 0x000362000c1e1500 */
[----:B--2---:R-:W-:-:S04]  /*a3f0*/  IMAD R110, R110, 0x2fa, RZ ;  /* 0x000002fa6e6e7824 */ /* 0x004fc800078e02ff */
[----:B------:R-:W2:Y:S01]  /*a400*/  LDC R118, c[0x0][0x248] ;  /* 0x00009200ff767b82 */ /* 0x000ea20000000800 */
[----:B-1----:R-:W-:Y:S02]  /*a410*/  IMAD R99, R115, 0x177, RZ ;  /* 0x0000017773637824 */ /* 0x002fe400078e02ff */
[----:B------:R-:W-:Y:S01]  /*a420*/  IMAD R100, R107, 0x2ee, RZ ;  /* 0x000002ee6b647824 */ /* 0x000fe200078e02ff */
[----:B------:R-:W-:-:S04]  /*a430*/  LEA.HI.X.SX32 R107, R104, R123, 0x1, P0 ;  /* 0x0000007b686b7211 */ /* 0x000fc800000f0eff */
[----:B------:R-:W1:Y:S01]  /*a440*/  LDC R115, c[0x0][0x248] ;  /* 0x00009200ff737b82 */ /* 0x000e620000000800 */
[----:B------:R-:W-:-:S04]  /*a450*/  IADD3 R100, P1, R100, R122, RZ ;  /* 0x0000007a64647210 */ /* 0x000fc80007f3e0ff */
[-C--:B------:R-:W-:Y:S02]  /*a460*/  LEA.HI.X.SX32 R101, R99, R123.reuse, 0x1, P1 ;  /* 0x0000007b63657211 */ /* 0x080fe400008f0eff */
[----:B------:R0:W5:Y:S01]  /*a470*/  LDG.E.U16 R99, desc[UR60][R106.64] ;  /* 0x0000003c6a637981 */ /* 0x000162000c1e1500 */
[----:B------:R-:W-:Y:S01]  /*a480*/  IMAD R103, R121, 0x17b, RZ ;  /* 0x0000017b79677824 */ /* 0x000fe200078e02ff */
[----:B------:R-:W-:Y:S01]  /*a490*/  IADD3 R104, P0, R105, R122, RZ ;  /* 0x0000007a69687210 */ /* 0x000fe20007f1e0ff */
[----:B------:R-:W-:Y:S01]  /*a4a0*/  IMAD R102, R119, 0x2f8, RZ ;  /* 0x000002f877667824 */ /* 0x000fe200078e02ff */
[----:B------:R-:W5:Y:S01]  /*a4b0*/  LDG.E.U16 R100, desc[UR60][R100.64] ;  /* 0x0000003c64647981 */ /* 0x000f62000c1e1500 */
[----:B------:R-:W2:Y:S08]  /*a4c0*/  LDC R119, c[0x0][0x248] ;  /* 0x00009200ff777b82 */ /* 0x000eb00000000800 */
[----:B0-----:R-:W0:Y:S01]  /*a4d0*/  LDC R107, c[0x0][0x248] ;  /* 0x00009200ff6b7b82 */ /* 0x001e220000000800 */
[----:B------:R-:W-:-:S02]  /*a4e0*/  LEA.HI.X.SX32 R105, R103, R123, 0x1, P0 ;  /* 0x0000007b67697211 */ /* 0x000fc400000f0eff */
[----:B------:R-:W-:-:S03]  /*a4f0*/  IADD3 R102, P2, R102, R122, RZ ;  /* 0x0000007a66667210 */ /* 0x000fc60007f5e0ff */
[----:B------:R1:W5:Y:S01]  /*a500*/  LDG.E.U16 R101, desc[UR60][R104.64] ;  /* 0x0000003c68657981 */ /* 0x000362000c1e1500 */
[----:B------:R-:W-:Y:S01]  /*a510*/  LEA.HI.X.SX32 R103, R108, R123, 0x1, P2 ;  /* 0x0000007b6c677211 */ /* 0x000fe200010f0eff */
[----:B------:R-:W2:Y:S01]  /*a520*/  LDC R121, c[0x0][0x248] ;  /* 0x00009200ff797b82 */ /* 0x000ea20000000800 */
[----:B------:R-:W-:Y:S01]  /*a530*/  IMAD R108, R114, 0x2fe, RZ ;  /* 0x000002fe726c7824 */ /* 0x000fe200078e02ff */
[-C--:B------:R-:W-:Y:S01]  /*a540*/  IADD3 R110, P0, R110, R122.reuse, RZ ;  /* 0x0000007a6e6e7210 */ /* 0x080fe20007f1e0ff */
[----:B------:R-:W-:Y:S01]  /*a550*/  IMAD R106, R125, 0x306, RZ ;  /* 0x000003067d6a7824 */ /* 0x000fe200078e02ff */
[----:B------:R1:W5:Y:S02]  /*a560*/  LDG.E.U16 R102, desc[UR60][R102.64] ;  /* 0x0000003c66667981 */ /* 0x000364000c1e1500 */
[----:B-1----:R-:W-:Y:S02]  /*a570*/  IMAD R104, R112, 0x2fc, RZ ;  /* 0x000002fc70687824 */ /* 0x002fe400078e02ff */
[----:B------:R-:W1:Y:S01]  /*a580*/  LDC R224, c[0x0][0x248] ;  /* 0x00009200ffe07b82 */ /* 0x000e620000000800 */
[----:B------:R-:W-:Y:S01]  /*a590*/  IMAD R105, R111, 0x17d, RZ ;  /* 0x0000017d6f697824 */ /* 0x000fe200078e02ff */
[----:B------:R-:W-:-:S02]  /*a5a0*/  IADD3 R108, P2, R108, R122, RZ ;  /* 0x0000007a6c6c7210 */ /* 0x000fc40007f5e0ff */
[-C--:B------:R-:W-:Y:S01]  /*a5b0*/  IADD3 R104, P1, R104, R122.reuse, RZ ;  /* 0x0000007a68687210 */ /* 0x080fe20007f3e0ff */
[----:B------:R-:W-:Y:S01]  /*a5c0*/  IMAD R103, R116, 0x17f, RZ ;  /* 0x0000017f74677824 */ /* 0x000fe200078e02ff */
[-C--:B------:R-:W-:Y:S01]  /*a5d0*/  LEA.HI.X.SX32 R111, R105, R123.reuse, 0x1, P0 ;  /* 0x0000007b696f7211 */ /* 0x080fe200000f0eff */
[----:B0-----:R-:W-:Y:S01]  /*a5e0*/  IMAD R107, R107, 0x183, RZ ;  /* 0x000001836b6b7824 */ /* 0x001fe200078e02ff */
[----:B------:R-:W-:Y:S01]  /*a5f0*/  IADD3 R106, P0, R106, R122, RZ ;  /* 0x0000007a6a6a7210 */ /* 0x000fe20007f1e0ff */
[----:B------:R-:W-:Y:S01]  /*a600*/  IMAD R114, R115, 0x308, RZ ;  /* 0x0000030873727824 */ /* 0x000fe200078e02ff */
[-C--:B------:R-:W-:Y:S01]  /*a610*/  LEA.HI.X.SX32 R105, R109, R123.reuse, 0x1, P1 ;  /* 0x0000007b6d697211 */ /* 0x080fe200008f0eff */
[----:B------:R-:W-:Y:S01]  /*a620*/  IMAD R222, R222, 0x184, RZ ;  /* 0x00000184dede7824 */ /* 0x000fe200078e02ff */
[-C--:B------:R-:W-:Y:S01]  /*a630*/  LEA.HI.X.SX32 R109, R103, R123.reuse, 0x1, P2 ;  /* 0x0000007b676d7211 */ /* 0x080fe200010f0eff */
[----:B------:R-:W0:Y:S01]  /*a640*/  LDC R116, c[0x0][0x248] ;  /* 0x00009200ff747b82 */ /* 0x000e220000000800 */
[----:B------:R1:W5:Y:S01]  /*a650*/  LDG.E.U16 R103, desc[UR60][R110.64] ;  /* 0x0000003c6e677981 */ /* 0x000362000c1e1500 */
[----:B------:R-:W-:-:S02]  /*a660*/  LEA.HI.X.SX32 R107, R107, R123, 0x1, P0 ;  /* 0x0000007b6b6b7211 */ /* 0x000fc400000f0eff */
[-C--:B------:R-:W-:Y:S01]  /*a670*/  IADD3 R114, P0, R114, R122.reuse, RZ ;  /* 0x0000007a72727210 */ /* 0x080fe20007f1e0ff */
[----:B------:R-:W5:Y:S01]  /*a680*/  LDG.E.U16 R104, desc[UR60][R104.64] ;  /* 0x0000003c68687981 */ /* 0x000f62000c1e1500 */
[----:B--2---:R-:W-:Y:S02]  /*a690*/  IMAD R118, R118, 0x316, RZ ;  /* 0x0000031676767824 */ /* 0x004fe400078e02ff */
[----:B------:R-:W2:Y:S01]  /*a6a0*/  LDC R125, c[0x0][0x248] ;  /* 0x00009200ff7d7b82 */ /* 0x000ea20000000800 */
[----:B-1----:R-:W-:Y:S01]  /*a6b0*/  IMAD R110, R126, 0x30e, RZ ;  /* 0x0000030e7e6e7824 */ /* 0x002fe200078e02ff */
[-C--:B------:R-:W-:Y:S01]  /*a6c0*/  LEA.HI.X.SX32 R115, R222, R123.reuse, 0x1, P0 ;  /* 0x0000007bde737211 */ /* 0x080fe200000f0eff */
[----:B------:R-:W-:Y:S01]  /*a6d0*/  IMAD R111, R136, 0x187, RZ ;  /* 0x00000187886f7824 */ /* 0x000fe200078e02ff */
[----:B------:R1:W5:Y:S02]  /*a6e0*/  LDG.E.U16 R106, desc[UR60][R106.64] ;  /* 0x0000003c6a6a7981 */ /* 0x000364000c1e1500 */
[----:B------:R-:W-:Y:S01]  /*a6f0*/  IADD3 R110, P0, R110, R122, RZ ;  /* 0x0000007a6e6e7210 */ /* 0x000fe20007f1e0ff */
[----:B------:R-:W-:Y:S01]  /*a700*/  IMAD R112, R121, 0x30c, RZ ;  /* 0x0000030c79707824 */ /* 0x000fe200078e02ff */
[----:B------:R3:W5:Y:S01]  /*a710*/  LDG.E.U16 R105, desc[UR60][R108.64] ;  /* 0x0000003c6c697981 */ /* 0x000762000c1e1500 */
[----:B------:R-:W4:Y:S01]  /*a720*/  LDC R126, c[0x0][0x248] ;  /* 0x00009200ff7e7b82 */ /* 0x000f220000000800 */
[----:B------:R-:W-:-:S02]  /*a730*/  LEA.HI.X.SX32 R111, R111, R123, 0x1, P0 ;  /* 0x0000007b6f6f7211 */ /* 0x000fc400000f0eff */
[-C--:B------:R-:W-:Y:S01]  /*a740*/  IADD3 R112, P2, R112, R122.reuse, RZ ;  /* 0x0000007a70707210 */ /* 0x080fe20007f5e0ff */
[----:B-1----:R-:W-:Y:S02]  /*a750*/  IMAD R107, R124, 0x185, RZ ;  /* 0x000001857c6b7824 */ /* 0x002fe400078e02ff */
[----:B------:R1:W5:Y:S02]  /*a760*/  LDG.E.U16 R110, desc[UR60][R110.64] ;  /* 0x0000003c6e6e7981 */ /* 0x000364000c1e1500 */
[----:B------:R-:W4:Y:S01]  /*a770*/  LDC R121, c[0x0][0x248] ;  /* 0x00009200ff797b82 */ /* 0x000f220000000800 */
[----:B---3--:R-:W-:Y:S01]  /*a780*/  IMAD R108, R119, 0x30a, RZ ;  /* 0x0000030a776c7824 */ /* 0x008fe200078e02ff */
[----:B------:R-:W-:-:S04]  /*a790*/  IADD3 R118, P0, R118, R122, RZ ;  /* 0x0000007a76767210 */ /* 0x000fc80007f1e0ff */
[----:B------:R-:W-:Y:S01]  /*a7a0*/  IADD3 R108, P1, R108, R122, RZ ;  /* 0x0000007a6c6c7210 */ /* 0x000fe20007f3e0ff */
[----:B-1----:R-:W-:Y:S01]  /*a7b0*/  IMAD R111, R128, 0x18b, RZ ;  /* 0x0000018b806f7824 */ /* 0x002fe200078e02ff */
[----:B------:R-:W1:Y:S02]  /*a7c0*/  LDC R124, c[0x0][0x248] ;  /* 0x00009200ff7c7b82 */ /* 0x000e640000000800 */
[-C--:B------:R-:W-:Y:S02]  /*a7d0*/  LEA.HI.X.SX32 R109, R107, R123.reuse, 0x1, P1 ;  /* 0x0000007b6b6d7211 */ /* 0x080fe400008f0eff */
[-C--:B------:R-:W-:Y:S01]  /*a7e0*/  LEA.HI.X.SX32 R113, R113, R123.reuse, 0x1, P2 ;  /* 0x0000007b71717211 */ /* 0x080fe200010f0eff */
[----:B------:R3:W5:Y:S01]  /*a7f0*/  LDG.E.U16 R107, desc[UR60][R114.64] ;  /* 0x0000003c726b7981 */ /* 0x000762000c1e1500 */
[----:B------:R-:W-:Y:S02]  /*a800*/  LEA.HI.X.SX32 R119, R111, R123, 0x1, P0 ;  /* 0x0000007b6f777211 */ /* 0x000fe400000f0eff */
[----:B------:R-:W4:Y:S01]  /*a810*/  LDC R136, c[0x0][0x248] ;  /* 0x00009200ff887b82 */ /* 0x000f220000000800 */
[----:B------:R-:W5:Y:S04]  /*a820*/  LDG.E.U16 R108, desc[UR60][R108.64] ;  /* 0x0000003c6c6c7981 */ /* 0x000f68000c1e1500 */
[----:B------:R0:W5:Y:S03]  /*a830*/  LDG.E.U16 R111, desc[UR60][R118.64] ;  /* 0x0000003c766f7981 */ /* 0x000166000c1e1500 */
[----:B------:R-:W4:Y:S01]  /*a840*/  LDC R222, c[0x0][0x248] ;  /* 0x00009200ffde7b82 */ /* 0x000f220000000800 */
[----:B------:R2:W5:Y:S01]  /*a850*/  LDG.E.U16 R109, desc[UR60][R112.64] ;  /* 0x0000003c706d7981 */ /* 0x000562000c1e1500 */
[----:B---3--:R-:W-:-:S06]  /*a860*/  IMAD R114, R129, 0x31c, RZ ;  /* 0x0000031c81727824 */ /* 0x008fcc00078e02ff */
[----:B0-----:R-:W0:Y:S01]  /*a870*/  LDC R119, c[0x0][0x248] ;  /* 0x00009200ff777b82 */ /* 0x001e220000000800 */
[----:B--2---:R-:W-:Y:S02]  /*a880*/  IMAD R112, R116, 0x318, RZ ;  /* 0x0000031874707824 */ /* 0x004fe400078e02ff */
[----:B------:R-:W-:-:S05]  /*a890*/  IMAD R116, R131, 0x31a, RZ ;  /* 0x0000031a83747824 */ /* 0x000fca00078e02ff */
[----:B------:R-:W2:Y:S01]  /*a8a0*/  LDC R128, c[0x0][0x248] ;  /* 0x00009200ff807b82 */ /* 0x000ea20000000800 */
[----:B------:R-:W-:Y:S01]  /*a8b0*/  IMAD R115, R132, 0x18d, RZ ;  /* 0x0000018d84737824 */ /* 0x000fe200078e02ff */
[-C--:B------:R-:W-:Y:S02]  /*a8c0*/  IADD3 R112, P1, R112, R122.reuse, RZ ;  /* 0x0000007a70707210 */ /* 0x080fe40007f3e0ff */
[-C--:B------:R-:W-:Y:S02]  /*a8d0*/  IADD3 R116, P0, R116, R122.reuse, RZ ;  /* 0x0000007a74747210 */ /* 0x080fe40007f1e0ff */
[-C--:B------:R-:W-:Y:S02]  /*a8e0*/  LEA.HI.X.SX32 R113, R117, R123.reuse, 0x1, P1 ;  /* 0x0000007b75717211 */ /* 0x080fe400008f0eff */
[----:B------:R-:W3:Y:S01]  /*a8f0*/  LDC R129, c[0x0][0x248] ;  /* 0x00009200ff817b82 */ /* 0x000ee20000000800 */
[----:B------:R-:W-:Y:S02]  /*a900*/  IADD3 R114, P2, R114, R122, RZ ;  /* 0x0000007a72727210 */ /* 0x000fe40007f5e0ff */
[-C--:B------:R-:W-:Y:S01]  /*a910*/  LEA.HI.X.SX32 R117, R115, R123.reuse, 0x1, P0 ;  /* 0x0000007b73757211 */ /* 0x080fe200000f0eff */
[----:B------:R-:W5:Y:S01]  /*a920*/  LDG.E.U16 R112, desc[UR60][R112.64] ;  /* 0x0000003c70707981 */ /* 0x000f62000c1e1500 */
[----:B------:R-:W-:-:S03]  /*a930*/  LEA.HI.X.SX32 R115, R120, R123, 0x1, P2 ;  /* 0x0000007b78737211 */ /* 0x000fc600010f0eff */
[----:B------:R-:W3:Y:S01]  /*a940*/  LDC R132, c[0x0][0x248] ;  /* 0x00009200ff847b82 */ /* 0x000ee20000000800 */
[----:B-1----:R-:W-:Y:S01]  /*a950*/  IMAD R124, R124, 0x31e, RZ ;  /* 0x0000031e7c7c7824 */ /* 0x002fe200078e02ff */
[----:B------:R1:W5:Y:S01]  /*a960*/  LDG.E.U16 R114, desc[UR60][R114.64] ;  /* 0x0000003c72727981 */ /* 0x000362000c1e1500 */
[----:B------:R-:W-:-:S03]  /*a970*/  IMAD R120, R125, 0x328, RZ ;  /* 0x000003287d787824 */ /* 0x000fc600078e02ff */
[----:B------:R1:W5:Y:S01]  /*a980*/  LDG.E.U16 R113, desc[UR60][R116.64] ;  /* 0x0000003c74717981 */ /* 0x000362000c1e1500 */
[-C--:B------:R-:W-:Y:S01]  /*a990*/  IADD3 R124, P0, R124, R122.reuse, RZ ;  /* 0x0000007a7c7c7210 */ /* 0x080fe20007f1e0ff */
[----:B------:R-:W-:Y:S01]  /*a9a0*/  IMAD R118, R138, 0x32a, RZ ;  /* 0x0000032a8a767824 */ /* 0x000fe200078e02ff */
[-C--:B------:R-:W-:Y:S01]  /*a9b0*/  IADD3 R120, P2, R120, R122.reuse, RZ ;  /* 0x0000007a78787210 */ /* 0x080fe20007f5e0ff */
[----:B----4-:R-:W-:Y:S01]  /*a9c0*/  IMAD R222, R222, 0x194, RZ ;  /* 0x00000194dede7824 */ /* 0x010fe200078e02ff */
[----:B------:R-:W4:Y:S01]  /*a9d0*/  LDC R138, c[0x0][0x248] ;  /* 0x00009200ff8a7b82 */ /* 0x000f220000000800 */
[----:B-1----:R-:W-:Y:S02]  /*a9e0*/  IMAD R115, R121, 0x18f, RZ ;  /* 0x0000018f79737824 */ /* 0x002fe400078e02ff */
[----:B------:R-:W-:Y:S02]  /*a9f0*/  IMAD R116, R126, 0x326, RZ ;  /* 0x000003267e747824 */ /* 0x000fe400078e02ff */
[----:B------:R-:W-:Y:S01]  /*aa00*/  IMAD R117, R136, 0x193, RZ ;  /* 0x0000019388757824 */ /* 0x000fe200078e02ff */
[-C--:B------:R-:W-:Y:S01]  /*aa10*/  LEA.HI.X.SX32 R125, R115, R123.reuse, 0x1, P0 ;  /* 0x0000007b737d7211 */ /* 0x080fe200000f0eff */
[----:B0-----:R-:W-:Y:S01]  /*aa20*/  IMAD R119, R119, 0x195, RZ ;  /* 0x0000019577777824 */ /* 0x001fe200078e02ff */
[-C--:B------:R-:W-:Y:S01]  /*aa30*/  IADD3 R116, P1, R116, R122.reuse, RZ ;  /* 0x0000007a74747210 */ /* 0x080fe20007f3e0ff */
[----:B--2---:R-:W-:Y:S01]  /*aa40*/  IMAD R128, R128, 0x32c, RZ ;  /* 0x0000032c80807824 */ /* 0x004fe200078e02ff */
[----:B------:R-:W-:Y:S01]  /*aa50*/  IADD3 R118, P0, R118, R122, RZ ;  /* 0x0000007a76767210 */ /* 0x000fe20007f1e0ff */
[----:B------:R-:W0:Y:S01]  /*aa60*/  LDC R131, c[0x0][0x248] ;  /* 0x00009200ff837b82 */ /* 0x000e220000000800 */
[----:B------:R-:W-:-:S02]  /*aa70*/  LEA.HI.X.SX32 R117, R117, R123, 0x1, P1 ;  /* 0x0000007b75757211 */ /* 0x000fc400008f0eff */
[-C--:B------:R-:W-:Y:S01]  /*aa80*/  LEA.HI.X.SX32 R121, R222, R123.reuse, 0x1, P2 ;  /* 0x0000007bde797211 */ /* 0x080fe200010f0eff */
[----:B------:R-:W-:Y:S01]  /*aa90*/  IMAD R126, R144, 0x336, RZ ;  /* 0x00000336907e7824 */ /* 0x000fe200078e02ff */
[----:B------:R-:W-:Y:S01]  /*aaa0*/  LEA.HI.X.SX32 R119, R119, R123, 0x1, P0 ;  /* 0x0000007b77777211 */ /* 0x000fe200000f0eff */
[----:B------:R-:W2:Y:S01]  /*aab0*/  LDG.E.U16 R116, desc[UR60][R116.64] ;  /* 0x0000003c74747981 */ /* 0x000ea2000c1e1500 */
[----:B------:R-:W-:Y:S01]  /*aac0*/  IADD3 R128, P0, R128, R122, RZ ;  /* 0x0000007a80807210 */ /* 0x000fe20007f1e0ff */
[----:B------:R-:W1:Y:S02]  /*aad0*/  LDC R136, c[0x0][0x248] ;  /* 0x00009200ff887b82 */ /* 0x000e640000000800 */
[----:B------:R3:W2:Y:S04]  /*aae0*/  LDG.E.U16 R118, desc[UR60][R118.64] ;  /* 0x0000003c76767981 */ /* 0x0006a8000c1e1500 */
[----:B------:R-:W2:Y:S02]  /*aaf0*/  LDG.E.U16 R115, desc[UR60][R124.64] ;  /* 0x0000003c7c737981 */ /* 0x000ea4000c1e1500 */
[----:B------:R-:W1:Y:S02]  /*ab00*/  LDC R144, c[0x0][0x248] ;  /* 0x00009200ff907b82 */ /* 0x000e640000000800 */
[----:B------:R4:W2:Y:S01]  /*ab10*/  LDG.E.U16 R117, desc[UR60][R120.64] ;  /* 0x0000003c78757981 */ /* 0x0008a2000c1e1500 */
[----:B---3--:R-:W-:-:S05]  /*ab20*/  IMAD R119, R132, 0x197, RZ ;  /* 0x0000019784777824 */ /* 0x008fca00078e02ff */
[----:B------:R-:W3:Y:S01]  /*ab30*/  LDC R222, c[0x0][0x248] ;  /* 0x00009200ffde7b82 */ /* 0x000ee20000000800 */
[----:B----4-:R-:W-:Y:S01]  /*ab40*/  IMAD R120, R129, 0x32e, RZ ;  /* 0x0000032e81787824 */ /* 0x010fe200078e02ff */
[-C--:B------:R-:W-:Y:S01]  /*ab50*/  LEA.HI.X.SX32 R129, R127, R123.reuse, 0x1, P0 ;  /* 0x0000007b7f817211 */ /* 0x080fe200000f0eff */
[----:B------:R-:W-:Y:S01]  /*ab60*/  IMAD R125, R148, 0x19b, RZ ;  /* 0x0000019b947d7824 */ /* 0x000fe200078e02ff */
[-C--:B------:R-:W-:Y:S01]  /*ab70*/  IADD3 R126, P0, R126, R122.reuse, RZ ;  /* 0x0000007a7e7e7210 */ /* 0x080fe20007f1e0ff */
[----:B------:R-:W-:Y:S01]  /*ab80*/  IMAD R124, R146, 0x338, RZ ;  /* 0x00000338927c7824 */ /* 0x000fe200078e02ff */
[----:B------:R-:W-:Y:S02]  /*ab90*/  IADD3 R120, P1, R120, R122, RZ ;  /* 0x0000007a78787210 */ /* 0x000fe40007f3e0ff */
[----:B------:R-:W4:Y:S01]  /*aba0*/  LDC R148, c[0x0][0x248] ;  /* 0x00009200ff947b82 */ /* 0x000f220000000800 */
[-C--:B------:R-:W-:Y:S02]  /*abb0*/  LEA.HI.X.SX32 R127, R125, R123.reuse, 0x1, P0 ;  /* 0x0000007b7d7f7211 */ /* 0x080fe400000f0eff */
[----:B------:R-:W-:-:S02]  /*abc0*/  LEA.HI.X.SX32 R121, R119, R123, 0x1, P1 ;  /* 0x0000007b77797211 */ /* 0x000fc400008f0eff */
[----:B------:R-:W-:Y:S01]  /*abd0*/  IADD3 R124, P2, R124, R122, RZ ;  /* 0x0000007a7c7c7210 */ /* 0x000fe20007f5e0ff */
[----:B------:R-:W2:Y:S02]  /*abe0*/  LDG.E.U16 R119, desc[UR60][R128.64] ;  /* 0x0000003c80777981 */ /* 0x000ea4000c1e1500 */
[----:B------:R-:W3:Y:S01]  /*abf0*/  LDC R146, c[0x0][0x248] ;  /* 0x00009200ff927b82 */ /* 0x000ee20000000800 */
[----:B------:R-:W-:Y:S01]  /*ac00*/  LEA.HI.X.SX32 R125, R130, R123, 0x1, P2 ;  /* 0x0000007b827d7211 */ /* 0x000fe200010f0eff */
[----:B------:R-:W2:Y:S04]  /*ac10*/  LDG.E.U16 R120, desc[UR60][R120.64] ;  /* 0x0000003c78787981 */ /* 0x000ea8000c1e1500 */
[----:B------:R0:W2:Y:S02]  /*ac20*/  LDG.E.U16 R132, desc[UR60][R124.64] ;  /* 0x0000003c7c847981 */ /* 0x0000a4000c1e1500 */
[----:B------:R-:W5:Y:S02]  /*ac30*/  LDC R250, c[0x0][0x248] ;  /* 0x00009200fffa7b82 */ /* 0x000f640000000800 */
[----:B------:R1:W2:Y:S01]  /*ac40*/  LDG.E.U16 R121, desc[UR60][R126.64] ;  /* 0x0000003c7e797981 */ /* 0x0002a2000c1e1500 */
[----:B0-----:R-:W-:-:S05]  /*ac50*/  IMAD R124, R131, 0x33a, RZ ;  /* 0x0000033a837c7824 */ /* 0x001fca00078e02ff */
[----:B------:R-:W0:Y:S01]  /*ac60*/  LDC R226, c[0x0][0x248] ;  /* 0x00009200ffe27b82 */ /* 0x000e220000000800 */
[----:B-1----:R-:W-:-:S07]  /*ac70*/  IMAD R126, R138, 0x33c, RZ ;  /* 0x0000033c8a7e7824 */ /* 0x002fce00078e02ff */
[----:B------:R-:W1:Y:S01]  /*ac80*/  LDC R240, c[0x0][0x248] ;  /* 0x00009200fff07b82 */ /* 0x000e620000000800 */
[-C--:B------:R-:W-:Y:S01]  /*ac90*/  IADD3 R126, P1, R126, R122.reuse, RZ ;  /* 0x0000007a7e7e7210 */ /* 0x080fe20007f3e0ff */
[----:B------:R-:W-:Y:S01]  /*aca0*/  IMAD R125, R136, 0x19d, RZ ;  /* 0x0000019d887d7824 */ /* 0x000fe200078e02ff */
[-C--:B------:R-:W-:Y:S01]  /*acb0*/  IADD3 R124, P0, R124, R122.reuse, RZ ;  /* 0x0000007a7c7c7210 */ /* 0x080fe20007f1e0ff */
[----:B------:R-:W-:Y:S01]  /*acc0*/  IMAD R128, R140, 0x33e, RZ ;  /* 0x0000033e8c807824 */ /* 0x000fe200078e02ff */
[-C--:B------:R-:W-:Y:S01]  /*acd0*/  LEA.HI.X.SX32 R127, R134, R123.reuse, 0x1, P1 ;  /* 0x0000007b867f7211 */ /* 0x080fe200008f0eff */
[----:B------:R-:W-:Y:S02]  /*ace0*/  IMAD R129, R154, 0x19f, RZ ;  /* 0x0000019f9a817824 */ /* 0x000fe400078e02ff */
[----:B------:R-:W1:Y:S01]  /*acf0*/  LDC R244, c[0x0][0x248] ;  /* 0x00009200fff47b82 */ /* 0x000e620000000800 */
[----:B------:R-:W-:Y:S01]  /*ad00*/  IMAD R130, R156, 0x346, RZ ;  /* 0x000003469c827824 */ /* 0x000fe200078e02ff */
[-C--:B------:R-:W-:Y:S01]  /*ad10*/  IADD3 R128, P2, R128, R122.reuse, RZ ;  /* 0x0000007a80807210 */ /* 0x080fe20007f5e0ff */
[----:B------:R-:W-:Y:S01]  /*ad20*/  IMAD R131, R144, 0x1a3, RZ ;  /* 0x000001a390837824 */ /* 0x000fe200078e02ff */
[-C--:B------:R-:W-:Y:S01]  /*ad30*/  LEA.HI.X.SX32 R125, R125, R123.reuse, 0x1, P0 ;  /* 0x0000007b7d7d7211 */ /* 0x080fe200000f0eff */
[----:B------:R4:W2:Y:S03]  /*ad40*/  LDG.E.U16 R136, desc[UR60][R126.64] ;  /* 0x0000003c7e887981 */ /* 0x0008a6000c1e1500 */
[----:B------:R-:W0:Y:S01]  /*ad50*/  LDC R154, c[0x0][0x248] ;  /* 0x00009200ff9a7b82 */ /* 0x000e220000000800 */
[----:B------:R-:W-:Y:S01]  /*ad60*/  IADD3 R130, P0, R130, R122, RZ ;  /* 0x0000007a82827210 */ /* 0x000fe20007f1e0ff */
[----:B------:R3:W2:Y:S01]  /*ad70*/  LDG.E.U16 R134, desc[UR60][R124.64] ;  /* 0x0000003c7c867981 */ /* 0x0006a2000c1e1500 */
[----:B------:R-:W-:Y:S01]  /*ad80*/  LEA.HI.X.SX32 R129, R129, R123, 0x1, P2 ;  /* 0x0000007b81817211 */ /* 0x000fe200010f0eff */
[----:B----4-:R-:W-:-:S04]  /*ad90*/  IMAD R126, R148, 0x34a, RZ ;  /* 0x0000034a947e7824 */ /* 0x010fc800078e02ff */
[----:B------:R-:W4:Y:S01]  /*ada0*/  LDC R156, c[0x0][0x248] ;  /* 0x00009200ff9c7b82 */ /* 0x000f220000000800 */
[-C--:B------:R-:W-:Y:S01]  /*adb0*/  LEA.HI.X.SX32 R131, R131, R123.reuse, 0x1, P0 ;  /* 0x0000007b83837211 */ /* 0x080fe200000f0eff */
[----:B------:R-:W-:Y:S01]  /*adc0*/  IMAD R127, R162, 0x1a5, RZ ;  /* 0x000001a5a27f7824 */ /* 0x000fe200078e02ff */
[----:B------:R3:W2:Y:S02]  /*add0*/  LDG.E.U16 R138, desc[UR60][R128.64] ;  /* 0x0000003c808a7981 */ /* 0x0006a4000c1e1500 */
[----:B---3--:R-:W-:Y:S01]  /*ade0*/  IMAD R124, R146, 0x348, RZ ;  /* 0x00000348927c7824 */ /* 0x008fe200078e02ff */
[----:B------:R-:W-:Y:S01]  /*adf0*/  IADD3 R126, P1, R126, R122, RZ ;  /* 0x0000007a7e7e7210 */ /* 0x000fe20007f3e0ff */
[----:B------:R-:W-:Y:S01]  /*ae00*/  IMAD R222, R222, 0x1a4, RZ ;  /* 0x000001a4dede7824 */ /* 0x000fe200078e02ff */
[----:B------:R3:W2:Y:S01]  /*ae10*/  LDG.E.U16 R140, desc[UR60][R130.64] ;  /* 0x0000003c828c7981 */ /* 0x0006a2000c1e1500 */
[----:B------:R-:W1:Y:S01]  /*ae20*/  LDC R162, c[0x0][0x248] ;  /* 0x00009200ffa27b82 */ /* 0x000e620000000800 */
[----:B------:R-:W-:-:S02]  /*ae30*/  LEA.HI.X.SX32 R127, R127, R123, 0x1, P1 ;  /* 0x0000007b7f7f7211 */ /* 0x000fc400008f0eff */
[-C--:B------:R-:W-:Y:S01]  /*ae40*/  IADD3 R124, P0, R124, R122.reuse, RZ ;  /* 0x0000007a7c7c7210 */ /* 0x080fe20007f1e0ff */
[----:B------:R-:W-:Y:S02]  /*ae50*/  IMAD R128, R160, 0x34c, RZ ;  /* 0x0000034ca0807824 */ /* 0x000fe400078e02ff */
[----:B------:R3:W2:Y:S02]  /*ae60*/  LDG.E.U16 R144, desc[UR60][R126.64] ;  /* 0x0000003c7e907981 */ /* 0x0006a4000c1e1500 */
[----:B------:R-:W1:Y:S01]  /*ae70*/  LDC R160, c[0x0][0x248] ;  /* 0x00009200ffa07b82 */ /* 0x000e620000000800 */
[----:B---3--:R-:W-:Y:S01]  /*ae80*/  IMAD R130, R164, 0x34e, RZ ;  /* 0x0000034ea4827824 */ /* 0x008fe200078e02ff */
[-C--:B------:R-:W-:Y:S01]  /*ae90*/  IADD3 R128, P2, R128, R122.reuse, RZ ;  /* 0x0000007a80807210 */ /* 0x080fe20007f5e0ff */
[----:B------:R-:W-:Y:S01]  /*aea0*/  IMAD R131, R168, 0x1a7, RZ ;  /* 0x000001a7a8837824 */ /* 0x000fe200078e02ff */
[-C--:B------:R-:W-:Y:S02]  /*aeb0*/  LEA.HI.X.SX32 R125, R222, R123.reuse, 0x1, P0 ;  /* 0x0000007bde7d7211 */ /* 0x080fe400000f0eff */
[----:B------:R-:W-:Y:S01]  /*aec0*/  IADD3 R130, P0, R130, R122, RZ ;  /* 0x0000007a82827210 */ /* 0x000fe20007f1e0ff */
[----:B------:R-:W-:Y:S01]  /*aed0*/  IMAD R126, R158, 0x358, RZ ;  /* 0x000003589e7e7824 */ /* 0x000fe200078e02ff */
[-C--:B------:R-:W-:Y:S01]  /*aee0*/  LEA.HI.X.SX32 R129, R142, R123.reuse, 0x1, P2 ;  /* 0x0000007b8e817211 */ /* 0x080fe200010f0eff */
[----:B------:R-:W3:Y:S01]  /*aef0*/  LDC R158, c[0x0][0x248] ;  /* 0x00009200ff9e7b82 */ /* 0x000ee20000000800 */
[----:B------:R0:W2:Y:S01]  /*af00*/  LDG.E.U16 R142, desc[UR60][R124.64] ;  /* 0x0000003c7c8e7981 */ /* 0x0000a2000c1e1500 */
[----:B------:R-:W-:-:S02]  /*af10*/  LEA.HI.X.SX32 R131, R131, R123, 0x1, P0 ;  /* 0x0000007b83837211 */ /* 0x000fc400000f0eff */
[----:B------:R-:W-:Y:S01]  /*af20*/  IADD3 R126, P1, R126, R122, RZ ;  /* 0x0000007a7e7e7210 */ /* 0x000fe20007f3e0ff */
[----:B------:R-:W2:Y:S03]  /*af30*/  LDG.E.U16 R146, desc[UR60][R128.64] ;  /* 0x0000003c80927981 */ /* 0x000ea6000c1e1500 */
[----:B------:R-:W3:Y:S01]  /*af40*/  LDC R164, c[0x0][0x248] ;  /* 0x00009200ffa47b82 */ /* 0x000ee20000000800 */
[----:B------:R4:W2:Y:S01]  /*af50*/  LDG.E.U16 R148, desc[UR60][R130.64] ;  /* 0x0000003c82947981 */ /* 0x0008a2000c1e1500 */
[----:B0-----:R-:W-:Y:S02]  /*af60*/  IMAD R124, R154, 0x356, RZ ;  /* 0x000003569a7c7824 */ /* 0x001fe400078e02ff */
[----:B----4-:R-:W-:-:S03]  /*af70*/  IMAD R125, R156, 0x1ab, RZ ;  /* 0x000001ab9c7d7824 */ /* 0x010fc600078e02ff */
[----:B------:R-:W-:Y:S01]  /*af80*/  IADD3 R124, P0, R124, R122, RZ ;  /* 0x0000007a7c7c7210 */ /* 0x000fe20007f1e0ff */
[----:B------:R-:W0:Y:S01]  /*af90*/  LDC R168, c[0x0][0x248] ;  /* 0x00009200ffa87b82 */ /* 0x000e220000000800 */
[----:B------:R-:W-:Y:S02]  /*afa0*/  IMAD R130, R176, 0x35c, RZ ;  /* 0x0000035cb0827824 */ /* 0x000fe400078e02ff */
[----:B------:R-:W-:-:S03]  /*afb0*/  LEA.HI.X.SX32 R125, R125, R123, 0x1, P0 ;  /* 0x0000007b7d7d7211 */ /* 0x000fc600000f0eff */
[----:B------:R-:W-:Y:S02]  /*afc0*/  IADD3 R130, P0, R130, R122, RZ ;  /* 0x0000007a82827210 */ /* 0x000fe40007f1e0ff */
[----:B------:R-:W4:Y:S01]  /*afd0*/  LDC R222, c[0x0][0x248] ;  /* 0x00009200ffde7b82 */ /* 0x000f220000000800 */
[-C--:B------:R-:W-:Y:S02]  /*afe0*/  LEA.HI.X.SX32 R127, R150, R123.reuse, 0x1, P1 ;  /* 0x0000007b967f7211 */ /* 0x080fe400008f0eff */
[----:B------:R1:W2:Y:S01]  /*aff0*/  LDG.E.U16 R150, desc[UR60][R124.64] ;  /* 0x0000003c7c967981 */ /* 0x0002a2000c1e1500 */
[----:B------:R-:W-:Y:S01]  /*b000*/  LEA.HI.X.SX32 R131, R152, R123, 0x1, P0 ;  /* 0x0000007b98837211 */ /* 0x000fe200000f0eff */
[----:B------:R-:W-:Y:S02]  /*b010*/  IMAD R128, R170, 0x35a, RZ ;  /* 0x0000035aaa807824 */ /* 0x000fe400078e02ff */
[----:B------:R-:W-:Y:S01]  /*b020*/  IMAD R129, R174, 0x1ad, RZ ;  /* 0x000001adae817824 */ /* 0x000fe200078e02ff */
[----:B------:R-:W0:Y:S01]  /*b030*/  LDC R170, c[0x0][0x248] ;  /* 0x00009200ffaa7b82 */ /* 0x000e220000000800 */
[----:B------:R3:W2:Y:S01]  /*b040*/  LDG.E.U16 R156, desc[UR60][R130.64] ;  /* 0x0000003c829c7981 */ /* 0x0006a2000c1e1500 */
[----:B-1----:R-:W-:-:S02]  /*b050*/  IMAD R124, R160, 0x35e, RZ ;  /* 0x0000035ea07c7824 */ /* 0x002fc400078e02ff */
[----:B------:R-:W-:Y:S01]  /*b060*/  IMAD R125, R162, 0x1af, RZ ;  /* 0x000001afa27d7824 */ /* 0x000fe200078e02ff */
[----:B------:R-:W-:-:S03]  /*b070*/  IADD3 R128, P2, R128, R122, RZ ;  /* 0x0000007a80807210 */ /* 0x000fc60007f5e0ff */
[----:B------:R-:W1:Y:S01]  /*b080*/  LDC R176, c[0x0][0x248] ;  /* 0x00009200ffb07b82 */ /* 0x000e620000000800 */
[-C--:B------:R-:W-:Y:S01]  /*b090*/  IADD3 R124, P0, R124, R122.reuse, RZ ;  /* 0x0000007a7c7c7210 */ /* 0x080fe20007f1e0ff */
[----:B---3--:R-:W-:Y:S01]  /*b0a0*/  IMAD R130, R158, 0x36a, RZ ;  /* 0x0000036a9e827824 */ /* 0x008fe200078e02ff */
[----:B------:R3:W2:Y:S01]  /*b0b0*/  LDG.E.U16 R152, desc[UR60][R126.64] ;  /* 0x0000003c7e987981 */ /* 0x0006a2000c1e1500 */
[----:B------:R-:W-:Y:S01]  /*b0c0*/  IMAD R131, R178, 0x1b5, RZ ;  /* 0x000001b5b2837824 */ /* 0x000fe200078e02ff */
[-C--:B------:R-:W-:Y:S02]  /*b0d0*/  LEA.HI.X.SX32 R125, R125, R123.reuse, 0x1, P0 ;  /* 0x0000007b7d7d7211 */ /* 0x080fe400000f0eff */
[-C--:B------:R-:W-:Y:S01]  /*b0e0*/  IADD3 R130, P0, R130, R122.reuse, RZ ;  /* 0x0000007a82827210 */ /* 0x080fe20007f1e0ff */
[----:B----4-:R-:W-:Y:S01]  /*b0f0*/  IMAD R222, R222, 0x1b4, RZ ;  /* 0x000001b4dede7824 */ /* 0x010fe200078e02ff */
[-C--:B------:R-:W-:Y:S01]  /*b100*/  LEA.HI.X.SX32 R129, R129, R123.reuse, 0x1, P2 ;  /* 0x0000007b81817211 */ /* 0x080fe200010f0eff */
[----:B------:R0:W4:Y:S01]  /*b110*/  LDG.E.U16 R158, desc[UR60][R124.64] ;  /* 0x0000003c7c9e7981 */ /* 0x000122000c1e1500 */
[----:B------:R-:W-:Y:S01]  /*b120*/  LEA.HI.X.SX32 R131, R131, R123, 0x1, P0 ;  /* 0x0000007b83837211 */ /* 0x000fe200000f0eff */
[----:B------:R-:W5:Y:S01]  /*b130*/  LDC R178, c[0x0][0x248] ;  /* 0x00009200ffb27b82 */ /* 0x000f620000000800 */
[----:B---3--:R-:W-:Y:S01]  /*b140*/  IMAD R126, R164, 0x366, RZ ;  /* 0x00000366a47e7824 */ /* 0x008fe200078e02ff */
[----:B------:R3:W4:Y:S04]  /*b150*/  LDG.E.U16 R154, desc[UR60][R128.64] ;  /* 0x0000003c809a7981 */ /* 0x000728000c1e1500 */
[----:B------:R1:W4:Y:S01]  /*b160*/  LDG.E.U16 R164, desc[UR60][R130.64] ;  /* 0x0000003c82a47981 */ /* 0x000322000c1e1500 */
[----:B------:R-:W-:Y:S01]  /*b170*/  IMAD R127, R172, 0x1b3, RZ ;  /* 0x000001b3ac7f7824 */ /* 0x000fe200078e02ff */
[----:B------:R-:W-:Y:S01]  /*b180*/  IADD3 R126, P1, R126, R122, RZ ;  /* 0x0000007a7e7e7210 */ /* 0x000fe20007f3e0ff */
[----:B0-----:R-:W-:Y:S01]  /*b190*/  IMAD R124, R170, 0x36c, RZ ;  /* 0x0000036caa7c7824 */ /* 0x001fe200078e02ff */
[----:B------:R-:W0:Y:S01]  /*b1a0*/  LDC R174, c[0x0][0x248] ;  /* 0x00009200ffae7b82 */ /* 0x000e220000000800 */
[----:B---3--:R-:W-:-:S07]  /*b1b0*/  IMAD R128, R168, 0x368, RZ ;  /* 0x00000368a8807824 */ /* 0x008fce00078e02ff */
[----:B-1----:R-:W1:Y:S01]  /*b1c0*/  LDC R130, c[0x0][0x248] ;  /* 0x00009200ff827b82 */ /* 0x002e620000000800 */
[----:B------:R-:W-:Y:S02]  /*b1d0*/  IADD3 R128, P2, R128, R122, RZ ;  /* 0x0000007a80807210 */ /* 0x000fe40007f5e0ff */
[----:B------:R-:W-:-:S05]  /*b1e0*/  LEA.HI.X.SX32 R127, R127, R123, 0x1, P1 ;  /* 0x0000007b7f7f7211 */ /* 0x000fca00008f0eff */
[----:B------:R-:W3:Y:S01]  /*b1f0*/  LDC R131, c[0x0][0x248] ;  /* 0x00009200ff837b82 */ /* 0x000ee20000000800 */
[----:B------:R-:W-:Y:S01]  /*b200*/  LEA.HI.X.SX32 R129, R222, R123, 0x1, P2 ;  /* 0x0000007bde817211 */ /* 0x000fe200010f0eff */
[----:B------:R0:W4:Y:S01]  /*b210*/  LDG.E.U16 R160, desc[UR60][R126.64] ;  /* 0x0000003c7ea07981 */ /* 0x000122000c1e1500 */
[----:B------:R-:W-:-:S03]  /*b220*/  IADD3 R124, P0, R124, R122, RZ ;  /* 0x0000007a7c7c7210 */ /* 0x000fc60007f1e0ff */
[----:B------:R0:W4:Y:S02]  /*b230*/  LDG.E.U16 R162, desc[UR60][R128.64] ;  /* 0x0000003c80a27981 */ /* 0x000124000c1e1500 */
[----:B------:R-:W5:Y:S01]  /*b240*/  LDC R172, c[0x0][0x248] ;  /* 0x00009200ffac7b82 */ /* 0x000f620000000800 */
[----:B0-----:R-:W-:Y:S02]  /*b250*/  IMAD R126, R176, 0x36e, RZ ;  /* 0x0000036eb07e7824 */ /* 0x001fe400078e02ff */
[----:B------:R-:W-:-:S05]  /*b260*/  IMAD R128, R180, 0x376, RZ ;  /* 0x00000376b4807824 */ /* 0x000fca00078e02ff */
[----:B------:R-:W0:Y:S01]  /*b270*/  LDC R176, c[0x0][0x248] ;  /* 0x00009200ffb07b82 */ /* 0x000e220000000800 */
[----:B------:R-:W-:Y:S01]  /*b280*/  IMAD R129, R186, 0x1bb, RZ ;  /* 0x000001bbba817824 */ /* 0x000fe200078e02ff */
[-C--:B------:R-:W-:Y:S02]  /*b290*/  LEA.HI.X.SX32 R125, R166, R123.reuse, 0x1, P0 ;  /* 0x0000007ba67d7211 */ /* 0x080fe400000f0eff */
[-C--:B------:R-:W-:Y:S01]  /*b2a0*/  IADD3 R128, P2, R128, R122.reuse, RZ ;  /* 0x0000007a80807210 */ /* 0x080fe20007f5e0ff */
[----:B------:R-:W-:Y:S01]  /*b2b0*/  IMAD R127, R184, 0x1b7, RZ ;  /* 0x000001b7b87f7824 */ /* 0x000fe200078e02ff */
[----:B------:R-:W-:Y:S01]  /*b2c0*/  IADD3 R126, P1, R126, R122, RZ ;  /* 0x0000007a7e7e7210 */ /* 0x000fe20007f3e0ff */
[----:B------:R1:W4:Y:S01]  /*b2d0*/  LDG.E.U16 R166, desc[UR60][R124.64] ;  /* 0x0000003c7ca67981 */ /* 0x000322000c1e1500 */
[----:B------:R-:W0:Y:S01]  /*b2e0*/  LDC R180, c[0x0][0x248] ;  /* 0x00009200ffb47b82 */ /* 0x000e220000000800 */
[-C--:B------:R-:W-:Y:S02]  /*b2f0*/  LEA.HI.X.SX32 R129, R129, R123.reuse, 0x1, P2 ;  /* 0x0000007b81817211 */ /* 0x080fe400010f0eff */
[----:B------:R-:W-:-:S03]  /*b300*/  LEA.HI.X.SX32 R127, R127, R123, 0x1, P1 ;  /* 0x0000007b7f7f7211 */ /* 0x000fc600008f0eff */
[----:B------:R3:W4:Y:S02]  /*b310*/  LDG.E.U16 R170, desc[UR60][R128.64] ;  /* 0x0000003c80aa7981 */ /* 0x000724000c1e1500 */
[----:B------:R-:W0:Y:S01]  /*b320*/  LDC R184, c[0x0][0x248] ;  /* 0x00009200ffb87b82 */ /* 0x000e220000000800 */
[----:B-1----:R-:W-:Y:S01]  /*b330*/  IMAD R124, R130, 0x386, RZ ;  /* 0x00000386827c7824 */ /* 0x002fe200078e02ff */
[----:B------:R1:W4:Y:S01]  /*b340*/  LDG.E.U16 R168, desc[UR60][R126.64] ;  /* 0x0000003c7ea87981 */ /* 0x000322000c1e1500 */
[----:B---3--:R-:W-:-:S03]  /*b350*/  IMAD R125, R131, 0x1c3, RZ ;  /* 0x000001c3837d7824 */ /* 0x008fc600078e02ff */
[-C--:B------:R-:W-:Y:S01]  /*b360*/  IADD3 R124, P0, R124, R122.reuse, RZ ;  /* 0x0000007a7c7c7210 */ /* 0x080fe20007f1e0ff */
[----:B------:R-:W-:Y:S01]  /*b370*/  IMAD R128, R182, 0x3a6, RZ ;  /* 0x000003a6b6807824 */ /* 0x000fe200078e02ff */
[----:B------:R-:W3:Y:S01]  /*b380*/  LDC R186, c[0x0][0x248] ;  /* 0x00009200ffba7b82 */ /* 0x000ee20000000800 */
[----:B-----5:R-:W-:Y:S01]  /*b390*/  IMAD R129, R178, 0x1d3, RZ ;  /* 0x000001d3b2817824 */ /* 0x020fe200078e02ff */
[-C--:B------:R-:W-:Y:S01]  /*b3a0*/  LEA.HI.X.SX32 R125, R125, R123.reuse, 0x1, P0 ;  /* 0x0000007b7d7d7211 */ /* 0x080fe200000f0eff */
[----:B-1----:R-:W-:Y:S01]  /*b3b0*/  IMAD R126, R174, 0x396, RZ ;  /* 0x00000396ae7e7824 */ /* 0x002fe200078e02ff */
[-C--:B------:R-:W-:Y:S01]  /*b3c0*/  IADD3 R128, P0, R128, R122.reuse, RZ ;  /* 0x0000007a80807210 */ /* 0x080fe20007f1e0ff */
[----:B------:R-:W-:Y:S02]  /*b3d0*/  IMAD R127, R172, 0x1cb, RZ ;  /* 0x000001cbac7f7824 */ /* 0x000fe400078e02ff */
[----:B0-----:R-:W-:Y:S01]  /*b3e0*/  IMAD R130, R176, 0x3b6, RZ ;  /* 0x000003b6b0827824 */ /* 0x001fe200078e02ff */
[-C--:B------:R-:W-:Y:S01]  /*b3f0*/  LEA.HI.X.SX32 R129, R129, R123.reuse, 0x1, P0 ;  /* 0x0000007b81817211 */ /* 0x080fe200000f0eff */
[----:B------:R-:W-:Y:S01]  /*b400*/  IMAD R131, R180, 0x1db, RZ ;  /* 0x000001dbb4837824 */ /* 0x000fe200078e02ff */
[-C--:B------:R-:W-:Y:S01]  /*b410*/  IADD3 R126, P1, R126, R122.reuse, RZ ;  /* 0x0000007a7e7e7210 */ /* 0x080fe20007f3e0ff */
[----:B------:R-:W0:Y:S01]  /*b420*/  LDC R180, c[0x0][0x248] ;  /* 0x00009200ffb47b82 */ /* 0x000e220000000800 */
[----:B------:R-:W-:Y:S01]  /*b430*/  IADD3 R130, P2, R130, R122, RZ ;  /* 0x0000007a82827210 */ /* 0x000fe20007f5e0ff */
[----:B------:R1:W5:Y:S01]  /*b440*/  LDG.E.U16 R176, desc[UR60][R128.64] ;  /* 0x0000003c80b07981 */ /* 0x000362000c1e1500 */
[----:B------:R-:W-:-:S02]  /*b450*/  LEA.HI.X.SX32 R127, R127, R123, 0x1, P1 ;  /* 0x0000007b7f7f7211 */ /* 0x000fc400008f0eff */
[-C--:B------:R-:W-:Y:S01]  /*b460*/  LEA.HI.X.SX32 R131, R131, R123.reuse, 0x1, P2 ;  /* 0x0000007b83837211 */ /* 0x080fe200010f0eff */
[----:B------:R1:W5:Y:S02]  /*b470*/  LDG.E.U16 R172, desc[UR60][R124.64] ;  /* 0x0000003c7cac7981 */ /* 0x000364000c1e1500 */
[----:B------:R-:W0:Y:S02]  /*b480*/  LDC R222, c[0x0][0x248] ;  /* 0x00009200ffde7b82 */ /* 0x000e240000000800 */
[----:B------:R3:W5:Y:S01]  /*b490*/  LDG.E.U16 R174, desc[UR60][R126.64] ;  /* 0x0000003c7eae7981 */ /* 0x000762000c1e1500 */
[----:B-1----:R-:W-:Y:S02]  /*b4a0*/  IMAD R128, R210, 0x3e6, RZ ;  /* 0x000003e6d2807824 */ /* 0x002fe400078e02ff */
[----:B------:R-:W-:Y:S01]  /*b4b0*/  IMAD R129, R212, 0x1f3, RZ ;  /* 0x000001f3d4817824 */ /* 0x000fe200078e02ff */
[----:B------:R1:W5:Y:S01]  /*b4c0*/  LDG.E.U16 R178, desc[UR60][R130.64] ;  /* 0x0000003c82b27981 */ /* 0x000362000c1e1500 */
[----:B------:R-:W-:Y:S01]  /*b4d0*/  IMAD R125, R184, 0x1e3, RZ ;  /* 0x000001e3b87d7824 */ /* 0x000fe200078e02ff */
[----:B------:R-:W-:Y:S01]  /*b4e0*/  IADD3 R128, P2, R128, R122, RZ ;  /* 0x0000007a80807210 */ /* 0x000fe20007f5e0ff */
[----:B---3--:R-:W-:Y:S01]  /*b4f0*/  IMAD R124, R186, 0x3c6, RZ ;  /* 0x000003c6ba7c7824 */ /* 0x008fe200078e02ff */
[----:B------:R-:W3:Y:S01]  /*b500*/  LDC R210, c[0x0][0x248] ;  /* 0x00009200ffd27b82 */ /* 0x000ee20000000800 */
[----:B------:R-:W-:Y:S01]  /*b510*/  IMAD R126, R204, 0x3d6, RZ ;  /* 0x000003d6cc7e7824 */ /* 0x000fe200078e02ff */
[----:B------:R-:W-:-:S06]  /*b520*/  LEA.HI.X.SX32 R129, R129, R123, 0x1, P2 ;  /* 0x0000007b81817211 */ /* 0x000fcc00010f0eff */
[----:B------:R-:W3:Y:S01]  /*b530*/  LDC R204, c[0x0][0x248] ;  /* 0x00009200ffcc7b82 */ /* 0x000ee20000000800 */
[----:B------:R-:W-:Y:S01]  /*b540*/  IMAD R127, R202, 0x1eb, RZ ;  /* 0x000001ebca7f7824 */ /* 0x000fe200078e02ff */
[----:B------:R1:W5:Y:S01]  /*b550*/  LDG.E.U16 R184, desc[UR60][R128.64] ;  /* 0x0000003c80b87981 */ /* 0x000362000c1e1500 */
[-C--:B------:R-:W-:Y:S02]  /*b560*/  IADD3 R126, P1, R126, R122.reuse, RZ ;  /* 0x0000007a7e7e7210 */ /* 0x080fe40007f3e0ff */
[-C--:B------:R-:W-:Y:S02]  /*b570*/  IADD3 R124, P0, R124, R122.reuse, RZ ;  /* 0x0000007a7c7c7210 */ /* 0x080fe40007f1e0ff */
[-C--:B------:R-:W-:Y:S01]  /*b580*/  LEA.HI.X.SX32 R127, R127, R123.reuse, 0x1, P1 ;  /* 0x0000007b7f7f7211 */ /* 0x080fe200008f0eff */
[----:B-1----:R-:W-:Y:S01]  /*b590*/  IMAD R130, R218, 0x3f6, RZ ;  /* 0x000003f6da827824 */ /* 0x002fe200078e02ff */
[----:B------:R-:W1:Y:S01]  /*b5a0*/  LDC R202, c[0x0][0x248] ;  /* 0x00009200ffca7b82 */ /* 0x000e620000000800 */
[----:B------:R-:W-:Y:S01]  /*b5b0*/  IMAD R128, R208, 0x37c, RZ ;  /* 0x0000037cd0807824 */ /* 0x000fe200078e02ff */
[-C--:B------:R-:W-:Y:S01]  /*b5c0*/  LEA.HI.X.SX32 R125, R125, R123.reuse, 0x1, P0 ;  /* 0x0000007b7d7d7211 */ /* 0x080fe200000f0eff */
[----:B------:R0:W5:Y:S03]  /*b5d0*/  LDG.E.U16 R182, desc[UR60][R126.64] ;  /* 0x0000003c7eb67981 */ /* 0x000166000c1e1500 */
[-C--:B------:R-:W-:Y:S01]  /*b5e0*/  IADD3 R128, P2, R128, R122.reuse, RZ ;  /* 0x0000007a80807210 */ /* 0x080fe20007f5e0ff */
[----:B0-----:R-:W-:Y:S01]  /*b5f0*/  IMAD R131, R180, 0x1fb, RZ ;  /* 0x000001fbb4837824 */ /* 0x001fe200078e02ff */
[----:B------:R-:W-:Y:S01]  /*b600*/  IADD3 R130, P0, R130, R122, RZ ;  /* 0x0000007a82827210 */ /* 0x000fe20007f1e0ff */
[----:B------:R0:W5:Y:S01]  /*b610*/  LDG.E.U16 R180, desc[UR60][R124.64] ;  /* 0x0000003c7cb47981 */ /* 0x000162000c1e1500 */
[----:B------:R-:W-:Y:S01]  /*b620*/  LEA.HI.X.SX32 R129, R188, R123, 0x1, P2 ;  /* 0x0000007bbc817211 */ /* 0x000fe200010f0eff */
[----:B------:R-:W-:Y:S01]  /*b630*/  IMAD R224, R224, 0x1d4, RZ ;  /* 0x000001d4e0e07824 */ /* 0x000fe200078e02ff */
[----:B------:R-:W1:Y:S01]  /*b640*/  LDC R208, c[0x0][0x248] ;  /* 0x00009200ffd07b82 */ /* 0x000e620000000800 */
[----:B------:R-:W-:-:S02]  /*b650*/  IMAD R126, R194, 0x37a, RZ ;  /* 0x0000037ac27e7824 */ /* 0x000fc400078e02ff */
[----:B------:R-:W-:Y:S02]  /*b660*/  IMAD R127, R214, 0x1bd, RZ ;  /* 0x000001bdd67f7824 */ /* 0x000fe400078e02ff */
[----:B0-----:R-:W-:Y:S01]  /*b670*/  IMAD R124, R192, 0x378, RZ ;  /* 0x00000378c07c7824 */ /* 0x001fe200078e02ff */
[-C--:B------:R-:W-:Y:S01]  /*b680*/  IADD3 R126, P1, R126, R122.reuse, RZ ;  /* 0x0000007a7e7e7210 */ /* 0x080fe20007f3e0ff */
[----:B------:R3:W5:Y:S01]  /*b690*/  LDG.E.U16 R192, desc[UR60][R128.64] ;  /* 0x0000003c80c07981 */ /* 0x000762000c1e1500 */
[-C--:B------:R-:W-:Y:S01]  /*b6a0*/  LEA.HI.X.SX32 R131, R131, R123.reuse, 0x1, P0 ;  /* 0x0000007b83837211 */ /* 0x080fe200000f0eff */
[----:B------:R-:W-:Y:S01]  /*b6b0*/  IMAD R222, R222, 0x1c4, RZ ;  /* 0x000001c4dede7824 */ /* 0x000fe200078e02ff */
[----:B------:R-:W-:Y:S01]  /*b6c0*/  LEA.HI.X.SX32 R127, R127, R123, 0x1, P1 ;  /* 0x0000007b7f7f7211 */ /* 0x000fe200008f0eff */
[----:B------:R-:W0:Y:S01]  /*b6d0*/  LDC R212, c[0x0][0x248] ;  /* 0x00009200ffd47b82 */ /* 0x000e220000000800 */
[----:B---3--:R-:W-:Y:S01]  /*b6e0*/  IMAD R128, R204, 0x3a8, RZ ;  /* 0x000003a8cc807824 */ /* 0x008fe200078e02ff */
[----:B------:R3:W5:Y:S01]  /*b6f0*/  LDG.E.U16 R186, desc[UR60][R130.64] ;  /* 0x0000003c82ba7981 */ /* 0x000762000c1e1500 */
[----:B------:R-:W-:-:S05]  /*b700*/  IADD3 R124, P0, R124, R122, RZ ;  /* 0x0000007a7c7c7210 */ /* 0x000fca0007f1e0ff */
[----:B------:R-:W2:Y:S01]  /*b710*/  LDC R218, c[0x0][0x248] ;  /* 0x00009200ffda7b82 */ /* 0x000ea20000000800 */
[----:B------:R-:W-:-:S04]  /*b720*/  IADD3 R128, P1, R128, R122, RZ ;  /* 0x0000007a80807210 */ /* 0x000fc80007f3e0ff */
[-C--:B------:R-:W-:Y:S01]  /*b730*/  LEA.HI.X.SX32 R129, R224, R123.reuse, 0x1, P1 ;  /* 0x0000007be0817211 */ /* 0x080fe200008f0eff */
[----:B---3--:R-:W-:Y:S02]  /*b740*/  IMAD R130, R216, 0x388, RZ ;  /* 0x00000388d8827824 */ /* 0x008fe400078e02ff */
[----:B------:R-:W3:Y:S01]  /*b750*/  LDC R224, c[0x0][0x248] ;  /* 0x00009200ffe07b82 */ /* 0x000ee20000000800 */
[----:B------:R-:W-:Y:S02]  /*b760*/  LEA.HI.X.SX32 R125, R190, R123, 0x1, P0 ;  /* 0x0000007bbe7d7211 */ /* 0x000fe400000f0eff */
[----:B------:R-:W5:Y:S01]  /*b770*/  LDG.E.U16 R190, desc[UR60][R126.64] ;  /* 0x0000003c7ebe7981 */ /* 0x000f62000c1e1500 */
[----:B------:R-:W-:-:S03]  /*b780*/  IADD3 R130, P0, R130, R122, RZ ;  /* 0x0000007a82827210 */ /* 0x000fc60007f1e0ff */
[----:B------:R1:W5:Y:S01]  /*b790*/  LDG.E.U16 R188, desc[UR60][R124.64] ;  /* 0x0000003c7cbc7981 */ /* 0x000362000c1e1500 */
[----:B------:R-:W-:Y:S01]  /*b7a0*/  LEA.HI.X.SX32 R131, R222, R123, 0x1, P0 ;  /* 0x0000007bde837211 */ /* 0x000fe200000f0eff */
[----:B------:R-:W2:Y:S04]  /*b7b0*/  LDC R216, c[0x0][0x248] ;  /* 0x00009200ffd87b82 */ /* 0x000ea80000000800 */
[----:B------:R0:W5:Y:S01]  /*b7c0*/  LDG.E.U16 R194, desc[UR60][R130.64] ;  /* 0x0000003c82c27981 */ /* 0x000162000c1e1500 */
[----:B-1----:R-:W-:-:S03]  /*b7d0*/  IMAD R124, R210, 0x3c8, RZ ;  /* 0x000003c8d27c7824 */ /* 0x002fc600078e02ff */
[----:B------:R-:W1:Y:S01]  /*b7e0*/  LDC R222, c[0x0][0x248] ;  /* 0x00009200ffde7b82 */ /* 0x000e620000000800 */
[----:B0-----:R-:W-:-:S07]  /*b7f0*/  IMAD R130, R202, 0x398, RZ ;  /* 0x00000398ca827824 */ /* 0x001fce00078e02ff */
[----:B------:R-:W0:Y:S01]  /*b800*/  LDC R214, c[0x0][0x248] ;  /* 0x00009200ffd67b82 */ /* 0x000e220000000800 */
[----:B------:R-:W-:Y:S01]  /*b810*/  IADD3 R130, P0, R130, R122, RZ ;  /* 0x0000007a82827210 */ /* 0x000fe20007f1e0ff */
[----:B------:R-:W-:-:S03]  /*b820*/  IMAD R125, R208, 0x3d8, RZ ;  /* 0x000003d8d07d7824 */ /* 0x000fc600078e02ff */
[----:B------:R-:W-:Y:S01]  /*b830*/  LEA.HI.X.SX32 R131, R196, R123, 0x1, P0 ;  /* 0x0000007bc4837211 */ /* 0x000fe200000f0eff */
[----:B---3--:R-:W-:Y:S01]  /*b840*/  IMAD R224, R224, 0x1e4, RZ ;  /* 0x000001e4e0e07824 */ /* 0x008fe200078e02ff */
[----:B------:R-:W-:Y:S01]  /*b850*/  IADD3 R124, P2, R124, R122, RZ ;  /* 0x0000007a7c7c7210 */ /* 0x000fe20007f5e0ff */
[----:B------:R-:W3:Y:S02]  /*b860*/  LDC R236, c[0x0][0x248] ;  /* 0x00009200ffec7b82 */ /* 0x000ee40000000800 */
[----:B------:R1:W5:Y:S01]  /*b870*/  LDG.E.U16 R196, desc[UR60][R130.64] ;  /* 0x0000003c82c47981 */ /* 0x000362000c1e1500 */
[----:B------:R-:W-:-:S05]  /*b880*/  IMAD R126, R212, 0x3b8, RZ ;  /* 0x000003b8d47e7824 */ /* 0x000fca00078e02ff */
[----:B------:R-:W3:Y:S01]  /*b890*/  LDC R246, c[0x0][0x248] ;  /* 0x00009200fff67b82 */ /* 0x000ee20000000800 */
[----:B-1----:R-:W-:Y:S02]  /*b8a0*/  IADD3 R130, P1, R125, R122, RZ ;  /* 0x0000007a7d827210 */ /* 0x002fe40007f3e0ff */
[----:B------:R-:W-:-:S05]  /*b8b0*/  LEA.HI.X.SX32 R125, R224, R123, 0x1, P2 ;  /* 0x0000007be07d7211 */ /* 0x000fca00010f0eff */
[----:B------:R-:W1:Y:S01]  /*b8c0*/  LDC R224, c[0x0][0x248] ;  /* 0x00009200ffe07b82 */ /* 0x000e620000000800 */
[-C--:B------:R-:W-:Y:S02]  /*b8d0*/  LEA.HI.X.SX32 R131, R200, R123.reuse, 0x1, P1 ;  /* 0x0000007bc8837211 */ /* 0x080fe400008f0eff */
[----:B------:R-:W-:Y:S01]  /*b8e0*/  IADD3 R126, P0, R126, R122, RZ ;  /* 0x0000007a7e7e7210 */ /* 0x000fe20007f1e0ff */
[----:B------:R2:W5:Y:S04]  /*b8f0*/  LDG.E.U16 R202, desc[UR60][R124.64] ;  /* 0x0000003c7cca7981 */ /* 0x000568000c1e1500 */
[----:B------:R0:W5:Y:S01]  /*b900*/  LDG.E.U16 R204, desc[UR60][R130.64] ;  /* 0x0000003c82cc7981 */ /* 0x000162000c1e1500 */
[----:B------:R-:W-:Y:S01]  /*b910*/  LEA.HI.X.SX32 R127, R198, R123, 0x1, P0 ;  /* 0x0000007bc67f7211 */ /* 0x000fe200000f0eff */
[----:B------:R-:W3:Y:S02]  /*b920*/  LDC R212, c[0x0][0x248] ;  /* 0x00009200ffd47b82 */ /* 0x000ee40000000800 */
[----:B------:R-:W5:Y:S01]  /*b930*/  LDG.E.U16 R198, desc[UR60][R128.64] ;  /* 0x0000003c80c67981 */ /* 0x000f62000c1e1500 */
[----:B--2---:R-:W-:-:S03]  /*b940*/  IMAD R124, R216, 0x3e8, RZ ;  /* 0x000003e8d87c7824 */ /* 0x004fc600078e02ff */
[----:B------:R2:W5:Y:S02]  /*b950*/  LDG.E.U16 R200, desc[UR60][R126.64] ;  /* 0x0000003c7ec87981 */ /* 0x000564000c1e1500 */
[----:B0-----:R-:W0:Y:S08]  /*b960*/  LDC R130, c[0x0][0x248] ;  /* 0x00009200ff827b82 */ /* 0x001e300000000800 */
[----:B------:R-:W3:Y:S01]  /*b970*/  LDC R131, c[0x0][0x248] ;  /* 0x00009200ff837b82 */ /* 0x000ee20000000800 */
[----:B--2---:R-:W-:Y:S01]  /*b980*/  IMAD R126, R218, 0x3f8, RZ ;  /* 0x000003f8da7e7824 */ /* 0x004fe200078e02ff */
[----:B------:R-:W-:Y:S01]  /*b990*/  IADD3 R124, P1, R124, R122, RZ ;  /* 0x0000007a7c7c7210 */ /* 0x000fe20007f3e0ff */
[----:B-1----:R-:W-:-:S02]  /*b9a0*/  IMAD R224, R224, 0x1f4, RZ ;  /* 0x000001f4e0e07824 */ /* 0x002fc400078e02ff */
[----:B------:R-:W-:Y:S01]  /*b9b0*/  IMAD R128, R220, 0x38a, RZ ;  /* 0x0000038adc807824 */ /* 0x000fe200078e02ff */
[----:B------:R-:W-:Y:S02]  /*b9c0*/  IADD3 R126, P2, R126, R122, RZ ;  /* 0x0000007a7e7e7210 */ /* 0x000fe40007f5e0ff */
[----:B------:R-:W1:Y:S01]  /*b9d0*/  LDC R220, c[0x0][0x248] ;  /* 0x00009200ffdc7b82 */ /* 0x000e620000000800 */
[-C--:B------:R-:W-:Y:S02]  /*b9e0*/  LEA.HI.X.SX32 R125, R224, R123.reuse, 0x1, P1 ;  /* 0x0000007be07d7211 */ /* 0x080fe400008f0eff */
[----:B------:R-:W-:Y:S01]  /*b9f0*/  LEA.HI.X.SX32 R127, R206, R123, 0x1, P2 ;  /* 0x0000007bce7f7211 */ /* 0x000fe200010f0eff */
[----:B------:R-:W-:-:S04]  /*ba00*/  IMAD R129, R222, 0x1c5, RZ ;  /* 0x000001c5de817824 */ /* 0x000fc800078e02ff */
[----:B------:R-:W2:Y:S01]  /*ba10*/  LDC R216, c[0x0][0x248] ;  /* 0x00009200ffd87b82 */ /* 0x000ea20000000800 */
[----:B------:R0:W5:Y:S01]  /*ba20*/  LDG.E.U16 R206, desc[UR60][R124.64] ;  /* 0x0000003c7cce7981 */ /* 0x000162000c1e1500 */
[----:B------:R-:W-:-:S03]  /*ba30*/  IADD3 R128, P0, R128, R122, RZ ;  /* 0x0000007a80807210 */ /* 0x000fc60007f1e0ff */
[----:B------:R3:W5:Y:S03]  /*ba40*/  LDG.E.U16 R208, desc[UR60][R126.64] ;  /* 0x0000003c7ed07981 */ /* 0x000766000c1e1500 */
[----:B------:R-:W4:Y:S01]  /*ba50*/  LDC R218, c[0x0][0x248] ;  /* 0x00009200ffda7b82 */ /* 0x000f220000000800 */
[----:B0-----:R-:W-:Y:S01]  /*ba60*/  IMAD R124, R130, 0x39a, RZ ;  /* 0x0000039a827c7824 */ /* 0x001fe200078e02ff */
[----:B------:R-:W-:-:S06]  /*ba70*/  LEA.HI.X.SX32 R129, R129, R123, 0x1, P0 ;  /* 0x0000007b81817211 */ /* 0x000fcc00000f0eff */
[----:B------:R-:W0:Y:S01]  /*ba80*/  LDC R222, c[0x0][0x248] ;  /* 0x00009200ffde7b82 */ /* 0x000e220000000800 */
[----:B---3--:R-:W-:Y:S01]  /*ba90*/  IMAD R126, R214, 0x3aa, RZ ;  /* 0x000003aad67e7824 */ /* 0x008fe200078e02ff */
[-C--:B------:R-:W-:Y:S01]  /*baa0*/  IADD3 R124, P0, R124, R122.reuse, RZ ;  /* 0x0000007a7c7c7210 */ /* 0x080fe20007f1e0ff */
[----:B------:R-:W-:Y:S01]  /*bab0*/  IMAD R125, R131, 0x1cd, RZ ;  /* 0x000001cd837d7824 */ /* 0x000fe200078e02ff */
[----:B------:R1:W3:Y:S01]  /*bac0*/  LDG.E.U16 R210, desc[UR60][R128.64] ;  /* 0x0000003c80d27981 */ /* 0x0002e2000c1e1500 */
[----:B------:R-:W-:Y:S01]  /*bad0*/  IMAD R127, R212, 0x1d5, RZ ;  /* 0x000001d5d47f7824 */ /* 0x000fe200078e02ff */
[----:B------:R-:W-:Y:S02]  /*bae0*/  IADD3 R126, P1, R126, R122, RZ ;  /* 0x0000007a7e7e7210 */ /* 0x000fe40007f3e0ff */
[-C--:B------:R-:W-:Y:S01]  /*baf0*/  LEA.HI.X.SX32 R125, R125, R123.reuse, 0x1, P0 ;  /* 0x0000007b7d7d7211 */ /* 0x080fe200000f0eff */
[----:B------:R-:W0:Y:S01]  /*bb00*/  LDC R224, c[0x0][0x248] ;  /* 0x00009200ffe07b82 */ /* 0x000e220000000800 */
[----:B------:R-:W-:-:S03]  /*bb10*/  LEA.HI.X.SX32 R127, R127, R123, 0x1, P1 ;  /* 0x0000007b7f7f7211 */ /* 0x000fc600008f0eff */
[----:B------:R2:W3:Y:S01]  /*bb20*/  LDG.E.U16 R212, desc[UR60][R124.64] ;  /* 0x0000003c7cd47981 */ /* 0x0004e2000c1e1500 */
[----:B-1----:R-:W-:-:S03]  /*bb30*/  IMAD R128, R220, 0x3ba, RZ ;  /* 0x000003badc807824 */ /* 0x002fc600078e02ff */
[----:B------:R1:W3:Y:S01]  /*bb40*/  LDG.E.U16 R214, desc[UR60][R126.64] ;  /* 0x0000003c7ed67981 */ /* 0x0002e2000c1e1500 */
[----:B--2---:R-:W-:Y:S01]  /*bb50*/  IMAD R129, R216, 0x1dd, RZ ;  /* 0x000001ddd8817824 */ /* 0x004fe200078e02ff */
[----:B------:R-:W2:Y:S01]  /*bb60*/  LDC R125, c[0x0][0x248] ;  /* 0x00009200ff7d7b82 */ /* 0x000ea20000000800 */
[----:B----4-:R-:W-:Y:S01]  /*bb70*/  IMAD R130, R218, 0x3ca, RZ ;  /* 0x000003cada827824 */ /* 0x010fe200078e02ff */
[----:B------:R-:W-:-:S06]  /*bb80*/  IADD3 R128, P0, R128, R122, RZ ;  /* 0x0000007a80807210 */ /* 0x000fcc0007f1e0ff */
[----:B-1----:R-:W1:Y:S01]  /*bb90*/  LDC R126, c[0x0][0x248] ;  /* 0x00009200ff7e7b82 */ /* 0x002e620000000800 */
[----:B0-----:R-:W-:Y:S01]  /*bba0*/  IMAD R131, R222, 0x1e5, RZ ;  /* 0x000001e5de837824 */ /* 0x001fe200078e02ff */
[----:B------:R-:W-:-:S06]  /*bbb0*/  IADD3 R130, P2, R130, R122, RZ ;  /* 0x0000007a82827210 */ /* 0x000fcc0007f5e0ff */
[----:B------:R-:W0:Y:S01]  /*bbc0*/  LDC R127, c[0x0][0x248] ;  /* 0x00009200ff7f7b82 */ /* 0x000e220000000800 */
[----:B------:R-:W-:-:S07]  /*bbd0*/  LEA.HI.X.SX32 R129, R129, R123, 0x1, P0 ;  /* 0x0000007b81817211 */ /* 0x000fce00000f0eff */
[----:B------:R-:W4:Y:S01]  /*bbe0*/  LDC R220, c[0x0][0x248] ;  /* 0x00009200ffdc7b82 */ /* 0x000f220000000800 */
[----:B------:R-:W-:Y:S01]  /*bbf0*/  LEA.HI.X.SX32 R131, R131, R123, 0x1, P2 ;  /* 0x0000007b83837211 */ /* 0x000fe200010f0eff */
[----:B------:R2:W3:Y:S04]  /*bc00*/  LDG.E.U16 R216, desc[UR60][R128.64] ;  /* 0x0000003c80d87981 */ /* 0x0004e8000c1e1500 */
[----:B------:R2:W3:Y:S02]  /*bc10*/  LDG.E.U16 R218, desc[UR60][R130.64] ;  /* 0x0000003c82da7981 */ /* 0x0004e4000c1e1500 */
[----:B--2---:R-:W-:Y:S02]  /*bc20*/  IMAD R128, R250, 0x3ea, RZ ;  /* 0x000003eafa807824 */ /* 0x004fe400078e02ff */
[----:B------:R-:W2:Y:S01]  /*bc30*/  LDC R250, c[0x0][0x248] ;  /* 0x00009200fffa7b82 */ /* 0x000ea20000000800 */
[----:B------:R-:W-:-:S02]  /*bc40*/  IMAD R130, R226, 0x3da, RZ ;  /* 0x000003dae2827824 */ /* 0x000fc400078e02ff */
[----:B------:R-:W-:Y:S02]  /*bc50*/  IMAD R125, R125, 0x1ed, RZ ;  /* 0x000001ed7d7d7824 */ /* 0x000fe400078e02ff */
[----:B-1----:R-:W-:Y:S01]  /*bc60*/  IMAD R126, R126, 0x3fa, RZ ;  /* 0x000003fa7e7e7824 */ /* 0x002fe200078e02ff */
[-C--:B------:R-:W-:Y:S01]  /*bc70*/  IADD3 R130, P0, R130, R122.reuse, RZ ;  /* 0x0000007a82827210 */ /* 0x080fe20007f1e0ff */
[----:B0-----:R-:W-:Y:S01]  /*bc80*/  IMAD R127, R127, 0x1f5, RZ ;  /* 0x000001f57f7f7824 */ /* 0x001fe200078e02ff */
[-C--:B------:R-:W-:Y:S01]  /*bc90*/  IADD3 R128, P1, R128, R122.reuse, RZ ;  /* 0x0000007a80807210 */ /* 0x080fe20007f3e0ff */
[----:B------:R-:W-:Y:S01]  /*bca0*/  IMAD R124, R240, 0x37e, RZ ;  /* 0x0000037ef07c7824 */ /* 0x000fe200078e02ff */
[-C--:B------:R-:W-:Y:S01]  /*bcb0*/  LEA.HI.X.SX32 R131, R125, R123.reuse, 0x1, P0 ;  /* 0x0000007b7d837211 */ /* 0x080fe200000f0eff */
[----:B----4-:R-:W-:Y:S01]  /*bcc0*/  IMAD R125, R220, 0x1fd, RZ ;  /* 0x000001fddc7d7824 */ /* 0x010fe200078e02ff */
[-C--:B------:R-:W-:Y:S01]  /*bcd0*/  IADD3 R126, P2, R126, R122.reuse, RZ ;  /* 0x0000007a7e7e7210 */ /* 0x080fe20007f5e0ff */
[----:B------:R-:W-:Y:S01]  /*bce0*/  IMAD R224, R224, 0x1bf, RZ ;  /* 0x000001bfe0e07824 */ /* 0x000fe200078e02ff */
[-C--:B------:R-:W-:Y:S01]  /*bcf0*/  LEA.HI.X.SX32 R129, R127, R123.reuse, 0x1, P1 ;  /* 0x0000007b7f817211 */ /* 0x080fe200008f0eff */
[----:B------:R-:W-:Y:S01]  /*bd00*/  IMAD R222, R244, 0x38c, RZ ;  /* 0x0000038cf4de7824 */ /* 0x000fe200078e02ff */
[----:B------:R-:W-:Y:S01]  /*bd10*/  IADD3 R124, P0, R124, R122, RZ ;  /* 0x0000007a7c7c7210 */ /* 0x000fe20007f1e0ff */
[----:B------:R0:W4:Y:S01]  /*bd20*/  LDG.E.U16 R220, desc[UR60][R130.64] ;  /* 0x0000003c82dc7981 */ /* 0x000122000c1e1500 */
[-C--:B------:R-:W-:Y:S01]  /*bd30*/  LEA.HI.X.SX32 R127, R125, R123.reuse, 0x1, P2 ;  /* 0x0000007b7d7f7211 */ /* 0x080fe200010f0eff */
[----:B------:R-:W1:Y:S01]  /*bd40*/  LDC R240, c[0x0][0x248] ;  /* 0x00009200fff07b82 */ /* 0x000e620000000800 */
[----:B------:R-:W-:-:S03]  /*bd50*/  LEA.HI.X.SX32 R125, R224, R123, 0x1, P0 ;  /* 0x0000007be07d7211 */ /* 0x000fc600000f0eff */
[----:B------:R2:W4:Y:S01]  /*bd60*/  LDG.E.U16 R224, desc[UR60][R126.64] ;  /* 0x0000003c7ee07981 */ /* 0x000522000c1e1500 */
[----:B0-----:R-:W-:-:S03]  /*bd70*/  IADD3 R130, P1, R222, R122, RZ ;  /* 0x0000007ade827210 */ /* 0x001fc60007f3e0ff */
[----:B------:R-:W4:Y:S01]  /*bd80*/  LDG.E.U16 R226, desc[UR60][R124.64] ;  /* 0x0000003c7ce27981 */ /* 0x000f22000c1e1500 */
[----:B------:R-:W0:Y:S03]  /*bd90*/  LDC R244, c[0x0][0x248] ;  /* 0x00009200fff47b82 */ /* 0x000e260000000800 */
[----:B------:R2:W4:Y:S02]  /*bda0*/  LDG.E.U16 R222, desc[UR60][R128.64] ;  /* 0x0000003c80de7981 */ /* 0x000524000c1e1500 */
[----:B--2---:R-:W-:-:S03]  /*bdb0*/  IMAD R126, R250, 0x3bc, RZ ;  /* 0x000003bcfa7e7824 */ /* 0x004fc600078e02ff */
[----:B------:R-:W2:Y:S08]  /*bdc0*/  LDC R250, c[0x0][0x248] ;  /* 0x00009200fffa7b82 */ /* 0x000eb00000000800 */
[----:B------:R-:W1:Y:S01]  /*bdd0*/  LDC R129, c[0x0][0x248] ;  /* 0x00009200ff817b82 */ /* 0x000e620000000800 */
[----:B------:R-:W-:-:S05]  /*bde0*/  LEA.HI.X.SX32 R131, R228, R123, 0x1, P1 ;  /* 0x0000007be4837211 */ /* 0x000fca00008f0eff */
[----:B------:R2:W4:Y:S01]  /*bdf0*/  LDG.E.U16 R228, desc[UR60][R130.64] ;  /* 0x0000003c82e47981 */ /* 0x000522000c1e1500 */
[----:B------:R-:W-:Y:S02]  /*be00*/  IMAD R128, R246, 0x3ac, RZ ;  /* 0x000003acf6807824 */ /* 0x000fe400078e02ff */
[----:B------:R-:W0:Y:S01]  /*be10*/  LDC R246, c[0x0][0x248] ;  /* 0x00009200fff67b82 */ /* 0x000e220000000800 */
[----:B--2---:R-:W-:-:S07]  /*be20*/  IMAD R125, R250, 0x20c, RZ ;  /* 0x0000020cfa7d7824 */ /* 0x004fce00078e02ff */
[----:B------:R-:W2:Y:S01]  /*be30*/  LDC R250, c[0x0][0x248] ;  /* 0x00009200fffa7b82 */ /* 0x000ea20000000800 */
[----:B------:R-:W-:Y:S01]  /*be40*/  IMAD R130, R236, 0x39c, RZ ;  /* 0x0000039cec827824 */ /* 0x000fe200078e02ff */
[----:B------:R-:W-:-:S04]  /*be50*/  IADD3 R128, P1, R128, R122, RZ ;  /* 0x0000007a80807210 */ /* 0x000fc80007f3e0ff */
[----:B------:R-:W-:Y:S01]  /*be60*/  IADD3 R130, P0, R130, R122, RZ ;  /* 0x0000007a82827210 */ /* 0x000fe20007f1e0ff */
[----:B-1----:R-:W-:-:S03]  /*be70*/  IMAD R124, R129, 0x3cc, RZ ;  /* 0x000003cc817c7824 */ /* 0x002fc600078e02ff */
[-C--:B------:R-:W-:Y:S02]  /*be80*/  LEA.HI.X.SX32 R131, R238, R123.reuse, 0x1, P0 ;  /* 0x0000007bee837211 */ /* 0x080fe400000f0eff */
[-C--:B------:R-:W-:Y:S02]  /*be90*/  IADD3 R124, P3, R124, R122.reuse, RZ ;  /* 0x0000007a7c7c7210 */ /* 0x080fe40007f7e0ff */
[-C--:B------:R-:W-:Y:S02]  /*bea0*/  LEA.HI.X.SX32 R129, R230, R123.reuse, 0x1, P1 ;  /* 0x0000007be6817211 */ /* 0x080fe400008f0eff */
[----:B------:R1:W4:Y:S02]  /*beb0*/  LDG.E.U16 R230, desc[UR60][R130.64] ;  /* 0x0000003c82e67981 */ /* 0x000324000c1e1500 */
[----:B-1----:R-:W-:Y:S02]  /*bec0*/  IADD3 R130, P0, R125, R122, RZ ;  /* 0x0000007a7d827210 */ /* 0x002fe40007f1e0ff */
[-C--:B------:R-:W-:Y:S01]  /*bed0*/  LEA.HI.X.SX32 R125, R232, R123.reuse, 0x1, P3 ;  /* 0x0000007be87d7211 */ /* 0x080fe200018f0eff */
[----:B--2---:R-:W-:Y:S01]  /*bee0*/  IMAD R250, R250, 0x106, RZ ;  /* 0x00000106fafa7824 */ /* 0x004fe200078e02ff */
[----:B------:R0:W2:Y:S04]  /*bef0*/  LDG.E.U16 R232, desc[UR60][R128.64] ;  /* 0x0000003c80e87981 */ /* 0x0000a8000c1e1500 */
[----:B------:R1:W2:Y:S01]  /*bf00*/  LDG.E.U16 R236, desc[UR60][R124.64] ;  /* 0x0000003c7cec7981 */ /* 0x0002a2000c1e1500 */
[----:B------:R-:W-:-:S02]  /*bf10*/  LEA.HI.X.SX32 R131, R250, R123, 0x1, P0 ;  /* 0x0000007bfa837211 */ /* 0x000fc400000f0eff */
[----:B------:R-:W-:Y:S01]  /*bf20*/  IADD3 R126, P2, R126, R122, RZ ;  /* 0x0000007a7e7e7210 */ /* 0x000fe20007f5e0ff */
[----:B------:R-:W5:Y:S01]  /*bf30*/  LDC R250, c[0x0][0x248] ;  /* 0x00009200fffa7b82 */ /* 0x000f620000000800 */
[----:B0-----:R-:W-:Y:S01]  /*bf40*/  IMAD R128, R246, 0x3fc, RZ ;  /* 0x000003fcf6807824 */ /* 0x001fe200078e02ff */
[----:B------:R0:W2:Y:S01]  /*bf50*/  LDG.E.U16 R238, desc[UR60][R130.64] ;  /* 0x0000003c82ee7981 */ /* 0x0000a2000c1e1500 */
[----:B-1----:R-:W-:-:S05]  /*bf60*/  IMAD R124, R240, 0x3dc, RZ ;  /* 0x000003dcf07c7824 */ /* 0x002fca00078e02ff */
[----:B------:R-:W1:Y:S01]  /*bf70*/  LDC R240, c[0x0][0x248] ;  /* 0x00009200fff07b82 */ /* 0x000e620000000800 */
[----:B------:R-:W-:Y:S02]  /*bf80*/  LEA.HI.X.SX32 R127, R234, R123, 0x1, P2 ;  /* 0x0000007bea7f7211 */ /* 0x000fe400010f0eff */
[----:B------:R-:W-:-:S03]  /*bf90*/  IADD3 R128, P2, R128, R122, RZ ;  /* 0x0000007a80807210 */ /* 0x000fc60007f5e0ff */
[----:B------:R0:W2:Y:S02]  /*bfa0*/  LDG.E.U16 R234, desc[UR60][R126.64] ;  /* 0x0000003c7eea7981 */ /* 0x0000a4000c1e1500 */
[----:B0-----:R-:W0:Y:S01]  /*bfb0*/  LDC R131, c[0x0][0x248] ;  /* 0x00009200ff837b82 */ /* 0x001e220000000800 */
[----:B------:R-:W-:-:S07]  /*bfc0*/  LEA.HI.X.SX32 R129, R242, R123, 0x1, P2 ;  /* 0x0000007bf2817211 */ /* 0x000fce00010f0eff */
[----:B------:R-:W5:Y:S01]  /*bfd0*/  LDC R130, c[0x0][0x248] ;  /* 0x00009200ff827b82 */ /* 0x000f620000000800 */
[----:B------:R-:W-:Y:S02]  /*bfe0*/  IMAD R126, R244, 0x3ec, RZ ;  /* 0x000003ecf47e7824 */ /* 0x000fe400078e02ff */
[----:B------:R1:W2:Y:S01]  /*bff0*/  LDG.E.U16 R244, desc[UR60][R128.64] ;  /* 0x0000003c80f47981 */ /* 0x0002a2000c1e1500 */
[-C--:B------:R-:W-:Y:S02]  /*c000*/  IADD3 R124, P0, R124, R122.reuse, RZ ;  /* 0x0000007a7c7c7210 */ /* 0x080fe40007f1e0ff */
[----:B------:R-:W-:Y:S01]  /*c010*/  IADD3 R126, P1, R126, R122, RZ ;  /* 0x0000007a7e7e7210 */ /* 0x000fe20007f3e0ff */
[----:B-1----:R-:W-:Y:S01]  /*c020*/  IMAD R240, R240, 0x1ee, RZ ;  /* 0x000001eef0f07824 */ /* 0x002fe200078e02ff */
[----:B------:R-:W1:Y:S02]  /*c030*/  LDC R246, c[0x0][0x248] ;  /* 0x00009200fff67b82 */ /* 0x000e640000000800 */
[----:B------:R-:W-:-:S06]  /*c040*/  LEA.HI.X.SX32 R127, R248, R123, 0x1, P1 ;  /* 0x0000007bf87f7211 */ /* 0x000fcc00008f0eff */
[----:B------:R-:W1:Y:S01]  /*c050*/  LDC R129, c[0x0][0x248] ;  /* 0x00009200ff817b82 */ /* 0x000e620000000800 */
[----:B------:R-:W-:Y:S01]  /*c060*/  LEA.HI.X.SX32 R125, R240, R123, 0x1, P0 ;  /* 0x0000007bf07d7211 */ /* 0x000fe200000f0eff */
[----:B------:R0:W2:Y:S04]  /*c070*/  LDG.E.U16 R242, desc[UR60][R126.64] ;  /* 0x0000003c7ef27981 */ /* 0x0000a8000c1e1500 */
[----:B------:R5:W2:Y:S02]  /*c080*/  LDG.E.U16 R240, desc[UR60][R124.64] ;  /* 0x0000003c7cf07981 */ /* 0x000aa4000c1e1500 */
[----:B------:R-:W3:Y:S08]  /*c090*/  LDC R248, c[0x0][0x248] ;  /* 0x00009200fff87b82 */ /* 0x000ef00000000800 */
[----:B0-----:R-:W0:Y:S01]  /*c0a0*/  LDC R126, c[0x0][0x248] ;  /* 0x00009200ff7e7b82 */ /* 0x001e220000000800 */
[----:B-----5:R-:W-:-:S02]  /*c0b0*/  IMAD R124, R131, 0x38e, RZ ;  /* 0x0000038e837c7824 */ /* 0x020fc400078e02ff */
[----:B------:R-:W-:-:S03]  /*c0c0*/  IMAD R125, R130, 0x1c7, RZ ;  /* 0x000001c7827d7824 */ /* 0x000fc600078e02ff */
[----:B------:R-:W-:Y:S01]  /*c0d0*/  IADD3 R124, P0, R124, R122, RZ ;  /* 0x0000007a7c7c7210 */ /* 0x000fe20007f1e0ff */
[----:B-1----:R-:W-:Y:S01]  /*c0e0*/  IMAD R128, R129, 0x3ae, RZ ;  /* 0x000003ae81807824 */ /* 0x002fe200078e02ff */
[----:B------:R-:W1:Y:S02]  /*c0f0*/  LDC R130, c[0x0][0x248] ;  /* 0x00009200ff827b82 */ /* 0x000e640000000800 */
[----:B------:R-:W-:Y:S01]  /*c100*/  LEA.HI.X.SX32 R125, R125, R123, 0x1, P0 ;  /* 0x0000007b7d7d7211 */ /* 0x000fe200000f0eff */
[----:B------:R-:W-:-:S04]  /*c110*/  IMAD R129, R246, 0x1d7, RZ ;  /* 0x000001d7f6817824 */ /* 0x000fc800078e02ff */
[----:B------:R5:W2:Y:S02]  /*c120*/  LDG.E.U16 R246, desc[UR60][R124.64] ;  /* 0x0000003c7cf67981 */ /* 0x000aa4000c1e1500 */
[----:B-----5:R-:W5:Y:S08]  /*c130*/  LDC R124, c[0x0][0x248] ;  /* 0x00009200ff7c7b82 */ /* 0x020f700000000800 */
[----:B------:R-:W1:Y:S01]  /*c140*/  LDC R125, c[0x0][0x248] ;  /* 0x00009200ff7d7b82 */ /* 0x000e620000000800 */
[----:B0-----:R-:W-:-:S02]  /*c150*/  IMAD R126, R126, 0x39e, RZ ;  /* 0x0000039e7e7e7824 */ /* 0x001fc400078e02ff */
[----:B------:R-:W-:Y:S01]  /*c160*/  IMAD R127, R250, 0x1cf, RZ ;  /* 0x000001cffa7f7824 */ /* 0x000fe200078e02ff */
[-C--:B------:R-:W-:Y:S02]  /*c170*/  IADD3 R128, P2, R128, R122.reuse, RZ ;  /* 0x0000007a80807210 */ /* 0x080fe40007f5e0ff */
[----:B------:R-:W-:Y:S02]  /*c180*/  IADD3 R126, P1, R126, R122, RZ ;  /* 0x0000007a7e7e7210 */ /* 0x000fe40007f3e0ff */
[-C--:B------:R-:W-:Y:S02]  /*c190*/  LEA.HI.X.SX32 R129, R129, R123.reuse, 0x1, P2 ;  /* 0x0000007b81817211 */ /* 0x080fe400010f0eff */
[----:B------:R-:W-:Y:S01]  /*c1a0*/  LEA.HI.X.SX32 R127, R127, R123, 0x1, P1 ;  /* 0x0000007b7f7f7211 */ /* 0x000fe200008f0eff */
[----:B---3--:R-:W-:Y:S02]  /*c1b0*/  IMAD R131, R248, 0x1df, RZ ;  /* 0x000001dff8837824 */ /* 0x008fe400078e02ff */
[----:B------:R1:W3:Y:S04]  /*c1c0*/  LDG.E.U16 R250, desc[UR60][R128.64] ;  /* 0x0000003c80fa7981 */ /* 0x0002e8000c1e1500 */
[----:B------:R5:W3:Y:S01]  /*c1d0*/  LDG.E.U16 R248, desc[UR60][R126.64] ;  /* 0x0000003c7ef87981 */ /* 0x000ae2000c1e1500 */
[----:B-1----:R-:W-:-:S02]  /*c1e0*/  IMAD R128, R125, 0x3ce, RZ ;  /* 0x000003ce7d807824 */ /* 0x002fc400078e02ff */
[----:B------:R-:W0:Y:S01]  /*c1f0*/  LDC R125, c[0x0][0x248] ;  /* 0x00009200ff7d7b82 */ /* 0x000e220000000800 */
[----:B-----5:R-:W-:-:S07]  /*c200*/  IMAD R127, R124, 0x1e7, RZ ;  /* 0x000001e77c7f7824 */ /* 0x020fce00078e02ff */
[----:B------:R-:W1:Y:S08]  /*c210*/  LDC R126, c[0x0][0x248] ;  /* 0x00009200ff7e7b82 */ /* 0x000e700000000800 */
[----:B------:R-:W5:Y:S01]  /*c220*/  LDC R124, c[0x0][0x248] ;  /* 0x00009200ff7c7b82 */ /* 0x000f620000000800 */
[----:B------:R-:W-:-:S05]  /*c230*/  IMAD R130, R130, 0x3be, RZ ;  /* 0x000003be82827824 */ /* 0x000fca00078e02ff */
[----:B------:R-:W-:Y:S01]  /*c240*/  IADD3 R130, P0, R130, R122, RZ ;  /* 0x0000007a82827210 */ /* 0x000fe20007f1e0ff */
[----:B0-----:R-:W-:-:S03]  /*c250*/  IMAD R125, R125, 0x3fe, RZ ;  /* 0x000003fe7d7d7824 */ /* 0x001fc600078e02ff */
[----:B------:R-:W-:Y:S02]  /*c260*/  LEA.HI.X.SX32 R131, R131, R123, 0x1, P0 ;  /* 0x0000007b83837211 */ /* 0x000fe400000f0eff */
[----:B------:R-:W-:-:S03]  /*c270*/  IADD3 R128, P0, R128, R122, RZ ;  /* 0x0000007a80807210 */ /* 0x000fc60007f1e0ff */
[----:B------:R0:W3:Y:S01]  /*c280*/  LDG.E.U16 R130, desc[UR60][R130.64] ;  /* 0x0000003c82827981 */ /* 0x0000e2000c1e1500 */
[----:B-1----:R-:W-:Y:S01]  /*c290*/  IMAD R126, R126, 0x3de, RZ ;  /* 0x000003de7e7e7824 */ /* 0x002fe200078e02ff */
[----:B------:R-:W-:Y:S02]  /*c2a0*/  LEA.HI.X.SX32 R129, R127, R123, 0x1, P0 ;  /* 0x0000007b7f817211 */ /* 0x000fe400000f0eff */
[----:B------:R-:W1:Y:S01]  /*c2b0*/  LDC R127, c[0x0][0x248] ;  /* 0x00009200ff7f7b82 */ /* 0x000e620000000800 */
[----:B-----5:R-:W-:Y:S01]  /*c2c0*/  IMAD R124, R124, 0x3ee, RZ ;  /* 0x000003ee7c7c7824 */ /* 0x020fe200078e02ff */
[-C--:B------:R-:W-:Y:S01]  /*c2d0*/  IADD3 R126, P1, R126, R122.reuse, RZ ;  /* 0x0000007a7e7e7210 */ /* 0x080fe20007f3e0ff */
[----:B------:R-:W5:Y:S05]  /*c2e0*/  LDG.E.U16 R128, desc[UR60][R128.64] ;  /* 0x0000003c80807981 */ /* 0x000f6a000c1e1500 */
[----:B0-----:R-:W0:Y:S01]  /*c2f0*/  LDC R131, c[0x0][0x248] ;  /* 0x00009200ff837b82 */ /* 0x001e220000000800 */
[----:B------:R-:W-:-:S02]  /*c300*/  IADD3 R124, P2, R124, R122, RZ ;  /* 0x0000007a7c7c7210 */ /* 0x000fc40007f5e0ff */
[----:B------:R-:W-:-:S05]  /*c310*/  IADD3 R122, P0, R125, R122, RZ ;  /* 0x0000007a7d7a7210 */ /* 0x000fca0007f1e0ff */
[----:B------:R-:W4:Y:S01]  /*c320*/  LDC R125, c[0x0][0x248] ;  /* 0x00009200ff7d7b82 */ /* 0x000f220000000800 */
[----:B------:R-:W2:Y:S01]  /*c330*/  LDL.LU R129, [R1+0x4] ;  /* 0x0000040001817983 */ /* 0x000ea20000300800 */
[----:B-1----:R-:W-:-:S05]  /*c340*/  IMAD R127, R127, 0x1ef, RZ ;  /* 0x000001ef7f7f7824 */ /* 0x002fca00078e02ff */
[----:B------:R-:W-:Y:S02]  /*c350*/  LEA.HI.X.SX32 R127, R127, R123, 0x1, P1 ;  /* 0x0000007b7f7f7211 */ /* 0x000fe400008f0eff */
[----:B0-----:R-:W-:-:S03]  /*c360*/  LEA R131, R131, -R131, 0x9 ;  /* 0x8000008383837211 */ /* 0x001fc600078e48ff */
[----:B------:R-:W5:Y:S01]  /*c370*/  LDG.E.U16 R126, desc[UR60][R126.64] ;  /* 0x0000003c7e7e7981 */ /* 0x000f62000c1e1500 */
[----:B----4-:R-:W-:-:S05]  /*c380*/  IMAD R125, R125, 0x1f7, RZ ;  /* 0x000001f77d7d7824 */ /* 0x010fca00078e02ff */
[-C--:B------:R-:W-:Y:S02]  /*c390*/  LEA.HI.X.SX32 R125, R125, R123.reuse, 0x1, P2 ;  /* 0x0000007b7d7d7211 */ /* 0x080fe400010f0eff */
[----:B------:R-:W-:Y:S02]  /*c3a0*/  LEA.HI.X.SX32 R123, R131, R123, 0x1, P0 ;  /* 0x0000007b837b7211 */ /* 0x000fe400000f0eff */
[----:B------:R-:W4:Y:S04]  /*c3b0*/  LDL.LU R131, [R1+0x8] ;  /* 0x0000080001837983 */ /* 0x000f280000300800 */
[----:B------:R-:W3:Y:S04]  /*c3c0*/  LDL.LU R127, [R1+0xc] ;  /* 0x00000c00017f7983 */ /* 0x000ee80000300800 */
[----:B------:R-:W5:Y:S04]  /*c3d0*/  LDG.E.U16 R124, desc[UR60][R124.64] ;  /* 0x0000003c7c7c7981 */ /* 0x000f68000c1e1500 */
[----:B------:R-:W5:Y:S04]  /*c3e0*/  LDG.E.U16 R122, desc[UR60][R122.64] ;  /* 0x0000003c7a7a7981 */ /* 0x000f68000c1e1500 */
[----:B------:R0:W-:Y:S04]  /*c3f0*/  STS.U16 [R4+0x2180], R221 ;  /* 0x002180dd04007388 */ /* 0x0001e80000000400 */
[----:B------:R-:W2:Y:S04]  /*c400*/  LDL.LU R125, [R1+0x10] ;  /* 0x00001000017d7983 */ /* 0x000ea80000300800 */
[----:B------:R-:W4:Y:S04]  /*c410*/  LDL.LU R123, [R1+0x14] ;  /* 0x00001400017b7983 */ /* 0x000f280000300800 */
[----:B0-----:R-:W3:Y:S04]  /*c420*/  LDL.LU R221, [R1+0x18] ;  /* 0x0000180001dd7983 */ /* 0x001ee80000300800 */
[----:B------:R0:W-:Y:S04]  /*c430*/  STS.U16 [R4+0x2580], R217 ;  /* 0x002580d904007388 */ /* 0x0001e80000000400 */
[----:B------:R1:W-:Y:S04]  /*c440*/  STS.U16 [R4+0x2980], R213 ;  /* 0x002980d504007388 */ /* 0x0003e80000000400 */
[----:B------:R1:W-:Y:S04]  /*c450*/  STS.U16 [R4+0x2d80], R209 ;  /* 0x002d80d104007388 */ /* 0x0003e80000000400 */
[----:B0-----:R-:W5:Y:S04]  /*c460*/  LDL.LU R217, [R1+0x1c] ;  /* 0x00001c0001d97983 */ /* 0x001f680000300800 */
[----:B-1----:R-:W2:Y:S04]  /*c470*/  LDL.LU R213, [R1+0x20] ;  /* 0x0000200001d57983 */ /* 0x002ea80000300800 */
[----:B------:R-:W4:Y:S04]  /*c480*/  LDL.LU R209, [R1+0x24] ;  /* 0x0000240001d17983 */ /* 0x000f280000300800 */
[----:B------:R0:W-:Y:S04]  /*c490*/  STS.U16 [R4+0x3180], R205 ;  /* 0x003180cd04007388 */ /* 0x0001e80000000400 */
[----:B------:R1:W-:Y:S04]  /*c4a0*/  STS.U16 [R4+0x3580], R201 ;  /* 0x003580c904007388 */ /* 0x0003e80000000400 */
[----:B------:R1:W-:Y:S04]  /*c4b0*/  STS.U16 [R4+0x3980], R197 ;  /* 0x003980c504007388 */ /* 0x0003e80000000400 */
[----:B0-----:R-:W3:Y:S04]  /*c4c0*/  LDL.LU R205, [R1+0x28] ;  /* 0x0000280001cd7983 */ /* 0x001ee80000300800 */
[----:B-1----:R-:W3:Y:S04]  /*c4d0*/  LDL.LU R201, [R1+0x2c] ;  /* 0x00002c0001c97983 */ /* 0x002ee80000300800 */
[----:B------:R-:W3:Y:S04]  /*c4e0*/  LDL.LU R197, [R1+0x30] ;  /* 0x0000300001c57983 */ /* 0x000ee80000300800 */
        /* <DEDUP_REMOVED lines=16> */
[----:B-1----:R-:W3:Y:S01]  /*c5f0*/  LDL.LU R149, [R1+0x7c] ;  /* 0x00007c0001957983 */ /* 0x002ee20000300800 */
[----:B------:R-:W-:-:S03]  /*c600*/  LOP3.LUT R5, R2, 0x40, RZ, 0x3c, !PT ;  /* 0x0000004002057812 */ /* 0x000fc600078e3cff */
[----:B------:R0:W-:Y:S04]  /*c610*/  STS.U16 [R4+0x5d80], R143 ;  /* 0x005d808f04007388 */ /* 0x0001e80000000400 */
[----:B------:R1:W-:Y:S01]  /*c620*/  STS.U16 [R4+0x6180], R137 ;  /* 0x0061808904007388 */ /* 0x0003e20000000400 */
[----:B------:R-:W-:-:S03]  /*c630*/  IADD3 R5, R17, R5, RZ ;  /* 0x0000000511057210 */ /* 0x000fc60007ffe0ff */
        /* <DEDUP_REMOVED lines=46> */
[----:B------:R-:W3:Y:S04]  /*c920*/  LDL.LU R27, [R1+0x100] ;  /* 0x00010000011b7983 */ /* 0x000ee80000300800 */
[----:B-----5:R-:W-:Y:S04]  /*c930*/  STS.U16 [R5+0x5e00], R217 ;  /* 0x005e00d905007388 */ /* 0x020fe80000000400 */
[----:B--2---:R-:W-:Y:S04]  /*c940*/  STS.U16 [R5+0x5a00], R213 ;  /* 0x005a00d505007388 */ /* 0x004fe80000000400 */
[----:B----4-:R-:W-:Y:S04]  /*c950*/  STS.U16 [R5+0x5600], R209 ;  /* 0x005600d105007388 */ /* 0x010fe80000000400 */
[----:B---3--:R-:W-:Y:S04]  /*c960*/  STS.U16 [R5+0x6200], R221 ;  /* 0x006200dd05007388 */ /* 0x008fe80000000400 */
        /* <DEDUP_REMOVED lines=11> */
[----:B0-----:R-:W2:Y:S04]  /*ca20*/  LDL.LU R161, [R1+0x10c] ;  /* 0x00010c0001a17983 */ /* 0x001ea80000300800 */
[----:B------:R-:W3:Y:S04]  /*ca30*/  LDL.LU R167, [R1+0xfc] ;  /* 0x0000fc0001a77983 */ /* 0x000ee80000300800 */
[----:B------:R-:W4:Y:S04]  /*ca40*/  LDL.LU R173, [R1+0xec] ;  /* 0x0000ec0001ad7983 */ /* 0x000f280000300800 */
[----:B------:R-:W5:Y:S04]  /*ca50*/  LDL.LU R179, [R1+0xdc] ;  /* 0x0000dc0001b37983 */ /* 0x000f680000300800 */
[----:B------:R-:W2:Y:S04]  /*ca60*/  LDL.LU R185, [R1+0xcc] ;  /* 0x0000cc0001b97983 */ /* 0x000ea80000300800 */
[----:B------:R-:W3:Y:S04]  /*ca70*/  LDL.LU R191, [R1+0xbc] ;  /* 0x0000bc0001bf7983 */ /* 0x000ee80000300800 */
[----:B------:R-:W4:Y:S04]  /*ca80*/  LDL.LU R197, [R1+0xac] ;  /* 0x0000ac0001c57983 */ /* 0x000f280000300800 */
[----:B------:R-:W5:Y:S04]  /*ca90*/  LDL.LU R201, [R1+0x9c] ;  /* 0x00009c0001c97983 */ /* 0x000f680000300800 */
[----:B------:R-:W5:Y:S04]  /*caa0*/  LDL.LU R205, [R1+0x90] ;  /* 0x0000900001cd7983 */ /* 0x000f680000300800 */
[----:B------:R-:W5:Y:S04]  /*cab0*/  LDL.LU R209, [R1+0x84] ;  /* 0x0000840001d17983 */ /* 0x000f680000300800 */
[----:B------:R-:W5:Y:S04]  /*cac0*/  LDL.LU R213, [R1+0x78] ;  /* 0x0000780001d57983 */ /* 0x000f680000300800 */
[----:B------:R-:W5:Y:S04]  /*cad0*/  LDL.LU R217, [R1+0x6c] ;  /* 0x00006c0001d97983 */ /* 0x000f680000300800 */
[----:B------:R-:W5:Y:S04]  /*cae0*/  LDL.LU R221, [R1+0x60] ;  /* 0x0000600001dd7983 */ /* 0x000f680000300800 */
[----:B------:R-:W5:Y:S04]  /*caf0*/  LDL.LU R123, [R1+0x54] ;  /* 0x00005400017b7983 */ /* 0x000f680000300800 */
[----:B------:R0:W-:Y:S04]  /*cb00*/  STS.U16 [R5+0x6e00], R127 ;  /* 0x006e007f05007388 */ /* 0x0001e80000000400 */
[----:B------:R-:W5:Y:S04]  /*cb10*/  LDL.LU R125, [R1+0x48] ;  /* 0x00004800017d7983 */ /* 0x000f680000300800 */
[----:B------:R1:W-:Y:S04]  /*cb20*/  STS.U16 [R5+0x7200], R131 ;  /* 0x0072008305007388 */ /* 0x0003e80000000400 */
[----:B0-----:R-:W5:Y:S04]  /*cb30*/  LDL.LU R127, [R1+0x40] ;  /* 0x00004000017f7983 */ /* 0x001f680000300800 */
[----:B------:R0:W-:Y:S04]  /*cb40*/  STS.U16 [R5+0x7a00], R129 ;  /* 0x007a008105007388 */ /* 0x0001e80000000400 */
[----:B-1----:R-:W5:Y:S04]  /*cb50*/  LDL.LU R131, [R1+0x38] ;  /* 0x0000380001837983 */ /* 0x002f680000300800 */
[----:B0-----:R-:W5:Y:S04]  /*cb60*/  LDL.LU R129, [R1] ;  /* 0x0000000001817983 */ /* 0x001f680000300800 */
[----:B------:R0:W-:Y:S02]  /*cb70*/  STS.U16 [R5+0x7600], R0 ;  /* 0x0076000005007388 */ /* 0x0001e40000000400 */
[----:B0-----:R-:W-:-:S04]  /*cb80*/  LOP3.LUT R0, R2, 0x50, RZ, 0x3c, !PT ;  /* 0x0000005002007812 */ /* 0x001fc800078e3cff */
[----:B------:R-:W-:Y:S01]  /*cb90*/  IADD3 R0, R17, R0, RZ ;  /* 0x0000000011007210 */ /* 0x000fe20007ffe0ff */
        /* <DEDUP_REMOVED lines=45> */
[----:B--2---:R0:W-:Y:S04]  /*ce70*/  STS.U16 [R0+0x1280], R185 ;  /* 0x001280b900007388 */ /* 0x0041e80000000400 */
[----:B---3--:R1:W-:Y:S04]  /*ce80*/  STS.U16 [R0+0x1680], R191 ;  /* 0x001680bf00007388 */ /* 0x0083e80000000400 */
[----:B----4-:R2:W-:Y:S04]  /*ce90*/  STS.U16 [R0+0x1a80], R197 ;  /* 0x001a80c500007388 */ /* 0x0105e80000000400 */
[----:B0-----:R-:W3:Y:S04]  /*cea0*/  LDL.LU R185, [R1+0x108] ;  /* 0x0001080001b97983 */ /* 0x001ee80000300800 */
[----:B-1----:R-:W4:Y:S04]  /*ceb0*/  LDL.LU R191, [R1+0xf8] ;  /* 0x0000f80001bf7983 */ /* 0x002f280000300800 */
[----:B-----5:R0:W-:Y:S04]  /*cec0*/  STS.U16 [R0+0x1e80], R201 ;  /* 0x001e80c900007388 */ /* 0x0201e80000000400 */
[----:B--2---:R-:W2:Y:S04]  /*ced0*/  LDL.LU R197, [R1+0xe8] ;  /* 0x0000e80001c57983 */ /* 0x004ea80000300800 */
[----:B------:R1:W-:Y:S04]  /*cee0*/  STS.U16 [R0+0x2280], R205 ;  /* 0x002280cd00007388 */ /* 0x0003e80000000400 */
[----:B0-----:R-:W5:Y:S04]  /*cef0*/  LDL.LU R201, [R1+0xd8] ;  /* 0x0000d80001c97983 */ /* 0x001f680000300800 */
[----:B------:R0:W-:Y:S04]  /*cf00*/  STS.U16 [R0+0x2680], R209 ;  /* 0x002680d100007388 */ /* 0x0001e80000000400 */
[----:B-1----:R-:W5:Y:S04]  /*cf10*/  LDL.LU R205, [R1+0xc8] ;  /* 0x0000c80001cd7983 */ /* 0x002f680000300800 */
[----:B------:R1:W-:Y:S04]  /*cf20*/  STS.U16 [R0+0x2a80], R213 ;  /* 0x002a80d500007388 */ /* 0x0003e80000000400 */
[----:B0-----:R-:W5:Y:S04]  /*cf30*/  LDL.LU R209, [R1+0xb8] ;  /* 0x0000b80001d17983 */ /* 0x001f680000300800 */
[----:B------:R0:W-:Y:S04]  /*cf40*/  STS.U16 [R0+0x2e80], R217 ;  /* 0x002e80d900007388 */ /* 0x0001e80000000400 */
[----:B-1----:R-:W5:Y:S04]  /*cf50*/  LDL.LU R213, [R1+0xa8] ;  /* 0x0000a80001d57983 */ /* 0x002f680000300800 */
[----:B------:R1:W-:Y:S04]  /*cf60*/  STS.U16 [R0+0x3280], R221 ;  /* 0x003280dd00007388 */ /* 0x0003e80000000400 */
[----:B0-----:R-:W3:Y:S04]  /*cf70*/  LDL.LU R217, [R1+0x98] ;  /* 0x0000980001d97983 */ /* 0x001ee80000300800 */
[----:B------:R0:W-:Y:S04]  /*cf80*/  STS.U16 [R0+0x3680], R123 ;  /* 0x0036807b00007388 */ /* 0x0001e80000000400 */
[----:B-1----:R-:W4:Y:S04]  /*cf90*/  LDL.LU R221, [R1+0x8c] ;  /* 0x00008c0001dd7983 */ /* 0x002f280000300800 */
[----:B------:R1:W-:Y:S04]  /*cfa0*/  STS.U16 [R0+0x3a80], R125 ;  /* 0x003a807d00007388 */ /* 0x0003e80000000400 */
[----:B0-----:R-:W2:Y:S04]  /*cfb0*/  LDL.LU R123, [R1+0x80] ;  /* 0x00008000017b7983 */ /* 0x001ea80000300800 */
[----:B------:R0:W-:Y:S04]  /*cfc0*/  STS.U16 [R0+0x3e80], R127 ;  /* 0x003e807f00007388 */ /* 0x0001e80000000400 */
[----:B-1----:R-:W5:Y:S04]  /*cfd0*/  LDL.LU R125, [R1+0x74] ;  /* 0x00007400017d7983 */ /* 0x002f680000300800 */
[----:B------:R1:W-:Y:S04]  /*cfe0*/  STS.U16 [R0+0x4280], R131 ;  /* 0x0042808300007388 */ /* 0x0003e80000000400 */
[----:B0-----:R-:W5:Y:S04]  /*cff0*/  LDL.LU R127, [R1+0x68] ;  /* 0x00006800017f7983 */ /* 0x001f680000300800 */
[----:B------:R0:W-:Y:S04]  /*d000*/  STS.U16 [R0+0x4680], R129 ;  /* 0x0046808100007388 */ /* 0x0001e80000000400 */
[----:B-1----:R-:W5:Y:S04]  /*d010*/  LDL.LU R131, [R1+0x5c] ;  /* 0x00005c0001837983 */ /* 0x002f680000300800 */
[----:B0-----:R-:W5:Y:S01]  /*d020*/  LDL.LU R129, [R1+0x50] ;  /* 0x0000500001817983 */ /* 0x001f620000300800 */
[----:B------:R-:W-:-:S04]  /*d030*/  LOP3.LUT R4, R2, 0x60, RZ, 0x3c, !PT ;  /* 0x0000006002047812 */ /* 0x000fc800078e3cff */
        /* <DEDUP_REMOVED lines=51> */
[----:B---3--:R0:W-:Y:S04]  /*d370*/  STS.U16 [R3+0x1f00], R217 ;  /* 0x001f00d903007388 */ /* 0x0081e80000000400 */
[----:B----4-:R1:W-:Y:S04]  /*d380*/  STS.U16 [R3+0x2300], R221 ;  /* 0x002300dd03007388 */ /* 0x0103e80000000400 */
[----:B0-----:R-:W3:Y:S04]  /*d390*/  LDL.LU R217, [R1+0x104] ;  /* 0x0001040001d97983 */ /* 0x001ee80000300800 */
[----:B--2---:R0:W-:Y:S04]  /*d3a0*/  STS.U16 [R3+0x2700], R123 ;  /* 0x0027007b03007388 */ /* 0x0041e80000000400 */
[----:B-1----:R-:W2:Y:S04]  /*d3b0*/  LDL.LU R221, [R1+0xf4] ;  /* 0x0000f40001dd7983 */ /* 0x002ea80000300800 */
[----:B-----5:R1:W-:Y:S04]  /*d3c0*/  STS.U16 [R3+0x2b00], R125 ;  /* 0x002b007d03007388 */ /* 0x0203e80000000400 */
[----:B0-----:R-:W4:Y:S04]  /*d3d0*/  LDL.LU R123, [R1+0xe4] ;  /* 0x0000e400017b7983 */ /* 0x001f280000300800 */
        /* <DEDUP_REMOVED lines=9> */
[----:B------:R-:W-:Y:S01]  /*d470*/  STS.U16 [R3+0x300], R185 ;  /* 0x000300b903007388 */ /* 0x000fe20000000400 */
[----:B------:R-:W-:-:S03]  /*d480*/  MOV R0, 0xff800000 ;  /* 0xff80000000007802 */ /* 0x000fc60000000f00 */
        /* <DEDUP_REMOVED lines=57> */
[----:B------:R-:W-:Y:S01]  /*d820*/  STS.U16 [R2+0x2380], R219 ;  /* 0x002380db02007388 */ /* 0x000fe20000000400 */
[----:B0-----:R-:W-:-:S03]  /*d830*/  MOV R3, 0x3f800000 ;  /* 0x3f80000000037802 */ /* 0x001fc60000000f00 */
[----:B------:R-:W-:Y:S04]  /*d840*/  STS.U16 [R2+0x2780], R215 ;  /* 0x002780d702007388 */ /* 0x000fe80000000400 */
[----:B------:R-:W-:Y:S04]  /*d850*/  STS.U16 [R2+0x2b80], R211 ;  /* 0x002b80d302007388 */ /* 0x000fe80000000400 */
[----:B------:R-:W-:Y:S04]  /*d860*/  STS.U16 [R2+0x2f80], R207 ;  /* 0x002f80cf02007388 */ /* 0x000fe80000000400 */
[----:B---3--:R-:W-:Y:S04]  /*d870*/  STS.U16 [R2+0x380], R217 ;  /* 0x000380d902007388 */ /* 0x008fe80000000400 */
[----:B------:R-:W-:Y:S04]  /*d880*/  STS.U16 [R2+0x3380], R203 ;  /* 0x003380cb02007388 */ /* 0x000fe80000000400 */
[----:B--2---:R-:W-:Y:S04]  /*d890*/  STS.U16 [R2+0x780], R221 ;  /* 0x000780dd02007388 */ /* 0x004fe80000000400 */
[----:B------:R-:W-:Y:S04]  /*d8a0*/  STS.U16 [R2+0x3780], R199 ;  /* 0x003780c702007388 */ /* 0x000fe80000000400 */
[----:B----4-:R-:W-:Y:S04]  /*d8b0*/  STS.U16 [R2+0xb80], R123 ;  /* 0x000b807b02007388 */ /* 0x010fe80000000400 */
[----:B------:R-:W-:Y:S04]  /*d8c0*/  STS.U16 [R2+0x3b80], R193 ;  /* 0x003b80c102007388 */ /* 0x000fe80000000400 */
[----:B-----5:R-:W-:Y:S04]  /*d8d0*/  STS.U16 [R2+0xf80], R125 ;  /* 0x000f807d02007388 */ /* 0x020fe80000000400 */
        /* <DEDUP_REMOVED lines=52> */
[----:B------:R-:W-:Y:S01]  /*dc20*/  STL [R1+0x608], R0 ;  /* 0x0006080001007387 */ /* 0x000fe20000100800 */
[----:B0-----:R-:W-:-:S03]  /*dc30*/  MOV R2, 0xff800000 ;  /* 0xff80000000027802 */ /* 0x001fc60000000f00 */
[----:B------:R-:W-:Y:S04]  /*dc40*/  STL [R1+0x114c], R3 ;  /* 0x00114c0301007387 */ /* 0x000fe80000100800 */
[----:B------:R0:W-:Y:S04]  /*dc50*/  STL [R1+0x604], R2 ;  /* 0x0006040201007387 */ /* 0x0001e80000100800 */
[----:B------:R1:W-:Y:S01]  /*dc60*/  STL [R1+0x600], R0 ;  /* 0x0006000001007387 */ /* 0x0003e20000100800 */
[----:B0-----:R-:W-:-:S03]  /*dc70*/  MOV R2, 0x3f800000 ;  /* 0x3f80000000027802 */ /* 0x001fc60000000f00 */
[----:B------:R-:W-:Y:S01]  /*dc80*/  STL [R1+0x1150], R3 ;  /* 0x0011500301007387 */ /* 0x000fe20000100800 */
[----:B-1----:R-:W-:-:S03]  /*dc90*/  MOV R0, 0x3f800000 ;  /* 0x3f80000000007802 */ /* 0x002fc60000000f00 */
[----:B------:R-:W-:Y:S04]  /*dca0*/  STL [R1+0x1154], R2 ;  /* 0x0011540201007387 */ /* 0x000fe80000100800 */
[----:B------:R-:W-:Y:S04]  /*dcb0*/  STL [R1+0x400], RZ ;  /* 0x000400ff01007387 */ /* 0x000fe80000100800 */
[----:B------:R0:W-:Y:S04]  /*dcc0*/  STL [R1+0x1158], R0 ;  /* 0x0011580001007387 */ /* 0x0001e80000100800 */
[----:B------:R1:W-:Y:S04]  /*dcd0*/  STL [R1+0x404], RZ ;  /* 0x000404ff01007387 */ /* 0x0003e80000100800 */
        /* <DEDUP_REMOVED lines=254> */
[----:B------:R1:W-:Y:S04]  /*ecc0*/  STL [R1], RZ ;  /* 0x000000ff01007387 */ /* 0x0003e80000100800 */
        /* <DEDUP_REMOVED lines=110> */
[----:B------:R1:W-:Y:S01]  /*f3b0*/  STL [R1+0x1bc], RZ ;  /* 0x0001bcff01007387 */ /* 0x0003e20000100800 */
[----:B------:R-:W2:Y:S03]  /*f3c0*/  S2R R221, SR_CTAID.X ;  /* 0x0000000000dd7919 */ /* 0x000ea60000002500 */
        /* <DEDUP_REMOVED lines=16> */
[----:B--2---:R-:W-:-:S02]  /*f4d0*/  SHF.L.U32 R221, R221, 0x7, RZ ;  /* 0x00000007dddd7819 */ /* 0x004fc400000006ff */
[----:B------:R-:W-:Y:S02]  /*f4e0*/  CS2R R24, SRZ ;  /* 0x0000000000187805 */ /* 0x000fe4000001ff00 */
[----:B------:R-:W-:Y:S02]  /*f4f0*/  MOV R252, 0xff800000 ;  /* 0xff80000000fc7802 */ /* 0x000fe40000000f00 */
[----:B------:R-:W-:Y:S02]  /*f500*/  CS2R R26, SRZ ;  /* 0x00000000001a7805 */ /* 0x000fe4000001ff00 */
[----:B------:R-:W-:Y:S02]  /*f510*/  CS2R R28, SRZ ;  /* 0x00000000001c7805 */ /* 0x000fe4000001ff00 */
[----:B------:R-:W-:Y:S02]  /*f520*/  CS2R R30, SRZ ;  /* 0x00000000001e7805 */ /* 0x000fe4000001ff00 */
[----:B------:R-:W-:-:S02]  /*f530*/  CS2R R32, SRZ ;  /* 0x0000000000207805 */ /* 0x000fc4000001ff00 */
[----:B------:R-:W-:Y:S02]  /*f540*/  CS2R R34, SRZ ;  /* 0x0000000000227805 */ /* 0x000fe4000001ff00 */
[----:B------:R-:W-:Y:S02]  /*f550*/  CS2R R36, SRZ ;  /* 0x0000000000247805 */ /* 0x000fe4000001ff00 */
        /* <DEDUP_REMOVED lines=41> */
[----:B0-----:R-:W-:Y:S02]  /*f7f0*/  IADD3 R0, R221, 0x80, RZ ;  /* 0x00000080dd007810 */ /* 0x001fe40007ffe0ff */
[----:B------:R-:W-:Y:S01]  /*f800*/  MOV R120, RZ ;  /* 0x000000ff00787202 */ /* 0x000fe20000000f00 */
[----:B------:R-:W0:Y:S01]  /*f810*/  S2R R217, SR_TID.X ;  /* 0x0000000000d97919 */ /* 0x000e220000002100 */
[----:B------:R-:W-:Y:S02]  /*f820*/  ISETP.GE.AND P0, PT, R0, 0x1, PT ;  /* 0x000000010000780c */ /* 0x000fe40003f06270 */
[----:B------:R-:W-:Y:S02]  /*f830*/  CS2R R122, SRZ ;  /* 0x00000000007a7805 */ /* 0x000fe4000001ff00 */
[----:B------:R-:W-:-:S02]  /*f840*/  MOV R121, RZ ;  /* 0x000000ff00797202 */ /* 0x000fc40000000f00 */
        /* <DEDUP_REMOVED lines=14> */
[C---:B0-----:R-:W-:Y:S02]  /*f930*/  LOP3.LUT R0, R217.reuse, 0x7f, RZ, 0xc0, !PT ;  /* 0x0000007fd9007812 */ /* 0x041fe400078ec0ff */
[----:B------:R-:W-:Y:S01]  /*f940*/  LOP3.LUT R2, R217, 0x60, RZ, 0xc0, !PT ;  /* 0x00000060d9027812 */ /* 0x000fe200078ec0ff */
[----:B-1----:R-:W-:Y:S06]  /*f950*/  @!P0 BRA `(.L_x_0) ;  /* 0x0000036400e08947 */ /* 0x002fec0003800000 */
[----:B------:R-:W-:Y:S01]  /*f960*/  SHF.R.U32.HI R3, RZ, 0x2, R217 ;  /* 0x00000002ff037819 */ /* 0x000fe200000116d9 */
[----:B------:R-:W0:Y:S01]  /*f970*/  LDC.64 R4, c[0x0][0x260] ;  /* 0x00009800ff047b82 */ /* 0x000e220000000a00 */
[----:B------:R-:W-:Y:S02]  /*f980*/  SHF.R.U32.HI R2, RZ, 0x1, R2 ;  /* 0x00000001ff027819 */ /* 0x000fe40000011602 */
[----:B------:R-:W-:Y:S02]  /*f990*/  SGXT.U32 R3, R3, 0x3 ;  /* 0x000000030303781a */ /* 0x000fe40000000000 */
[----:B------:R-:W-:Y:S02]  /*f9a0*/  MOV R6, RZ ;  /* 0x000000ff00067202 */ /* 0x000fe40000000f00 */
[----:B------:R-:W-:Y:S01]  /*f9b0*/  LOP3.LUT R16, R221, R2, R3, 0xfe, !PT ;  /* 0x00000002dd107212 */ /* 0x000fe200078efe03 */
[----:B------:R-:W1:Y:S01]  /*f9c0*/  LDC R10, c[0x0][0x258] ;  /* 0x00009600ff0a7b82 */ /* 0x000e620000000800 */
[----:B------:R-:W2:Y:S01]  /*f9d0*/  S2R R221, SR_CTAID.Y ;  /* 0x0000000000dd7919 */ /* 0x000ea20000002600 */
[----:B------:R-:W-:-:S02]  /*f9e0*/  SHF.R.U32.HI R3, RZ, 0x4, R17 ;  /* 0x00000004ff037819 */ /* 0x000fc40000011611 */
[----:B------:R-:W-:Y:S02]  /*f9f0*/  IADD3 R2, R17, 0x20000, RZ ;  /* 0x0002000011027810 */ /* 0x000fe40007ffe0ff */
[----:B------:R-:W-:Y:S02]  /*fa00*/  SGXT.U32 R7, R3, 0xe ;  /* 0x0000000e0307781a */ /* 0x000fe40000000000 */
[----:B------:R-:W3:Y:S01]  /*fa10*/  LDC.64 R14, c[0x0][0x220] ;  /* 0x00008800ff0e7b82 */ /* 0x000ee20000000a00 */
[----:B------:R-:W-:Y:S02]  /*fa20*/  SHF.R.U32.HI R2, RZ, 0x4, R2 ;  /* 0x00000004ff027819 */ /* 0x000fe40000011602 */
[----:B------:R-:W-:Y:S02]  /*fa30*/  IADD3 R7, P0, R7, 0x80, RZ ;  /* 0x0000008007077810 */ /* 0x000fe40007f1e0ff */
[----:B------:R-:W-:Y:S02]  /*fa40*/  SGXT.U32 R2, R2, 0xe ;  /* 0x0000000e0202781a */ /* 0x000fe40000000000 */
[----:B------:R-:W-:Y:S01]  /*fa50*/  R2UR UR4, R7 ;  /* 0x00000000070472ca */ /* 0x000fe200000e0000 */
[----:B0-----:R0:W-:Y:S01]  /*fa60*/  STL [R1+0x115c], R5 ;  /* 0x00115c0501007387 */ /* 0x0011e20000100800 */
[----:B------:R-:W-:Y:S01]  /*fa70*/  MOV R8, R4 ;  /* 0x0000000400087202 */ /* 0x000fe20000000f00 */
[----:B------:R-:W4:Y:S01]  /*fa80*/  LDC R21, c[0x0][0x268] ;  /* 0x00009a00ff157b82 */ /* 0x000f220000000800 */
[----:B------:R-:W-:Y:S01]  /*fa90*/  MOV R4, R5 ;  /* 0x0000000500047202 */ /* 0x000fe20000000f00 */
[----:B------:R-:W-:Y:S01]  /*faa0*/  STL.64 [R1+0x1fc0], R16 ;  /* 0x001fc01001007387 */ /* 0x000fe20000100a00 */
[----:B------:R-:W-:-:S02]  /*fab0*/  IADD3.X R6, R6, 0x40000040, RZ, P0, !PT ;  /* 0x4000004006067810 */ /* 0x000fc400007fe4ff */
[----:B------:R-:W-:Y:S01]  /*fac0*/  IADD3 R7, P0, R2, 0x2, RZ ;  /* 0x0000000202077810 */ /* 0x000fe20007f1e0ff */
[----:B------:R-:W-:Y:S01]  /*fad0*/  IMAD R4, R0, R4, RZ ;  /* 0x0000000400047224 */ /* 0x000fe200078e02ff */
[----:B------:R-:W-:Y:S01]  /*fae0*/  R2UR UR54, R2 ;  /* 0x00000000023672ca */ /* 0x000fe200000e0000 */
[----:B0-----:R-:W0:Y:S01]  /*faf0*/  LDC R5, c[0x0][0x250] ;  /* 0x00009400ff057b82 */ /* 0x001e220000000800 */
[----:B------:R-:W-:Y:S01]  /*fb00*/  R2UR UR6, R7 ;  /* 0x00000000070672ca */ /* 0x000fe200000e0000 */
[----:B-1----:R-:W-:Y:S01]  /*fb10*/  IMAD R0, R0, R10, RZ ;  /* 0x0000000a00007224 */ /* 0x002fe200078e02ff */
[C---:B------:R-:W-:Y:S01]  /*fb20*/  SHF.L.U32 R12, R4.reuse, 0x1, RZ ;  /* 0x00000001040c7819 */ /* 0x040fe200000006ff */
[----:B------:R-:W-:Y:S01]  /*fb30*/  IMAD.HI R4, R4, 0x2, RZ ;  /* 0x0000000204047827 */ /* 0x000fe200078e02ff */
[----:B------:R-:W-:Y:S02]  /*fb40*/  MOV R7, RZ ;  /* 0x000000ff00077202 */ /* 0x000fe40000000f00 */
[----:B------:R-:W-:Y:S01]  /*fb50*/  R2UR UR5, R6 ;  /* 0x00000000060572ca */ /* 0x000fe200000e0000 */
[----:B--2---:R-:W-:Y:S01]  /*fb60*/  IMAD R3, R221, R8, RZ ;  /* 0x00000008dd037224 */ /* 0x004fe200078e02ff */
[----:B------:R-:W1:Y:S03]  /*fb70*/  LDC R19, c[0x0][0x268] ;  /* 0x00009a00ff137b82 */ /* 0x000e660000000800 */
[C---:B------:R-:W-:Y:S01]  /*fb80*/  IMAD.HI R6, R3.reuse, 0x2, RZ ;  /* 0x0000000203067827 */ /* 0x040fe200078e02ff */
[----:B------:R-:W-:-:S02]  /*fb90*/  SHF.L.U32 R13, R3, 0x1, RZ ;  /* 0x00000001030d7819 */ /* 0x000fc400000006ff */
[----:B------:R-:W-:Y:S01]  /*fba0*/  LEA R3, R10, R0, 0x7 ;  /* 0x000000000a037211 */ /* 0x000fe200078e38ff */
[----:B----4-:R-:W-:Y:S01]  /*fbb0*/  IMAD R21, R21, 0x3ba, RZ ;  /* 0x000003ba15157824 */ /* 0x010fe200078e02ff */
[----:B------:R-:W2:Y:S01]  /*fbc0*/  LDC.64 R8, c[0x0][0x218] ;  /* 0x00008600ff087b82 */ /* 0x000ea20000000a00 */
[----:B---3--:R-:W-:-:S04]  /*fbd0*/  IADD3 R12, P1, P2, R12, R14, R13 ;  /* 0x0000000e0c0c7210 */ /* 0x008fc80007a3e00d */
[----:B------:R-:W-:Y:S01]  /*fbe0*/  IADD3.X R13, R4, R15, R6, P1, P2 ;  /* 0x0000000f040d7210 */ /* 0x000fe20000fe4406 */
[----:B0-----:R-:W-:Y:S01]  /*fbf0*/  IMAD R2, R221, R5, RZ ;  /* 0x00000005dd027224 */ /* 0x001fe200078e02ff */
[----:B------:R-:W-:Y:S01]  /*fc00*/  IADD3.X R5, R7, 0x40000040, RZ, P0, !PT ;  /* 0x4000004007057810 */ /* 0x000fe200007fe4ff */
[----:B------:R-:W0:Y:S01]  /*fc10*/  LDC R18, c[0x0][0x268] ;  /* 0x00009a00ff127b82 */ /* 0x000e220000000800 */
[-C--:B------:R-:W-:Y:S02]  /*fc20*/  IADD3 RZ, P4, R21, R12.reuse, RZ ;  /* 0x0000000c15ff7210 */ /* 0x080fe40007f9e0ff */
[----:B------:R-:W-:Y:S02]  /*fc30*/  R2UR UR7, R5 ;  /* 0x00000000050772ca */ /* 0x000fe400000e0000 */
[----:B------:R-:W-:Y:S01]  /*fc40*/  LEA R5, R10, R3, 0x7 ;  /* 0x000000030a057211 */ /* 0x000fe200078e38ff */
[----:B-1----:R-:W-:Y:S02]  /*fc50*/  IMAD R19, R19, 0x3b2, RZ ;  /* 0x000003b213137824 */ /* 0x002fe400078e02ff */
[----:B------:R-:W1:Y:S03]  /*fc60*/  LDC R23, c[0x0][0x268] ;  /* 0x00009a00ff177b82 */ /* 0x000e660000000800 */
[----:B------:R-:W-:-:S02]  /*fc70*/  IADD3 RZ, P6, R19, R12, RZ ;  /* 0x0000000c13ff7210 */ /* 0x000fc40007fde0ff */
[----:B--2---:R-:W-:-:S03]  /*fc80*/  LEA R7, P0, R2, R8, 0x1 ;  /* 0x0000000802077211 */ /* 0x004fc600078008ff */
[----:B------:R-:W2:Y:S01]  /*fc90*/  LDC R20, c[0x0][0x268] ;  /* 0x00009a00ff147b82 */ /* 0x000ea20000000800 */
[----:B------:R-:W-:Y:S02]  /*fca0*/  LEA.HI.X.SX32 R14, R2, R9, 0x1, P0 ;  /* 0x00000009020e7211 */ /* 0x000fe400000f0eff */
[----:B------:R-:W-:Y:S02]  /*fcb0*/  LEA R8, P1, R3, R7, 0x1 ;  /* 0x0000000703087211 */ /* 0x000fe400078208ff */
[----:B------:R-:W-:-:S03]  /*fcc0*/  LEA R2, R10, R5, 0x7 ;  /* 0x000000050a027211 */ /* 0x000fc600078e38ff */
[----:B------:R-:W3:Y:S01]  /*fcd0*/  LDC R24, c[0x0][0x268] ;  /* 0x00009a00ff187b82 */ /* 0x000ee20000000800 */
[-C--:B------:R-:W-:Y:S01]  /*fce0*/  LEA.HI.X.SX32 R9, R3, R14.reuse, 0x1, P1 ;  /* 0x0000000e03097211 */ /* 0x080fe200008f0eff */
[----:B0-----:R-:W-:Y:S01]  /*fcf0*/  IMAD R27, R18, 0x3ae, RZ ;  /* 0x000003ae121b7824 */ /* 0x001fe200078e02ff */
[-C--:B------:R-:W-:Y:S02]  /*fd00*/  LEA R10, P0, R0, R7.reuse, 0x1 ;  /* 0x00000007000a7211 */ /* 0x080fe400078008ff */
[-C--:B------:R-:W-:Y:S02]  /*fd10*/  LEA R6, P2, R5, R7.reuse, 0x1 ;  /* 0x0000000705067211 */ /* 0x080fe400078408ff */
[----:B------:R-:W-:Y:S01]  /*fd20*/  LEA R4, P3, R2, R7, 0x1 ;  /* 0x0000000702047211 */ /* 0x000fe200078608ff */
[----:B------:R-:W0:Y:S01]  /*fd30*/  LDC R3, c[0x0][0x268] ;  /* 0x00009a00ff037b82 */ /* 0x000e220000000800 */
[-C--:B------:R-:W-:Y:S01]  /*fd40*/  LEA.HI.X.SX32 R11, R0, R14.reuse, 0x1, P0 ;  /* 0x0000000e000b7211 */ /* 0x080fe200000f0eff */
[----:B-1----:R-:W-:Y:S01]  /*fd50*/  IMAD R21, R23, 0x3c2, RZ ;  /* 0x000003c217157824 */ /* 0x002fe200078e02ff */
[----:B------:R-:W-:-:S02]  /*fd60*/  LEA.HI.X.SX32 R7, R5, R14, 0x1, P2 ;  /* 0x0000000e05077211 */ /* 0x000fc400010f0eff */
[----:B------:R-:W-:Y:S01]  /*fd70*/  LEA.HI.X.SX32 R5, R2, R14, 0x1, P3 ;  /* 0x0000000e02057211 */ /* 0x000fe200018f0eff */
[----:B------:R-:W-:Y:S01]  /*fd80*/  STL.64 [R1+0x1fc8], R10 ;  /* 0x001fc80a01007387 */ /* 0x000fe20000100a00 */
[-C--:B------:R-:W-:Y:S01]  /*fd90*/  IADD3 RZ, P2, R27, R12.reuse, RZ ;  /* 0x0000000c1bff7210 */ /* 0x080fe20007f5e0ff */
[----:B------:R-:W1:Y:S01]  /*fda0*/  LDC R25, c[0x0][0x268] ;  /* 0x00009a00ff197b82 */ /* 0x000e620000000800 */
[----:B--2---:R-:W-:Y:S01]  /*fdb0*/  IMAD R29, R20, 0x3b6, RZ ;  /* 0x000003b6141d7824 */ /* 0x004fe200078e02ff */
[-C--:B------:R-:W-:Y:S01]  /*fdc0*/  IADD3 RZ, P3, R21, R12.reuse, RZ ;  /* 0x0000000c15ff7210 */ /* 0x080fe20007f7e0ff */
[----:B------:R-:W-:Y:S03]  /*fdd0*/  STL.64 [R1+0x1fd0], R8 ;  /* 0x001fd00801007387 */ /* 0x000fe60000100a00 */
[----:B------:R-:W-:Y:S01]  /*fde0*/  IADD3 RZ, P5, R29, R12, RZ ;  /* 0x0000000c1dff7210 */ /* 0x000fe20007fbe0ff */
[----:B------:R2:W-:Y:S01]  /*fdf0*/  STL.64 [R1+0x1fd8], R6 ;  /* 0x001fd80601007387 */ /* 0x0005e20000100a00 */
[----:B------:R-:W4:Y:S01]  /*fe00*/  LDC R22, c[0x0][0x268] ;  /* 0x00009a00ff167b82 */ /* 0x000f220000000800 */
[----:B---3--:R-:W-:-:S02]  /*fe10*/  IMAD R27, R24, 0x3c6, RZ ;  /* 0x000003c6181b7824 */ /* 0x008fc400078e02ff */
[----:B------:R-:W-:Y:S03]  /*fe20*/  STL.64 [R1+0x1fe0], R4 ;  /* 0x001fe00401007387 */ /* 0x000fe60000100a00 */
[----:B------:R-:W-:Y:S02]  /*fe30*/  IADD3 RZ, P0, R27, R12, RZ ;  /* 0x0000000c1bff7210 */ /* 0x000fe40007f1e0ff */
[----:B------:R-:W3:Y:S01]  /*fe40*/  LDC R15, c[0x0][0x268] ;  /* 0x00009a00ff0f7b82 */ /* 0x000ee20000000800 */
[----:B0-----:R-:W-:Y:S01]  /*fe50*/  IMAD R3, R3, 0x1d7, RZ ;  /* 0x000001d703037824 */ /* 0x001fe200078e02ff */
[----:B--2---:R-:W-:-:S04]  /*fe60*/  MOV R6, 0x3f800000 ;  /* 0x3f80000000067802 */ /* 0x004fc80000000f00 */
[----:B------:R-:W-:Y:S02]  /*fe70*/  LEA.HI.X.SX32 R29, R3, R13, 0x1, P2 ;  /* 0x0000000d031d7211 */ /* 0x000fe400010f0eff */
[----:B------:R-:W0:Y:S01]  /*fe80*/  LDC R26, c[0x0][0x268] ;  /* 0x00009a00ff1a7b82 */ /* 0x000e220000000800 */
[----:B-1----:R-:W-:Y:S02]  /*fe90*/  IMAD R21, R25, 0x3ca, RZ ;  /* 0x000003ca19157824 */ /* 0x002fe400078e02ff */
[----:B------:R1:W-:Y:S03]  /*fea0*/  STL [R1+0x10e4], R29 ;  /* 0x0010e41d01007387 */ /* 0x0003e60000100800 */
[----:B------:R-:W-:Y:S02]  /*feb0*/  IADD3 RZ, P2, R21, R12, RZ ;  /* 0x0000000c15ff7210 */ /* 0x000fe40007f5e0ff */
[----:B------:R-:W2:Y:S01]  /*fec0*/  LDC R0, c[0x0][0x268] ;  /* 0x00009a00ff007b82 */ /* 0x000ea20000000800 */
[----:B----4-:R-:W-:-:S05]  /*fed0*/  IMAD R31, R22, 0x3be, RZ ;  /* 0x000003be161f7824 */ /* 0x010fca00078e02ff */
[----:B------:R-:W-:Y:S02]  /*fee0*/  IADD3 RZ, P1, R31, R12, RZ ;  /* 0x0000000c1fff7210 */ /* 0x000fe40007f3e0ff */
[----:B------:R-:W4:Y:S01]  /*fef0*/  LDC R2, c[0x0][0x268] ;  /* 0x00009a00ff027b82 */ /* 0x000f220000000800 */
[----:B---3--:R-:W-:-:S05]  /*ff00*/  IMAD R15, R15, 0x1d9, RZ ;  /* 0x000001d90f0f7824 */ /* 0x008fca00078e02ff */
[----:B------:R-:W-:Y:S02]  /*ff10*/  LEA.HI.X.SX32 R21, R15, R13, 0x1, P6 ;  /* 0x0000000d0f157211 */ /* 0x000fe400030f0eff */
[----:B------:R-:W3:Y:S01]  /*ff20*/  LDC R19, c[0x0][0x268] ;  /* 0x00009a00ff137b82 */ /* 0x000ee20000000800 */
[----:B0-----:R-:W-:Y:S02]  /*ff30*/  IMAD R27, R26, 0x3ce, RZ ;  /* 0x000003ce1a1b7824 */ /* 0x001fe400078e02ff */
[----:B------:R-:W-:Y:S03]  /*ff40*/  STL [R1+0x10d4], R21 ;  /* 0x0010d41501007387 */ /* 0x000fe60000100800 */
[----:B------:R-:W-:Y:S02]  /*ff50*/  IADD3 RZ, P6, R27, R12, RZ ;  /* 0x0000000c1bff7210 */ /* 0x000fe40007fde0ff */
[----:B------:R-:W1:Y:S01]  /*ff60*/  LDC R22, c[0x0][0x268] ;  /* 0x00009a00ff167b82 */ /* 0x000e620000000800 */
[----:B--2---:R-:W-:-:S05]  /*ff70*/  IMAD R3, R0, 0x1db, RZ ;  /* 0x000001db00037824 */ /* 0x004fca00078e02ff */
[-C--:B------:R-:W-:Y:S02]  /*ff80*/  LEA.HI.X.SX32 R65, R3, R13.reuse, 0x1, P5 ;  /* 0x0000000d03417211 */ /* 0x080fe400028f0eff */
[----:B------:R-:W0:Y:S01]  /*ff90*/  LDC R14, c[0x0][0x268] ;  /* 0x00009a00ff0e7b82 */ /* 0x000e220000000800 */
[----:B----4-:R-:W-:Y:S02]  /*ffa0*/  IMAD R15, R2, 0x1dd, RZ ;  /* 0x000001dd020f7824 */ /* 0x010fe400078e02ff */
[----:B------:R-:W-:Y:S03]  /*ffb0*/  STL [R1+0x10c4], R65 ;  /* 0x0010c44101007387 */ /* 0x000fe60000100800 */
[----:B------:R-:W-:Y:S02]  /*ffc0*/  LEA.HI.X.SX32 R63, R15, R13, 0x1, P4 ;  /* 0x0000000d0f3f7211 */ /* 0x000fe400020f0eff */
[----:B------:R-:W2:Y:S01]  /*ffd0*/  LDC R24, c[0x0][0x268] ;  /* 0x00009a00ff187b82 */ /* 0x000ea20000000800 */
[----:B---3--:R-:W-:-:S02]  /*ffe0*/  IMAD R19, R19, 0x1df, RZ ;  /* 0x000001df13137824 */ /* 0x008fc400078e02ff */
[----:B------:R-:W-:Y:S03]  /*fff0*/  STL [R1+0x10b4], R63 ;  /* 0x0010b43f01007387 */ /* 0x000fe60000100800 */
[----:B------:R-:W-:Y:S02]  /*10000*/  LEA.HI.X.SX32 R3, R19, R13, 0x1, P1 ;  /* 0x0000000d13037211 */ /* 0x000fe400008f0eff */
[----:B------:R-:W3:Y:S01]  /*10010*/  LDC R20, c[0x0][0x268] ;  /* 0x00009a00ff147b82 */ /* 0x000ee20000000800 */
[----:B-1----:R-:W-:Y:S02]  /*10020*/  IMAD R29, R22, 0x3d2, RZ ;  /* 0x000003d2161d7824 */ /* 0x002fe400078e02ff */
[----:B------:R0:W-:Y:S03]  /*10030*/  STL [R1+0x10a4], R3 ;  /* 0x0010a40301007387 */ /* 0x0001e60000100800 */
[----:B------:R-:W-:-:S02]  /*10040*/  IADD3 RZ, P5, R29, R12, RZ ;  /* 0x0000000c1dff7210 */ /* 0x000fc40007fbe0ff */
[----:B------:R-:W1:Y:S01]  /*10050*/  LDC R23, c[0x0][0x268] ;  /* 0x00009a00ff177b82 */ /* 0x000e620000000800 */
[----:B0-----:R-:W-:-:S07]  /*10060*/  IMAD R3, R14, 0x1e1, RZ ;  /* 0x000001e10e037824 */ /* 0x001fce00078e02ff */
[----:B------:R-:W0:Y:S01]  /*10070*/  LDC R27, c[0x0][0x268] ;  /* 0x00009a00ff1b7b82 */ /* 0x000e220000000800 */
[----:B--2---:R-:W-:Y:S01]  /*10080*/  IMAD R31, R24, 0x3da, RZ ;  /* 0x000003da181f7824 */ /* 0x004fe200078e02ff */
[----:B------:R-:W-:-:S04]  /*10090*/  LEA.HI.X.SX32 R61, R3, R13, 0x1, P3 ;  /* 0x0000000d033d7211 */ /* 0x000fc800018f0eff */
[----:B------:R-:W-:Y:S01]  /*100a0*/  IADD3 RZ, P1, R31, R12, RZ ;  /* 0x0000000c1fff7210 */ /* 0x000fe20007f3e0ff */
[----:B------:R2:W-:Y:S01]  /*100b0*/  STL [R1+0x1094], R61 ;  /* 0x0010943d01007387 */ /* 0x0005e20000100800 */
[----:B------:R-:W4:Y:S01]  /*100c0*/  LDC R21, c[0x0][0x268] ;  /* 0x00009a00ff157b82 */ /* 0x000f220000000800 */
[----:B---3--:R-:W-:-:S05]  /*100d0*/  IMAD R15, R20, 0x1e5, RZ ;  /* 0x000001e5140f7824 */ /* 0x008fca00078e02ff */
[----:B------:R-:W-:Y:S02]  /*100e0*/  LEA.HI.X.SX32 R57, R15, R13, 0x1, P2 ;  /* 0x0000000d0f397211 */ /* 0x000fe400010f0eff */
[----:B------:R-:W3:Y:S01]  /*100f0*/  LDC R25, c[0x0][0x268] ;  /* 0x00009a00ff197b82 */ /* 0x000ee20000000800 */
[----:B-1----:R-:W-:-:S07]  /*10100*/  IMAD R23, R23, 0x3d6, RZ ;  /* 0x000003d617177824 */ /* 0x002fce00078e02ff */
[----:B------:R-:W1:Y:S01]  /*10110*/  LDC R28, c[0x0][0x268] ;  /* 0x00009a00ff1c7b82 */ /* 0x000e620000000800 */
[----:B0-----:R-:W-:Y:S01]  /*10120*/  IMAD R27, R27, 0x3e6, RZ ;  /* 0x000003e61b1b7824 */ /* 0x001fe200078e02ff */
[----:B------:R-:W-:-:S06]  /*10130*/  IADD3 RZ, P4, R23, R12, RZ ;  /* 0x0000000c17ff7210 */ /* 0x000fcc0007f9e0ff */
[----:B------:R-:W0:Y:S01]  /*10140*/  LDC R35, c[0x0][0x268] ;  /* 0x00009a00ff237b82 */ /* 0x000e220000000800 */
[----:B----4-:R-:W-:Y:S01]  /*10150*/  IMAD R19, R21, 0x1e7, RZ ;  /* 0x000001e715137824 */ /* 0x010fe200078e02ff */
[----:B------:R-:W-:-:S06]  /*10160*/  IADD3 RZ, P2, R27, R12, RZ ;  /* 0x0000000c1bff7210 */ /* 0x000fcc0007f5e0ff */
[----:B------:R-:W4:Y:S01]  /*10170*/  LDC R37, c[0x0][0x268] ;  /* 0x00009a00ff257b82 */ /* 0x000f220000000800 */
[----:B---3--:R-:W-:Y:S01]  /*10180*/  IMAD R25, R25, 0x3de, RZ ;  /* 0x000003de19197824 */ /* 0x008fe200078e02ff */
[----:B------:R-:W-:-:S06]  /*10190*/  LEA.HI.X.SX32 R27, R19, R13, 0x1, P6 ;  /* 0x0000000d131b7211 */ /* 0x000fcc00030f0eff */
[----:B------:R-:W3:Y:S01]  /*101a0*/  LDC R39, c[0x0][0x268] ;  /* 0x00009a00ff277b82 */ /* 0x000ee20000000800 */
[----:B------:R-:W-:Y:S01]  /*101b0*/  IADD3 RZ, P3, R25, R12, RZ ;  /* 0x0000000c19ff7210 */ /* 0x000fe20007f7e0ff */
[----:B-1----:R-:W-:-:S06]  /*101c0*/  IMAD R21, R28, 0x3ea, RZ ;  /* 0x000003ea1c157824 */ /* 0x002fcc00078e02ff */
[----:B------:R-:W1:Y:S01]  /*101d0*/  LDC R30, c[0x0][0x268] ;  /* 0x00009a00ff1e7b82 */ /* 0x000e620000000800 */
[----:B------:R-:W-:-:S07]  /*101e0*/  IADD3 RZ, P6, R21, R12, RZ ;  /* 0x0000000c15ff7210 */ /* 0x000fce0007fde0ff */
        /* <DEDUP_REMOVED lines=8> */
[----:B------:R-:W2:Y:S08]  /*10270*/  LDC R151, c[0x0][0x268] ;  /* 0x00009a00ff977b82 */ /* 0x000eb00000000800 */
[----:B------:R-:W1:Y:S08]  /*10280*/  LDC R88, c[0x0][0x268] ;  /* 0x00009a00ff587b82 */ /* 0x000e700000000800 */
[----:B------:R-:W1:Y:S08]  /*10290*/  LDC R152, c[0x0][0x268] ;  /* 0x00009a00ff987b82 */ /* 0x000e700000000800 */
[----:B------:R-:W0:Y:S01]  /*102a0*/  LDC R90, c[0x0][0x268] ;  /* 0x00009a00ff5a7b82 */ /* 0x000e220000000800 */
[----:B--2---:R-:W-:-:S07]  /*102b0*/  IMAD R87, R151, 0x90, RZ ;  /* 0x0000009097577824 */ /* 0x004fce00078e02ff */
[----:B------:R-:W2:Y:S08]  /*102c0*/  LDC R162, c[0x0][0x268] ;  /* 0x00009a00ffa27b82 */ /* 0x000eb00000000800 */
[----:B------:R-:W4:Y:S08]  /*102d0*/  LDC R173, c[0x0][0x268] ;  /* 0x00009a00ffad7b82 */ /* 0x000f300000000800 */
[----:B------:R-:W1:Y:S01]  /*102e0*/  LDC R94, c[0x0][0x268] ;  /* 0x00009a00ff5e7b82 */ /* 0x000e620000000800 */
[----:B0-----:R-:W-:-:S07]  /*102f0*/  IMAD R66, R90, 0x86, RZ ;  /* 0x000000865a427824 */ /* 0x001fce00078e02ff */
[----:B------:R-:W0:Y:S01]  /*10300*/  LDC R174, c[0x0][0x268] ;  /* 0x00009a00ffae7b82 */ /* 0x000e220000000800 */
[----:B--2---:R-:W-:-:S07]  /*10310*/  IMAD R90, R162, 0x92, RZ ;  /* 0x00000092a25a7824 */ /* 0x004fce00078e02ff */
[----:B------:R-:W2:Y:S01]  /*10320*/  LDC R68, c[0x0][0x268] ;  /* 0x00009a00ff447b82 */ /* 0x000ea20000000800 */
[----:B----4-:R-:W-:-:S07]  /*10330*/  IMAD R93, R173, 0x4a, RZ ;  /* 0x0000004aad5d7824 */ /* 0x010fce00078e02ff */
[----:B------:R-:W4:Y:S08]  /*10340*/  LDC R96, c[0x0][0x268] ;  /* 0x00009a00ff607b82 */ /* 0x000f300000000800 */
[----:B------:R-:W4:Y:S08]  /*10350*/  LDC R180, c[0x0][0x268] ;  /* 0x00009a00ffb47b82 */ /* 0x000f300000000800 */
[----:B------:R-:W3:Y:S08]  /*10360*/  LDC R97, c[0x0][0x268] ;  /* 0x00009a00ff617b82 */ /* 0x000ef00000000800 */
[----:B------:R-:W1:Y:S08]  /*10370*/  LDC R185, c[0x0][0x268] ;  /* 0x00009a00ffb97b82 */ /* 0x000e700000000800 */
[----:B------:R-:W0:Y:S08]  /*10380*/  LDC R191, c[0x0][0x268] ;  /* 0x00009a00ffbf7b82 */ /* 0x000e300000000800 */
[----:B------:R-:W2:Y:S01]  /*10390*/  LDC R71, c[0x0][0x268] ;  /* 0x00009a00ff477b82 */ /* 0x000ea20000000800 */
[----:B---3--:R-:W-:-:S07]  /*103a0*/  IMAD R10, R97, 0x21c, RZ ;  /* 0x0000021c610a7824 */ /* 0x008fce00078e02ff */
[----:B------:R-:W3:Y:S01]  /*103b0*/  LDC R103, c[0x0][0x268] ;  /* 0x00009a00ff677b82 */ /* 0x000ee20000000800 */
[----:B-1----:R-:W-:-:S07]  /*103c0*/  IMAD R97, R185, 0x96, RZ ;  /* 0x00000096b9617824 */ /* 0x002fce00078e02ff */
[----:B------:R-:W1:Y:S01]  /*103d0*/  LDC R199, c[0x0][0x268] ;  /* 0x00009a00ffc77b82 */ /* 0x000e620000000800 */
[----:B0-----:R-:W-:-:S07]  /*103e0*/  IMAD R99, R191, 0x12e, RZ ;  /* 0x0000012ebf637824 */ /* 0x001fce00078e02ff */
[----:B------:R-:W0:Y:S08]  /*103f0*/  LDC R209, c[0x0][0x268] ;  /* 0x00009a00ffd17b82 */ /* 0x000e300000000800 */
[----:B------:R-:W4:Y:S08]  /*10400*/  LDC R210, c[0x0][0x268] ;  /* 0x00009a00ffd27b82 */ /* 0x000f300000000800 */
[----:B------:R-:W2:Y:S08]  /*10410*/  LDC R215, c[0x0][0x268] ;  /* 0x00009a00ffd77b82 */ /* 0x000eb00000000800 */
[----:B------:R-:W3:Y:S01]  /*10420*/  LDC R222, c[0x0][0x268] ;  /* 0x00009a00ffde7b82 */ /* 0x000ee20000000800 */
[----:B0-----:R-:W-:-:S07]  /*10430*/  IMAD R105, R209, 0x9a, RZ ;  /* 0x0000009ad1697824 */ /* 0x001fce00078e02ff */
[----:B------:R-:W0:Y:S01]  /*10440*/  LDC R233, c[0x0][0x268] ;  /* 0x00009a00ffe97b82 */ /* 0x000e220000000800 */
[----:B----4-:R-:W-:-:S07]  /*10450*/  IMAD R106, R210, 0x134, RZ ;  /* 0x00000134d26a7824 */ /* 0x010fce00078e02ff */
[----:B------:R-:W4:Y:S01]  /*10460*/  LDC R74, c[0x0][0x268] ;  /* 0x00009a00ff4a7b82 */ /* 0x000f220000000800 */
[----:B--2---:R-:W-:-:S07]  /*10470*/  IMAD R107, R215, 0x136, RZ ;  /* 0x00000136d76b7824 */ /* 0x004fce00078e02ff */
[----:B------:R-:W2:Y:S01]  /*10480*/  LDC R114, c[0x0][0x268] ;  /* 0x00009a00ff727b82 */ /* 0x000ea20000000800 */
[----:B---3--:R-:W-:-:S07]  /*10490*/  IMAD R110, R222, 0x138, RZ ;  /* 0x00000138de6e7824 */ /* 0x008fce00078e02ff */
        /* <DEDUP_REMOVED lines=8> */
[----:B------:R-:W3:Y:S08]  /*10520*/  LDC R247, c[0x0][0x268] ;  /* 0x00009a00fff77b82 */ /* 0x000ef00000000800 */
[----:B------:R-:W1:Y:S08]  /*10530*/  LDC R76, c[0x0][0x268] ;  /* 0x00009a00ff4c7b82 */ /* 0x000e700000000800 */
[----:B------:R-:W1:Y:S08]  /*10540*/  LDC R120, c[0x0][0x268] ;  /* 0x00009a00ff787b82 */ /* 0x000e700000000800 */
[----:B------:R-:W1:Y:S01]  /*10550*/  LDC R248, c[0x0][0x268] ;  /* 0x00009a00fff87b82 */ /* 0x000e620000000800 */
[----:B---3--:R-:W-:-:S07]  /*10560*/  IMAD R119, R247, 0xa0, RZ ;  /* 0x000000a0f7777824 */ /* 0x008fce00078e02ff */
[----:B------:R-:W3:Y:S08]  /*10570*/  LDC R64, c[0x0][0x268] ;  /* 0x00009a00ff407b82 */ /* 0x000ef00000000800 */
[----:B------:R-:W3:Y:S08]  /*10580*/  LDC R67, c[0x0][0x268] ;  /* 0x00009a00ff437b82 */ /* 0x000ef00000000800 */
[----:B------:R-:W3:Y:S08]  /*10590*/  LDC R69, c[0x0][0x268] ;  /* 0x00009a00ff457b82 */ /* 0x000ef00000000800 */
[----:B------:R-:W3:Y:S08]  /*105a0*/  LDC R80, c[0x0][0x268] ;  /* 0x00009a00ff507b82 */ /* 0x000ef00000000800 */
[----:B------:R-:W3:Y:S08]  /*105b0*/  LDC R78, c[0x0][0x268] ;  /* 0x00009a00ff4e7b82 */ /* 0x000ef00000000800 */
[----:B------:R-:W1:Y:S08]  /*105c0*/  LDC R86, c[0x0][0x268] ;  /* 0x00009a00ff567b82 */ /* 0x000e700000000800 */
[----:B------:R-:W3:Y:S08]  /*105d0*/  LDC R73, c[0x0][0x268] ;  /* 0x00009a00ff497b82 */ /* 0x000ef00000000800 */
[----:B------:R-:W3:Y:S08]  /*105e0*/  LDC R85, c[0x0][0x268] ;  /* 0x00009a00ff557b82 */ /* 0x000ef00000000800 */
[----:B------:R-:W3:Y:S08]  /*105f0*/  LDC R72, c[0x0][0x268] ;  /* 0x00009a00ff487b82 */ /* 0x000ef00000000800 */
[----:B------:R-:W0:Y:S08]  /*10600*/  LDC R84, c[0x0][0x268] ;  /* 0x00009a00ff547b82 */ /* 0x000e300000000800 */
[----:B------:R-:W3:Y:S08]  /*10610*/  LDC R101, c[0x0][0x268] ;  /* 0x00009a00ff657b82 */ /* 0x000ef00000000800 */
[----:B------:R-:W3:Y:S08]  /*10620*/  LDC R91, c[0x0][0x268] ;  /* 0x00009a00ff5b7b82 */ /* 0x000ef00000000800 */
[----:B------:R-:W3:Y:S08]  /*10630*/  LDC R104, c[0x0][0x268] ;  /* 0x00009a00ff687b82 */ /* 0x000ef00000000800 */
[----:B------:R-:W4:Y:S08]  /*10640*/  LDC R102, c[0x0][0x268] ;  /* 0x00009a00ff667b82 */ /* 0x000f300000000800 */
[----:B------:R-:W3:Y:S08]  /*10650*/  LDC R109, c[0x0][0x268] ;  /* 0x00009a00ff6d7b82 */ /* 0x000ef00000000800 */
[----:B------:R-:W2:Y:S08]  /*10660*/  LDC R125, c[0x0][0x268] ;  /* 0x00009a00ff7d7b82 */ /* 0x000eb00000000800 */
[----:B------:R-:W3:Y:S01]  /*10670*/  LDC R126, c[0x0][0x268] ;  /* 0x00009a00ff7e7b82 */ /* 0x000ee20000000800 */
[----:B----4-:R-:W-:-:S07]  /*10680*/  IMAD R70, R102, 0x44, RZ ;  /* 0x0000004466467824 */ /* 0x010fce00078e02ff */
[----:B------:R-:W4:Y:S08]  /*10690*/  LDC R132, c[0x0][0x268] ;  /* 0x00009a00ff847b82 */ /* 0x000f300000000800 */
[----:B------:R-:W1:Y:S01]  /*106a0*/  LDC R137, c[0x0][0x268] ;  /* 0x00009a00ff897b82 */ /* 0x000e620000000800 */
[----:B--2---:R-:W-:-:S07]  /*106b0*/  IMAD R77, R125, 0x46, RZ ;  /* 0x000000467d4d7824 */ /* 0x004fce00078e02ff */
[----:B------:R-:W2:Y:S08]  /*106c0*/  LDC R148, c[0x0][0x268] ;  /* 0x00009a00ff947b82 */ /* 0x000eb00000000800 */
[----:B------:R-:W3:Y:S08]  /*106d0*/  LDC R150, c[0x0][0x268] ;  /* 0x00009a00ff967b82 */ /* 0x000ef00000000800 */
[----:B------:R-:W4:Y:S01]  /*106e0*/  LDC R149, c[0x0][0x268] ;  /* 0x00009a00ff957b82 */ /* 0x000f220000000800 */
[----:B-1----:R-:W-:-:S07]  /*106f0*/  IMAD R81, R137, 0x8e, RZ ;  /* 0x0000008e89517824 */ /* 0x002fce00078e02ff */
[----:B------:R-:W1:Y:S08]  /*10700*/  LDC R157, c[0x0][0x268] ;  /* 0x00009a00ff9d7b82 */ /* 0x000e700000000800 */
[----:B------:R-:W4:Y:S08]  /*10710*/  LDC R163, c[0x0][0x268] ;  /* 0x00009a00ffa37b82 */ /* 0x000f300000000800 */
[----:B------:R-:W0:Y:S08]  /*10720*/  LDC R168, c[0x0][0x268] ;  /* 0x00009a00ffa87b82 */ /* 0x000e300000000800 */
[----:B------:R-:W2:Y:S01]  /*10730*/  LDC R175, c[0x0][0x268] ;  /* 0x00009a00ffaf7b82 */ /* 0x000ea20000000800 */
[----:B-1----:R-:W-:-:S07]  /*10740*/  IMAD R89, R157, 0x122, RZ ;  /* 0x000001229d597824 */ /* 0x002fce00078e02ff */
[----:B------:R-:W1:Y:S08]  /*10750*/  LDC R186, c[0x0][0x268] ;  /* 0x00009a00ffba7b82 */ /* 0x000e700000000800 */
[----:B------:R-:W3:Y:S01]  /*10760*/  LDC R196, c[0x0][0x268] ;  /* 0x00009a00ffc47b82 */ /* 0x000ee20000000800 */
[----:B0-----:R-:W-:-:S07]  /*10770*/  IMAD R92, R168, 0x126, RZ ;  /* 0x00000126a85c7824 */ /* 0x001fce00078e02ff */
[----:B------:R-:W0:Y:S01]  /*10780*/  LDC R198, c[0x0][0x268] ;  /* 0x00009a00ffc67b82 */ /* 0x000e220000000800 */
[----:B--2---:R-:W-:-:S07]  /*10790*/  IMAD R95, R175, 0x128, RZ ;  /* 0x00000128af5f7824 */ /* 0x004fce00078e02ff */
[----:B------:R-:W2:Y:S01]  /*107a0*/  LDC R197, c[0x0][0x268] ;  /* 0x00009a00ffc57b82 */ /* 0x000ea20000000800 */
[----:B-1----:R-:W-:-:S07]  /*107b0*/  IMAD R98, R186, 0x12c, RZ ;  /* 0x0000012cba627824 */ /* 0x002fce00078e02ff */
[----:B------:R-:W1:Y:S01]  /*107c0*/  LDC R204, c[0x0][0x268] ;  /* 0x00009a00ffcc7b82 */ /* 0x000e620000000800 */
[----:B---3--:R-:W-:-:S07]  /*107d0*/  IMAD R100, R196, 0x26, RZ ;  /* 0x00000026c4647824 */ /* 0x008fce00078e02ff */
[----:B------:R-:W3:Y:S01]  /*107e0*/  LDC R220, c[0x0][0x268] ;  /* 0x00009a00ffdc7b82 */ /* 0x000ee20000000800 */
[----:B0-----:R-:W-:-:S07]  /*107f0*/  IMAD R102, R198, 0x98, RZ ;  /* 0x00000098c6667824 */ /* 0x001fce00078e02ff */
[----:B------:R-:W0:Y:S08]  /*10800*/  LDC R227, c[0x0][0x268] ;  /* 0x00009a00ffe37b82 */ /* 0x000e300000000800 */
[----:B------:R-:W4:Y:S08]  /*10810*/  LDC R232, c[0x0][0x268] ;  /* 0x00009a00ffe87b82 */ /* 0x000f300000000800 */
        /* <DEDUP_REMOVED lines=79> */
[----:B--2---:R-:W-:Y:S01]  /*10d10*/  IMAD R235, R235, 0x6e, RZ ;  /* 0x0000006eebeb7824 */ /* 0x004fe200078e02ff */
[----:B------:R-:W-:Y:S01]  /*10d20*/  UIADD3.64 UR10, UR4, 0x80, URZ ;  /* 0x00000080040a7897 */ /* 0x000fe2000fffe03f */
[----:B------:R-:W-:-:S05]  /*10d30*/  CS2R R60, SRZ ;  /* 0x00000000003c7805 */ /* 0x000fca000001ff00 */
[----:B------:R-:W2:Y:S01]  /*10d40*/  LDC R18, c[0x0][0x268] ;  /* 0x00009a00ff127b82 */ /* 0x000ea20000000800 */
[----:B---3--:R-:W-:-:S07]  /*10d50*/  IMAD R239, R239, 0xde, RZ ;  /* 0x000000deefef7824 */ /* 0x008fce00078e02ff */
[----:B------:R-:W3:Y:S01]  /*10d60*/  LDC R26, c[0x0][0x268] ;  /* 0x00009a00ff1a7b82 */ /* 0x000ee20000000800 */
[----:B0-----:R-:W-:-:S07]  /*10d70*/  IMAD R242, R242, 0xe, RZ ;  /* 0x0000000ef2f27824 */ /* 0x001fce00078e02ff */
[----:B------:R-:W0:Y:S01]  /*10d80*/  LDC R0, c[0x0][0x268] ;  /* 0x00009a00ff007b82 */ /* 0x000e220000000800 */
[----:B----4-:R-:W-:-:S07]  /*10d90*/  IMAD R249, R249, 0xe2, RZ ;  /* 0x000000e2f9f97824 */ /* 0x010fce00078e02ff */
[----:B------:R-:W4:Y:S01]  /*10da0*/  LDC R22, c[0x0][0x268] ;  /* 0x00009a00ff167b82 */ /* 0x000f220000000800 */
[----:B--2---:R-:W-:-:S05]  /*10db0*/  IMAD R3, R18, 0x1e3, RZ ;  /* 0x000001e312037824 */ /* 0x004fca00078e02ff */
[----:B------:R-:W-:Y:S02]  /*10dc0*/  LEA.HI.X.SX32 R59, R3, R13, 0x1, P0 ;  /* 0x0000000d033b7211 */ /* 0x000fe400000f0eff */
[----:B------:R-:W2:Y:S01]  /*10dd0*/  LDC R2, c[0x0][0x268] ;  /* 0x00009a00ff027b82 */ /* 0x000ea20000000800 */
[----:B---3--:R-:W-:Y:S02]  /*10de0*/  IMAD R25, R26, 0x3e2, RZ ;  /* 0x000003e21a197824 */ /* 0x008fe400078e02ff */
[----:B------:R-:W-:Y:S03]  /*10df0*/  STL [R1+0x1084], R59 ;  /* 0x0010843b01007387 */ /* 0x000fe60000100800 */
[----:B------:R-:W-:Y:S01]  /*10e00*/  IADD3 RZ, P0, R25, R12, RZ ;  /* 0x0000000c19ff7210 */ /* 0x000fe20007f1e0ff */
[----:B------:R-:W-:Y:S01]  /*10e10*/  STL [R1+0x1074], R57 ;  /* 0x0010743901007387 */ /* 0x000fe20000100800 */
[----:B------:R-:W3:Y:S01]  /*10e20*/  LDC R14, c[0x0][0x268] ;  /* 0x00009a00ff0e7b82 */ /* 0x000ee20000000800 */
[----:B0-----:R-:W-:-:S02]  /*10e30*/  IMAD R3, R0, 0x1e9, RZ ;  /* 0x000001e900037824 */ /* 0x001fc400078e02ff */
[----:B------:R-:W-:Y:S05]  /*10e40*/  STL [R1+0x1064], R27 ;  /* 0x0010641b01007387 */ /* 0x000fea0000100800 */
[----:B------:R-:W0:Y:S01]  /*10e50*/  LDC R24, c[0x0][0x268] ;  /* 0x00009a00ff187b82 */ /* 0x000e220000000800 */
[----:B----4-:R-:W-:Y:S01]  /*10e60*/  IMAD R21, R22, 0x3ee, RZ ;  /* 0x000003ee16157824 */ /* 0x010fe200078e02ff */
[----:B------:R-:W-:-:S06]  /*10e70*/  LEA.HI.X.SX32 R33, R3, R13, 0x1, P5 ;  /* 0x0000000d03217211 */ /* 0x000fcc00028f0eff */
[----:B------:R-:W4:Y:S01]  /*10e80*/  LDC R23, c[0x0][0x268] ;  /* 0x00009a00ff177b82 */ /* 0x000f220000000800 */
[----:B--2---:R-:W-:Y:S01]  /*10e90*/  IMAD R15, R2, 0x1eb, RZ ;  /* 0x000001eb020f7824 */ /* 0x004fe200078e02ff */
[----:B------:R-:W-:Y:S01]  /*10ea0*/  IADD3 RZ, P5, R21, R12, RZ ;  /* 0x0000000c15ff7210 */ /* 0x000fe20007fbe0ff */
[----:B------:R-:W-:Y:S05]  /*10eb0*/  STL [R1+0x1054], R33 ;  /* 0x0010542101007387 */ /* 0x000fea0000100800 */
[----:B------:R-:W2:Y:S01]  /*10ec0*/  LDC R19, c[0x0][0x268] ;  /* 0x00009a00ff137b82 */ /* 0x000ea20000000800 */
[----:B---3--:R-:W-:Y:S01]  /*10ed0*/  IMAD R3, R14, 0x1ed, RZ ;  /* 0x000001ed0e037824 */ /* 0x008fe200078e02ff */
[----:B------:R-:W-:-:S06]  /*10ee0*/  LEA.HI.X.SX32 R15, R15, R13, 0x1, P4 ;  /* 0x0000000d0f0f7211 */ /* 0x000fcc00020f0eff */
[----:B------:R-:W3:Y:S01]  /*10ef0*/  LDC R20, c[0x0][0x268] ;  /* 0x00009a00ff147b82 */ /* 0x000ee20000000800 */
[----:B0-----:R-:W-:Y:S01]  /*10f00*/  IMAD R21, R24, 0x3f6, RZ ;  /* 0x000003f618157824 */ /* 0x001fe200078e02ff */
[----:B------:R-:W-:Y:S01]  /*10f10*/  LEA.HI.X.SX32 R31, R3, R13, 0x1, P1 ;  /* 0x0000000d031f7211 */ /* 0x000fe200008f0eff */
[----:B------:R2:W-:Y:S05]  /*10f20*/  STL [R1+0x1044], R15 ;  /* 0x0010440f01007387 */ /* 0x0005ea0000100800 */
[----:B------:R-:W0:Y:S01]  /*10f30*/  LDC R29, c[0x0][0x268] ;  /* 0x00009a00ff1d7b82 */ /* 0x000e220000000800 */
[-C--:B------:R-:W-:Y:S01]  /*10f40*/  IADD3 RZ, P1, R21, R12.reuse, RZ ;  /* 0x0000000c15ff7210 */ /* 0x080fe20007f3e0ff */
[----:B----4-:R-:W-:Y:S01]  /*10f50*/  IMAD R23, R23, 0x3f2, RZ ;  /* 0x000003f217177824 */ /* 0x010fe200078e02ff */
[----:B------:R4:W-:Y:S05]  /*10f60*/  STL [R1+0x1034], R31 ;  /* 0x0010341f01007387 */ /* 0x0009ea0000100800 */
[----:B------:R-:W1:Y:S01]  /*10f70*/  LDC R28, c[0x0][0x268] ;  /* 0x00009a00ff1c7b82 */ /* 0x000e620000000800 */
[----:B--2---:R-:W-:Y:S01]  /*10f80*/  IMAD R15, R19, 0x1f1, RZ ;  /* 0x000001f1130f7824 */ /* 0x004fe200078e02ff */
[----:B------:R-:W-:-:S06]  /*10f90*/  IADD3 RZ, P4, R23, R12, RZ ;  /* 0x0000000c17ff7210 */ /* 0x000fcc0007f9e0ff */
[----:B------:R-:W2:Y:S01]  /*10fa0*/  LDC R63, c[0x0][0x268] ;  /* 0x00009a00ff3f7b82 */ /* 0x000ea20000000800 */
[----:B------:R-:W-:-:S07]  /*10fb0*/  LEA.HI.X.SX32 R23, R15, R13, 0x1, P0 ;  /* 0x0000000d0f177211 */ /* 0x000fce00000f0eff */
[----:B------:R-:W2:Y:S08]  /*10fc0*/  LDC R65, c[0x0][0x268] ;  /* 0x00009a00ff417b82 */ /* 0x000eb00000000800 */
[----:B------:R-:W2:Y:S08]  /*10fd0*/  LDC R221, c[0x0][0x268] ;  /* 0x00009a00ffdd7b82 */ /* 0x000eb00000000800 */
[----:B------:R-:W4:Y:S08]  /*10fe0*/  LDC R125, c[0x0][0x268] ;  /* 0x00009a00ff7d7b82 */ /* 0x000f300000000800 */
[----:B------:R-:W3:Y:S08]  /*10ff0*/  LDC R137, c[0x0][0x268] ;  /* 0x00009a00ff897b82 */ /* 0x000ef00000000800 */
[----:B------:R-:W0:Y:S08]  /*11000*/  LDC R157, c[0x0][0x268] ;  /* 0x00009a00ff9d7b82 */ /* 0x000e300000000800 */
[----:B------:R-:W1:Y:S01]  /*11010*/  LDC R168, c[0x0][0x268] ;  /* 0x00009a00ffa87b82 */ /* 0x000e620000000800 */
[----:B----4-:R-:W-:-:S07]  /*11020*/  IMAD R125, R125, 0x52, RZ ;  /* 0x000000527d7d7824 */ /* 0x010fce00078e02ff */
[----:B------:R-:W4:Y:S01]  /*11030*/  LDC R175, c[0x0][0x268] ;  /* 0x00009a00ffaf7b82 */ /* 0x000f220000000800 */
[----:B---3--:R-:W-:-:S07]  /*11040*/  IMAD R137, R137, 0xaa, RZ ;  /* 0x000000aa89897824 */ /* 0x008fce00078e02ff */
[----:B------:R-:W3:Y:S01]  /*11050*/  LDC R186, c[0x0][0x268] ;  /* 0x00009a00ffba7b82 */ /* 0x000ee20000000800 */
[----:B0-----:R-:W-:-:S07]  /*11060*/  IMAD R157, R157, 0xb4, RZ ;  /* 0x000000b49d9d7824 */ /* 0x001fce00078e02ff */
[----:B------:R-:W0:Y:S01]  /*11070*/  LDC R196, c[0x0][0x268] ;  /* 0x00009a00ffc47b82 */ /* 0x000e220000000800 */
[----:B-1----:R-:W-:-:S07]  /*11080*/  IMAD R168, R168, 0xba, RZ ;  /* 0x000000baa8a87824 */ /* 0x002fce00078e02ff */
        /* <DEDUP_REMOVED lines=13> */
[----:B0-----:R-:W-:Y:S01]  /*11160*/  IMAD R232, R232, 0xda, RZ ;  /* 0x000000dae8e87824 */ /* 0x001fe200078e02ff */
[----:B------:R-:W-:Y:S01]  /*11170*/  UIADD3.64 UR10, UR4, 0x180, URZ ;  /* 0x00000180040a7897 */ /* 0x000fe2000fffe03f */
[----:B------:R-:W-:Y:S01]  /*11180*/  CS2R R56, SRZ ;  /* 0x0000000000387805 */ /* 0x000fe2000001ff00 */
[----:B------:R-:W-:Y:S01]  /*11190*/  UIADD3.64 UR14, UR4, 0x580, URZ ;  /* 0x00000580040e7897 */ /* 0x000fe2000fffe03f */
[----:B------:R-:W-:-:S03]  /*111a0*/  CS2R R58, SRZ ;  /* 0x00000000003a7805 */ /* 0x000fc6000001ff00 */
[----:B------:R-:W0:Y:S01]  /*111b0*/  LDC R18, c[0x0][0x268] ;  /* 0x00009a00ff127b82 */ /* 0x000e220000000800 */
[----:B-1----:R-:W-:-:S07]  /*111c0*/  IMAD R245, R245, 0x70, RZ ;  /* 0x00000070f5f57824 */ /* 0x002fce00078e02ff */
[----:B------:R-:W1:Y:S01]  /*111d0*/  LDC R0, c[0x0][0x268] ;  /* 0x00009a00ff007b82 */ /* 0x000e620000000800 */
[----:B----4-:R-:W-:-:S07]  /*111e0*/  IMAD R244, R244, 0x38, RZ ;  /* 0x00000038f4f47824 */ /* 0x010fce00078e02ff */
[----:B------:R-:W4:Y:S01]  /*111f0*/  LDC R25, c[0x0][0x268] ;  /* 0x00009a00ff197b82 */ /* 0x000f220000000800 */
[----:B---3--:R-:W-:-:S07]  /*11200*/  IMAD R246, R246, 0xe0, RZ ;  /* 0x000000e0f6f67824 */ /* 0x008fce00078e02ff */
[----:B------:R-:W3:Y:S01]  /*11210*/  LDC R26, c[0x0][0x268] ;  /* 0x00009a00ff1a7b82 */ /* 0x000ee20000000800 */
[----:B0-----:R-:W-:-:S05]  /*11220*/  IMAD R3, R18, 0x1ef, RZ ;  /* 0x000001ef12037824 */ /* 0x001fca00078e02ff */
[-C--:B------:R-:W-:Y:S02]  /*11230*/  LEA.HI.X.SX32 R55, R3, R13.reuse, 0x1, P3 ;  /* 0x0000000d03377211 */ /* 0x080fe400018f0eff */
[----:B------:R-:W0:Y:S01]  /*11240*/  LDC R2, c[0x0][0x268] ;  /* 0x00009a00ff027b82 */ /* 0x000e220000000800 */
[----:B-1----:R-:W-:Y:S02]  /*11250*/  IMAD R3, R0, 0x1f3, RZ ;  /* 0x000001f300037824 */ /* 0x002fe400078e02ff */
[----:B------:R-:W-:Y:S03]  /*11260*/  STL [R1+0x1024], R55 ;  /* 0x0010243701007387 */ /* 0x000fe60000100800 */
[----:B------:R-:W-:Y:S01]  /*11270*/  LEA.HI.X.SX32 R53, R3, R13, 0x1, P2 ;  /* 0x0000000d03357211 */ /* 0x000fe200010f0eff */
[----:B------:R-:W-:Y:S01]  /*11280*/  STL [R1+0x1014], R23 ;  /* 0x0010141701007387 */ /* 0x000fe20000100800 */
[----:B------:R-:W1:Y:S01]  /*11290*/  LDC R14, c[0x0][0x268] ;  /* 0x00009a00ff0e7b82 */ /* 0x000e620000000800 */
[----:B----4-:R-:W-:-:S02]  /*112a0*/  IMAD R25, R25, 0x3fa, RZ ;  /* 0x000003fa19197824 */ /* 0x010fc400078e02ff */
[----:B------:R4:W-:Y:S05]  /*112b0*/  STL [R1+0x1004], R53 ;  /* 0x0010043501007387 */ /* 0x0009ea0000100800 */
[----:B------:R-:W2:Y:S01]  /*112c0*/  LDC R27, c[0x0][0x268] ;  /* 0x00009a00ff1b7b82 */ /* 0x000ea20000000800 */
[----:B---3--:R-:W-:Y:S01]  /*112d0*/  IMAD R19, R26, 0x3fe, RZ ;  /* 0x000003fe1a137824 */ /* 0x008fe200078e02ff */
[----:B------:R-:W-:-:S06]  /*112e0*/  IADD3 RZ, P3, R25, R12, RZ ;  /* 0x0000000c19ff7210 */ /* 0x000fcc0007f7e0ff */
[----:B------:R-:W3:Y:S01]  /*112f0*/  LDC R21, c[0x0][0x268] ;  /* 0x00009a00ff157b82 */ /* 0x000ee20000000800 */
[----:B0-----:R-:W-:Y:S01]  /*11300*/  IMAD R3, R2, 0x1f5, RZ ;  /* 0x000001f502037824 */ /* 0x001fe200078e02ff */
[----:B------:R-:W-:Y:S01]  /*11310*/  IADD3 RZ, P0, R19, R12, RZ ;  /* 0x0000000c13ff7210 */ /* 0x000fe20007f1e0ff */
[----:B------:R-:W-:-:S05]  /*11320*/  IMAD R19, R20, 0x1f9, RZ ;  /* 0x000001f914137824 */ /* 0x000fca00078e02ff */
[----:B------:R-:W0:Y:S01]  /*11330*/  LDC R31, c[0x0][0x268] ;  /* 0x00009a00ff1f7b82 */ /* 0x000e220000000800 */
[----:B-1----:R-:W-:-:S07]  /*11340*/  IMAD R15, R14, 0x1f7, RZ ;  /* 0x000001f70e0f7824 */ /* 0x002fce00078e02ff */
[----:B------:R-:W1:Y:S01]  /*11350*/  LDC R33, c[0x0][0x268] ;  /* 0x00009a00ff217b82 */ /* 0x000e620000000800 */
[----:B--2---:R-:W-:-:S07]  /*11360*/  LEA RZ, P2, R27, R12, 0x2 ;  /* 0x0000000c1bff7211 */ /* 0x004fce00078410ff */
[----:B------:R-:W2:Y:S01]  /*11370*/  LDC R22, c[0x0][0x268] ;  /* 0x00009a00ff167b82 */ /* 0x000ea20000000800 */
[-C--:B------:R-:W-:Y:S01]  /*11380*/  LEA.HI.X.SX32 R27, R3, R13.reuse, 0x1, P6 ;  /* 0x0000000d031b7211 */ /* 0x080fe200030f0eff */
[----:B---3--:R-:W-:Y:S01]  /*11390*/  IMAD R3, R21, 0x1fb, RZ ;  /* 0x000001fb15037824 */ /* 0x008fe200078e02ff */
[----:B------:R-:W-:-:S05]  /*113a0*/  LEA.HI.X.SX32 R21, R15, R13, 0x1, P5 ;  /* 0x0000000d0f157211 */ /* 0x000fca00028f0eff */
[----:B------:R-:W3:Y:S01]  /*113b0*/  LDC R24, c[0x0][0x268] ;  /* 0x00009a00ff187b82 */ /* 0x000ee20000000800 */
[-C--:B------:R-:W-:Y:S01]  /*113c0*/  LEA.HI.X.SX32 R15, R19, R13.reuse, 0x1, P4 ;  /* 0x0000000d130f7211 */ /* 0x080fe200020f0eff */
[----:B------:R-:W-:Y:S01]  /*113d0*/  STL [R1+0xff4], R27 ;  /* 0x000ff41b01007387 */ /* 0x000fe20000100800 */
[----:B------:R-:W-:Y:S01]  /*113e0*/  LEA.HI.X.SX32 R3, R3, R13, 0x1, P1 ;  /* 0x0000000d03037211 */ /* 0x000fe200008f0eff */
[----:B------:R-:W-:Y:S01]  /*113f0*/  UIADD3.64 UR10, UR4, 0x280, URZ ;  /* 0x00000280040a7897 */ /* 0x000fe2000fffe03f */
[-C--:B------:R-:W-:Y:S01]  /*11400*/  LEA RZ, P6, R29, R12.reuse, 0x3 ;  /* 0x0000000c1dff7211 */ /* 0x080fe200078c18ff */
[----:B------:R-:W-:Y:S01]  /*11410*/  STL [R1+0xfe4], R21 ;  /* 0x000fe41501007387 */ /* 0x000fe20000100800 */
[-C--:B0-----:R-:W-:Y:S01]  /*11420*/  LEA RZ, P5, R31, R12.reuse, 0x4 ;  /* 0x0000000c1fff7211 */ /* 0x081fe200078a20ff */
[----:B------:R-:W0:Y:S01]  /*11430*/  LDC R18, c[0x0][0x268] ;  /* 0x00009a00ff127b82 */ /* 0x000e220000000800 */
[-C--:B-1----:R-:W-:Y:S01]  /*11440*/  LEA RZ, P4, R33, R12.reuse, 0x5 ;  /* 0x0000000c21ff7211 */ /* 0x082fe200078828ff */
[----:B------:R0:W-:Y:S01]  /*11450*/  STL [R1+0xfd4], R15 ;  /* 0x000fd40f01007387 */ /* 0x0001e20000100800 */
[----:B------:R-:W-:Y:S01]  /*11460*/  LEA RZ, P1, R35, R12, 0x6 ;  /* 0x0000000c23ff7211 */ /* 0x000fe200078230ff */
[----:B------:R-:W-:Y:S01]  /*11470*/  UIADD3.64 UR14, UR4, 0x680, URZ ;  /* 0x00000680040e7897 */ /* 0x000fe2000fffe03f */
[----:B----4-:R-:W-:Y:S01]  /*11480*/  CS2R R52, SRZ ;  /* 0x0000000000347805 */ /* 0x010fe2000001ff00 */
[----:B------:R1:W-:Y:S01]  /*11490*/  STL [R1+0xfc4], R3 ;  /* 0x000fc40301007387 */ /* 0x0003e20000100800 */
[----:B------:R-:W-:Y:S01]  /*114a0*/  UIADD3.64 UR18, UR4, 0x1680, URZ ;  /* 0x0000168004127897 */ /* 0x000fe2000fffe03f */
[----:B------:R-:W1:Y:S01]  /*114b0*/  LDC R0, c[0x0][0x268] ;  /* 0x00009a00ff007b82 */ /* 0x000e620000000800 */
[----:B--2---:R-:W-:Y:S01]  /*114c0*/  IMAD R31, R22, 0x3b0, RZ ;  /* 0x000003b0161f7824 */ /* 0x004fe200078e02ff */
[----:B------:R-:W-:-:S06]  /*114d0*/  CS2R R54, SRZ ;  /* 0x0000000000367805 */ /* 0x000fcc000001ff00 */
[----:B------:R-:W2:Y:S01]  /*114e0*/  LDC R23, c[0x0][0x268] ;  /* 0x00009a00ff177b82 */ /* 0x000ea20000000800 */
[----:B---3--:R-:W-:-:S07]  /*114f0*/  IMAD R33, R24, 0x3b4, RZ ;  /* 0x000003b418217824 */ /* 0x008fce00078e02ff */
[----:B------:R-:W3:Y:S01]  /*11500*/  LDC R25, c[0x0][0x268] ;  /* 0x00009a00ff197b82 */ /* 0x000ee20000000800 */
[----:B0-----:R-:W-:-:S05]  /*11510*/  IMAD R15, R18, 0x1fd, RZ ;  /* 0x000001fd120f7824 */ /* 0x001fca00078e02ff */
[-C--:B------:R-:W-:Y:S02]  /*11520*/  LEA.HI.X.SX32 R29, R15, R13.reuse, 0x1, P3 ;  /* 0x0000000d0f1d7211 */ /* 0x080fe400018f0eff */
[----:B-1----:R-:W-:Y:S01]  /*11530*/  SHF.L.U32 R3, R0, 0x1, RZ ;  /* 0x0000000100037819 */ /* 0x002fe200000006ff */
[----:B------:R-:W0:Y:S02]  /*11540*/  LDC R2, c[0x0][0x268] ;  /* 0x00009a00ff027b82 */ /* 0x000e240000000800 */
[----:B------:R-:W-:Y:S01]  /*11550*/  STL [R1+0xfb4], R29 ;  /* 0x000fb41d01007387 */ /* 0x000fe20000100800 */
[CC--:B------:R-:W-:Y:S02]  /*11560*/  IADD3 R20, P3, R3.reuse, R12.reuse, RZ ;  /* 0x0000000c03147210 */ /* 0x0c0fe40007f7e0ff */
[----:B------:R-:W-:Y:S02]  /*11570*/  LEA.HI.X.SX32 R51, R3, R13, 0x1, P2 ;  /* 0x0000000d03337211 */ /* 0x000fe400010f0eff */
[----:B--2---:R-:W-:Y:S01]  /*11580*/  LEA R19, R23, -R23, 0x9 ;  /* 0x8000001717137211 */ /* 0x004fe200078e48ff */
[----:B------:R-:W1:Y:S01]  /*11590*/  LDC R14, c[0x0][0x268] ;  /* 0x00009a00ff0e7b82 */ /* 0x000e620000000800 */
[----:B------:R-:W-:-:S02]  /*115a0*/  IADD3 RZ, P2, R31, R12, RZ ;  /* 0x0000000c1fff7210 */ /* 0x000fc40007f5e0ff */
[-C--:B------:R-:W-:Y:S02]  /*115b0*/  LEA.HI.X.SX32 R19, R19, R13.reuse, 0x1, P0 ;  /* 0x0000000d13137211 */ /* 0x080fe400000f0eff */
[-C--:B------:R-:W-:Y:S02]  /*115c0*/  LEA RZ, P0, R37, R12.reuse, 0x7 ;  /* 0x0000000c25ff7211 */ /* 0x080fe400078038ff */
[-C--:B---3--:R-:W-:Y:S01]  /*115d0*/  LEA.HI.X.SX32 R21, R25, R13.reuse, 0x1, P3 ;  /* 0x0000000d19157211 */ /* 0x088fe200018f0eff */
[----:B------:R-:W2:Y:S01]  /*115e0*/  LDC R0, c[0x0][0x268] ;  /* 0x00009a00ff007b82 */ /* 0x000ea20000000800 */
[----:B------:R-:W-:Y:S01]  /*115f0*/  STL [R1+0xfa4], R19 ;  /* 0x000fa41301007387 */ /* 0x000fe20000100800 */
[----:B------:R-:W-:Y:S01]  /*11600*/  LEA RZ, P3, R39, R12, 0x8 ;  /* 0x0000000c27ff7211 */ /* 0x000fe200078640ff */
[----:B------:R-:W-:Y:S02]  /*11610*/  IMAD R39, R30, 0x3d4, RZ ;  /* 0x000003d41e277824 */ /* 0x000fe400078e02ff */
[----:B------:R-:W-:Y:S03]  /*11620*/  STL.64 [R1+0x1fb0], R20 ;  /* 0x001fb01401007387 */ /* 0x000fe60000100a00 */
[----:B------:R-:W3:Y:S01]  /*11630*/  LDC R18, c[0x0][0x268] ;  /* 0x00009a00ff127b82 */ /* 0x000ee20000000800 */
[----:B0-----:R-:W-:Y:S01]  /*11640*/  SHF.L.U32 R15, R2, 0x2, RZ ;  /* 0x00000002020f7819 */ /* 0x001fe200000006ff */
[----:B------:R-:W-:Y:S03]  /*11650*/  STL [R1+0x113c], R51 ;  /* 0x00113c3301007387 */ /* 0x000fe60000100800 */
[----:B------:R-:W-:-:S02]  /*11660*/  LEA.HI.X.SX32 R49, R15, R13, 0x1, P6 ;  /* 0x0000000d0f317211 */ /* 0x000fc400030f0eff */
[----:B------:R-:W-:Y:S01]  /*11670*/  IADD3 RZ, P6, R33, R12, RZ ;  /* 0x0000000c21ff7210 */ /* 0x000fe20007fde0ff */
[----:B------:R-:W0:Y:S01]  /*11680*/  LDC R27, c[0x0][0x268] ;  /* 0x00009a00ff1b7b82 */ /* 0x000e220000000800 */
[----:B-1----:R-:W-:Y:S01]  /*11690*/  SHF.L.U32 R3, R14, 0x3, RZ ;  /* 0x000000030e037819 */ /* 0x002fe200000006ff */
[----:B------:R1:W-:Y:S06]  /*116a0*/  STL [R1+0x1134], R49 ;  /* 0x0011343101007387 */ /* 0x0003ec0000100800 */
[----:B------:R-:W4:Y:S01]  /*116b0*/  LDC R26, c[0x0][0x268] ;  /* 0x00009a00ff1a7b82 */ /* 0x000f220000000800 */
[----:B--2---:R-:W-:Y:S01]  /*116c0*/  SHF.L.U32 R15, R0, 0x4, RZ ;  /* 0x00000004000f7819 */ /* 0x004fe200000006ff */
[----:B------:R-:W-:Y:S01]  /*116d0*/  UIADD3.64 UR10, UR4, 0x380, URZ ;  /* 0x00000380040a7897 */ /* 0x000fe2000fffe03f */
[-C--:B------:R-:W-:Y:S01]  /*116e0*/  LEA.HI.X.SX32 R3, R3, R13.reuse, 0x1, P5 ;  /* 0x0000000d03037211 */ /* 0x080fe200028f0eff */
[----:B------:R-:W-:Y:S01]  /*116f0*/  UIADD3.64 UR14, UR4, 0x1180, URZ ;  /* 0x00001180040e7897 */ /* 0x000fe2000fffe03f */
[----:B------:R-:W-:Y:S01]  /*11700*/  LEA.HI.X.SX32 R15, R15, R13, 0x1, P4 ;  /* 0x0000000d0f0f7211 */ /* 0x000fe200020f0eff */
[----:B------:R-:W-:Y:S01]  /*11710*/  UIADD3.64 UR18, UR4, 0x800, URZ ;  /* 0x0000080004127897 */ /* 0x000fe2000fffe03f */
[----:B-1----:R-:W-:Y:S01]  /*11720*/  CS2R R48, SRZ ;  /* 0x0000000000307805 */ /* 0x002fe2000001ff00 */
[----:B------:R-:W1:Y:S01]  /*11730*/  LDC R21, c[0x0][0x268] ;  /* 0x00009a00ff157b82 */ /* 0x000e620000000800 */
[----:B------:R3:W-:Y:S01]  /*11740*/  STL [R1+0x112c], R3 ;  /* 0x00112c0301007387 */ /* 0x0007e20000100800 */
[----:B------:R-:W-:-:S03]  /*11750*/  CS2R R50, SRZ ;  /* 0x0000000000327805 */ /* 0x000fc6000001ff00 */
[----:B------:R2:W-:Y:S03]  /*11760*/  STL [R1+0x1124], R15 ;  /* 0x0011240f01007387 */ /* 0x0005e60000100800 */
[----:B------:R-:W2:Y:S01]  /*11770*/  LDC R20, c[0x0][0x268] ;  /* 0x00009a00ff147b82 */ /* 0x000ea20000000800 */
[----:B0-----:R-:W-:Y:S01]  /*11780*/  IMAD R27, R27, 0x3bc, RZ ;  /* 0x000003bc1b1b7824 */ /* 0x001fe200078e02ff */
[----:B---3--:R-:W-:-:S04]  /*11790*/  SHF.L.U32 R3, R18, 0x5, RZ ;  /* 0x0000000512037819 */ /* 0x008fc800000006ff */
[----:B------:R-:W-:Y:S01]  /*117a0*/  IADD3 RZ, P4, R27, R12, RZ ;  /* 0x0000000c1bff7210 */ /* 0x000fe20007f9e0ff */
[----:B------:R-:W-:Y:S01]  /*117b0*/  IMAD R27, R28, 0x3c0, RZ ;  /* 0x000003c01c1b7824 */ /* 0x000fe200078e02ff */
[----:B------:R-:W0:Y:S01]  /*117c0*/  LDC R19, c[0x0][0x268] ;  /* 0x00009a00ff137b82 */ /* 0x000e220000000800 */
[----:B------:R-:W-:Y:S01]  /*117d0*/  LEA.HI.X.SX32 R5, R3, R13, 0x1, P1 ;  /* 0x0000000d03057211 */ /* 0x000fe200008f0eff */
[----:B----4-:R-:W-:-:S04]  /*117e0*/  IMAD R31, R26, 0x3b8, RZ ;  /* 0x000003b81a1f7824 */ /* 0x010fc800078e02ff */
[----:B------:R3:W-:Y:S01]  /*117f0*/  STL [R1+0x111c], R5 ;  /* 0x00111c0501007387 */ /* 0x0007e20000100800 */
[----:B------:R-:W-:Y:S01]  /*11800*/  IADD3 RZ, P5, R31, R12, RZ ;  /* 0x0000000c1fff7210 */ /* 0x000fe20007fbe0ff */
[----:B------:R-:W4:Y:S01]  /*11810*/  LDC R23, c[0x0][0x268] ;  /* 0x00009a00ff177b82 */ /* 0x000f220000000800 */
[----:B-1----:R-:W-:-:S05]  /*11820*/  IMAD R21, R21, 0x76, RZ ;  /* 0x0000007615157824 */ /* 0x002fca00078e02ff */
[----:B------:R-:W-:Y:S02]  /*11830*/  IADD3 R32, P1, R21, R12, RZ ;  /* 0x0000000c15207210 */ /* 0x000fe40007f3e0ff */
[----:B------:R-:W1:Y:S01]  /*11840*/  LDC R25, c[0x0][0x268] ;  /* 0x00009a00ff197b82 */ /* 0x000e620000000800 */
[----:B--2---:R-:W-:-:S05]  /*11850*/  IMAD R15, R20, 0x3b, RZ ;  /* 0x0000003b140f7824 */ /* 0x004fca00078e02ff */
[----:B------:R-:W-:Y:S02]  /*11860*/  LEA.HI.X.SX32 R33, R15, R13, 0x1, P1 ;  /* 0x0000000d0f217211 */ /* 0x000fe400008f0eff */
[----:B------:R-:W2:Y:S01]  /*11870*/  LDC R0, c[0x0][0x268] ;  /* 0x00009a00ff007b82 */ /* 0x000ea20000000800 */
[----:B0-----:R-:W-:-:S04]  /*11880*/  SHF.L.U32 R19, R19, 0x6, RZ ;  /* 0x0000000613137819 */ /* 0x001fc800000006ff */
[----:B------:R-:W-:-:S03]  /*11890*/  LEA.HI.X.SX32 R35, R19, R13, 0x1, P0 ;  /* 0x0000000d13237211 */ /* 0x000fc600000f0eff */
[----:B------:R-:W0:Y:S01]  /*118a0*/  LDC R22, c[0x0][0x268] ;  /* 0x00009a00ff167b82 */ /* 0x000e220000000800 */
[----:B----4-:R-:W-:Y:S01]  /*118b0*/  SHF.L.U32 R23, R23, 0x7, RZ ;  /* 0x0000000717177819 */ /* 0x010fe200000006ff */
[----:B------:R-:W-:Y:S03]  /*118c0*/  STL [R1+0x1114], R35 ;  /* 0x0011142301007387 */ /* 0x000fe60000100800 */
[-C--:B------:R-:W-:Y:S02]  /*118d0*/  LEA.HI.X.SX32 R19, R23, R13.reuse, 0x1, P3 ;  /* 0x0000000d17137211 */ /* 0x080fe400018f0eff */
[-C--:B------:R-:W-:Y:S01]  /*118e0*/  IADD3 RZ, P3, R27, R12.reuse, RZ ;  /* 0x0000000c1bff7210 */ /* 0x080fe20007f7e0ff */
[----:B------:R-:W4:Y:S01]  /*118f0*/  LDC R15, c[0x0][0x268] ;  /* 0x00009a00ff0f7b82 */ /* 0x000f220000000800 */
[----:B-1----:R-:W-:Y:S01]  /*11900*/  IMAD R25, R25, 0xec, RZ ;  /* 0x000000ec19197824 */ /* 0x002fe200078e02ff */
[----:B------:R-:W-:Y:S04]  /*11910*/  STL [R1+0x110c], R19 ;  /* 0x00110c1301007387 */ /* 0x000fe80000100800 */
[----:B------:R-:W-:Y:S01]  /*11920*/  IADD3 R4, P0, R25, R12, RZ ;  /* 0x0000000c19047210 */ /* 0x000fe20007f1e0ff */
[----:B------:R-:W-:Y:S01]  /*11930*/  STL.64 [R1+0x1e08], R32 ;  /* 0x001e082001007387 */ /* 0x000fe20000100a00 */
[----:B------:R-:W1:Y:S01]  /*11940*/  LDC R14, c[0x0][0x268] ;  /* 0x00009a00ff0e7b82 */ /* 0x000e620000000800 */
[----:B--2---:R-:W-:Y:S01]  /*11950*/  IMAD R3, R0, 0x1d8, RZ ;  /* 0x000001d800037824 */ /* 0x004fe200078e02ff */
[----:B---3--:R-:W-:-:S04]  /*11960*/  LEA.HI.X.SX32 R5, R21, R13, 0x1, P0 ;  /* 0x0000000d15057211 */ /* 0x008fc800000f0eff */
[----:B------:R-:W-:Y:S01]  /*11970*/  LEA.HI.X.SX32 R23, R3, R13, 0x1, P2 ;  /* 0x0000000d03177211 */ /* 0x000fe200010f0eff */
[----:B------:R2:W-:Y:S01]  /*11980*/  STL.64 [R1+0x1c38], R4 ;  /* 0x001c380401007387 */ /* 0x0005e20000100a00 */
[----:B------:R-:W3:Y:S01]  /*11990*/  LDC R29, c[0x0][0x268] ;  /* 0x00009a00ff1d7b82 */ /* 0x000ee20000000800 */
[----:B0-----:R-:W-:Y:S02]  /*119a0*/  IMAD R31, R22, 0x3c8, RZ ;  /* 0x000003c8161f7824 */ /* 0x001fe400078e02ff */
[----:B------:R-:W-:Y:S03]  /*119b0*/  STL [R1+0x10dc], R23 ;  /* 0x0010dc1701007387 */ /* 0x000fe60000100800 */
[-C--:B------:R-:W-:Y:S02]  /*119c0*/  IADD3 RZ, P0, R31, R12.reuse, RZ ;  /* 0x0000000c1fff7210 */ /* 0x080fe40007f1e0ff */
[----:B------:R-:W0:Y:S01]  /*119d0*/  LDC R2, c[0x0][0x268] ;  /* 0x00009a00ff027b82 */ /* 0x000e220000000800 */
[----:B----4-:R-:W-:Y:S01]  /*119e0*/  IMAD R15, R15, 0x1da, RZ ;  /* 0x000001da0f0f7824 */ /* 0x010fe200078e02ff */
[----:B--2---:R-:W-:-:S04]  /*119f0*/  IADD3 R4, P2, R3, R12, RZ ;  /* 0x0000000c03047210 */ /* 0x004fc80007f5e0ff */
[-C--:B------:R-:W-:Y:S02]  /*11a00*/  LEA.HI.X.SX32 R47, R15, R13.reuse, 0x1, P6 ;  /* 0x0000000d0f2f7211 */ /* 0x080fe400030f0eff */
[----:B------:R-:W2:Y:S01]  /*11a10*/  LDC R27, c[0x0][0x268] ;  /* 0x00009a00ff1b7b82 */ /* 0x000ea20000000800 */
[----:B------:R-:W-:Y:S01]  /*11a20*/  LEA.HI.X.SX32 R5, R25, R13, 0x1, P2 ;  /* 0x0000000d19057211 */ /* 0x000fe200010f0eff */
[----:B-1----:R-:W-:-:S04]  /*11a30*/  IMAD R25, R14, 0xed, RZ ;  /* 0x000000ed0e197824 */ /* 0x002fc800078e02ff */
[----:B------:R1:W-:Y:S02]  /*11a40*/  STL.64 [R1+0x1890], R4 ;  /* 0x0018900401007387 */ /* 0x0003e40000100a00 */
[----:B------:R-:W4:Y:S01]  /*11a50*/  LDC R21, c[0x0][0x268] ;  /* 0x00009a00ff157b82 */ /* 0x000f220000000800 */
[----:B---3--:R-:W-:Y:S01]  /*11a60*/  IMAD R29, R29, 0x3c4, RZ ;  /* 0x000003c41d1d7824 */ /* 0x008fe200078e02ff */
[----:B------:R-:W-:Y:S04]  /*11a70*/  STL [R1+0x10cc], R47 ;  /* 0x0010cc2f01007387 */ /* 0x000fe80000100800 */
[-C--:B------:R-:W-:Y:S02]  /*11a80*/  IADD3 RZ, P1, R29, R12.reuse, RZ ;  /* 0x0000000c1dff7210 */ /* 0x080fe40007f3e0ff */
[----:B------:R-:W3:Y:S01]  /*11a90*/  LDC R31, c[0x0][0x268] ;  /* 0x00009a00ff1f7b82 */ /* 0x000ee20000000800 */
[----:B0-----:R-:W-:Y:S01]  /*11aa0*/  IMAD R19, R2, 0x3cc, RZ ;  /* 0x000003cc02137824 */ /* 0x001fe200078e02ff */
[----:B-1----:R-:W-:-:S04]  /*11ab0*/  IADD3 R4, P6, R15, R12, RZ ;  /* 0x0000000c0f047210 */ /* 0x002fc80007fde0ff */
[----:B------:R-:W-:Y:S02]  /*11ac0*/  LEA.HI.X.SX32 R5, R25, R13, 0x1, P6 ;  /* 0x0000000d19057211 */ /* 0x000fe400030f0eff */
[----:B------:R-:W0:Y:S01]  /*11ad0*/  LDC R0, c[0x0][0x268] ;  /* 0x00009a00ff007b82 */ /* 0x000e220000000800 */
[----:B--2---:R-:W-:Y:S01]  /*11ae0*/  IMAD R27, R27, 0xee, RZ ;  /* 0x000000ee1b1b7824 */ /* 0x004fe200078e02ff */
[-C--:B------:R-:W-:Y:S01]  /*11af0*/  IADD3 RZ, P2, R19, R12.reuse, RZ ;  /* 0x0000000c13ff7210 */ /* 0x080fe20007f5e0ff */
[----:B------:R1:W-:Y:S05]  /*11b00*/  STL.64 [R1+0x1888], R4 ;  /* 0x0018880401007387 */ /* 0x0003ea0000100a00 */
[----:B------:R-:W2:Y:S01]  /*11b10*/  LDC R33, c[0x0][0x268] ;  /* 0x00009a00ff217b82 */ /* 0x000ea20000000800 */
[----:B----4-:R-:W-:Y:S01]  /*11b20*/  IMAD R21, R21, 0x77, RZ ;  /* 0x0000007715157824 */ /* 0x010fe200078e02ff */
[----:B-1----:R-:W-:-:S06]  /*11b30*/  IADD3 R4, P6, R27, R12, RZ ;  /* 0x0000000c1b047210 */ /* 0x002fcc0007fde0ff */
[----:B------:R-:W1:Y:S01]  /*11b40*/  LDC R3, c[0x0][0x268] ;  /* 0x00009a00ff037b82 */ /* 0x000e620000000800 */
[----:B---3--:R-:W-:Y:S01]  /*11b50*/  IMAD R31, R31, 0x1dc, RZ ;  /* 0x000001dc1f1f7824 */ /* 0x008fe200078e02ff */
[----:B------:R-:W-:-:S04]  /*11b60*/  LEA.HI.X.SX32 R5, R21, R13, 0x1, P6 ;  /* 0x0000000d15057211 */ /* 0x000fc800030f0eff */
[----:B------:R-:W-:Y:S02]  /*11b70*/  LEA.HI.X.SX32 R45, R31, R13, 0x1, P5 ;  /* 0x0000000d1f2d7211 */ /* 0x000fe400028f0eff */
[----:B------:R-:W3:Y:S01]  /*11b80*/  LDC R29, c[0x0][0x268] ;  /* 0x00009a00ff1d7b82 */ /* 0x000ee20000000800 */
[----:B------:R4:W-:Y:S01]  /*11b90*/  STL.64 [R1+0x1c30], R4 ;  /* 0x001c300401007387 */ /* 0x0009e20000100a00 */
[----:B0-----:R-:W-:-:S03]  /*11ba0*/  IMAD R15, R0, 0x1e, RZ ;  /* 0x0000001e000f7824 */ /* 0x001fc600078e02ff */
[----:B------:R-:W-:Y:S03]  /*11bb0*/  STL [R1+0x10bc], R45 ;  /* 0x0010bc2d01007387 */ /* 0x000fe60000100800 */
[----:B------:R-:W0:Y:S01]  /*11bc0*/  LDC R19, c[0x0][0x268] ;  /* 0x00009a00ff137b82 */ /* 0x000e220000000800 */
[----:B--2---:R-:W-:Y:S01]  /*11bd0*/  IMAD R33, R33, 0x1de, RZ ;  /* 0x000001de21217824 */ /* 0x004fe200078e02ff */
[----:B----4-:R-:W-:-:S04]  /*11be0*/  IADD3 R4, P6, R31, R12, RZ ;  /* 0x0000000c1f047210 */ /* 0x010fc80007fde0ff */
[-C--:B------:R-:W-:Y:S02]  /*11bf0*/  LEA.HI.X.SX32 R31, R33, R13.reuse, 0x1, P4 ;  /* 0x0000000d211f7211 */ /* 0x080fe400020f0eff */
[----:B------:R-:W2:Y:S01]  /*11c00*/  LDC R23, c[0x0][0x268] ;  /* 0x00009a00ff177b82 */ /* 0x000ea20000000800 */
[----:B------:R-:W-:Y:S02]  /*11c10*/  LEA.HI.X.SX32 R5, R27, R13, 0x1, P6 ;  /* 0x0000000d1b057211 */ /* 0x000fe400030f0eff */
[----:B-1----:R-:W-:Y:S02]  /*11c20*/  LEA R3, R3, -R3, 0x4 ;  /* 0x8000000303037211 */ /* 0x002fe400078e20ff */
[-C--:B------:R-:W-:Y:S01]  /*11c30*/  IADD3 R46, P5, R33, R12.reuse, RZ ;  /* 0x0000000c212e7210 */ /* 0x080fe20007fbe0ff */
[----:B------:R1:W-:Y:S02]  /*11c40*/  STL.64 [R1+0x1880], R4 ;  /* 0x0018800401007387 */ /* 0x0003e40000100a00 */
[----:B------:R-:W4:Y:S01]  /*11c50*/  LDC R18, c[0x0][0x268] ;  /* 0x00009a00ff127b82 */ /* 0x000f220000000800 */
[----:B---3--:R-:W-:Y:S01]  /*11c60*/  IMAD R29, R29, 0xef, RZ ;  /* 0x000000ef1d1d7824 */ /* 0x008fe200078e02ff */
[----:B------:R3:W-:Y:S04]  /*11c70*/  STL [R1+0x10ac], R31 ;  /* 0x0010ac1f01007387 */ /* 0x0007e80000100800 */
[----:B------:R-:W-:Y:S01]  /*11c80*/  LEA.HI.X.SX32 R47, R29, R13, 0x1, P5 ;  /* 0x0000000d1d2f7211 */ /* 0x000fe200028f0eff */
[----:B------:R-:W-:Y:S01]  /*11c90*/  IMAD R29, R34, 0x3dc, RZ ;  /* 0x000003dc221d7824 */ /* 0x000fe200078e02ff */
[----:B------:R-:W3:Y:S01]  /*11ca0*/  LDC R24, c[0x0][0x268] ;  /* 0x00009a00ff187b82 */ /* 0x000ee20000000800 */
[----:B0-----:R-:W-:Y:S01]  /*11cb0*/  IMAD R19, R19, 0x3c, RZ ;  /* 0x0000003c13137824 */ /* 0x001fe200078e02ff */
[----:B-1----:R-:W-:-:S04]  /*11cc0*/  IADD3 R4, P6, R15, R12, RZ ;  /* 0x0000000c0f047210 */ /* 0x002fc80007fde0ff */
[-C--:B------:R-:W-:Y:S02]  /*11cd0*/  LEA.HI.X.SX32 R5, R3, R13.reuse, 0x1, P6 ;  /* 0x0000000d03057211 */ /* 0x080fe400030f0eff */
[----:B------:R-:W0:Y:S01]  /*11ce0*/  LDC R32, c[0x0][0x268] ;  /* 0x00009a00ff207b82 */ /* 0x000e220000000800 */
[----:B--2---:R-:W-:Y:S01]  /*11cf0*/  IMAD R23, R23, 0x78, RZ ;  /* 0x0000007817177824 */ /* 0x004fe200078e02ff */
[-C--:B------:R-:W-:Y:S01]  /*11d00*/  IADD3 R44, P4, R19, R12.reuse, RZ ;  /* 0x0000000c132c7210 */ /* 0x080fe20007f9e0ff */
[----:B------:R1:W-:Y:S03]  /*11d10*/  STL.64 [R1+0x1f58], R4 ;  /* 0x001f580401007387 */ /* 0x0003e60000100a00 */
[----:B------:R-:W-:Y:S01]  /*11d20*/  IADD3 R30, P5, R23, R12, RZ ;  /* 0x0000000c171e7210 */ /* 0x000fe20007fbe0ff */
[----:B------:R-:W-:Y:S01]  /*11d30*/  STL.64 [R1+0x1878], R46 ;  /* 0x0018782e01007387 */ /* 0x000fe20000100a00 */
[----:B------:R-:W2:Y:S01]  /*11d40*/  LDC R28, c[0x0][0x268] ;  /* 0x00009a00ff1c7b82 */ /* 0x000ea20000000800 */
[----:B----4-:R-:W-:Y:S01]  /*11d50*/  IMAD R25, R18, 0xf0, RZ ;  /* 0x000000f012197824 */ /* 0x010fe200078e02ff */
[----:B------:R-:W-:-:S02]  /*11d60*/  LEA.HI.X.SX32 R45, R15, R13, 0x1, P4 ;  /* 0x0000000d0f2d7211 */ /* 0x000fc400020f0eff */
[-C--:B---3--:R-:W-:Y:S02]  /*11d70*/  LEA.HI.X.SX32 R31, R19, R13.reuse, 0x1, P5 ;  /* 0x0000000d131f7211 */ /* 0x088fe400028f0eff */
[-C--:B------:R-:W-:Y:S01]  /*11d80*/  IADD3 RZ, P5, R39, R12.reuse, RZ ;  /* 0x0000000c27ff7210 */ /* 0x080fe20007fbe0ff */
[----:B------:R3:W-:Y:S01]  /*11d90*/  STL.64 [R1+0x1ee8], R44 ;  /* 0x001ee82c01007387 */ /* 0x0007e20000100a00 */
[----:B------:R-:W4:Y:S01]  /*11da0*/  LDC R26, c[0x0][0x268] ;  /* 0x00009a00ff1a7b82 */ /* 0x000f220000000800 */
[----:B-1----:R-:W-:Y:S01]  /*11db0*/  IADD3 R4, P6, R25, R12, RZ ;  /* 0x0000000c19047210 */ /* 0x002fe20007fde0ff */
[----:B------:R-:W-:Y:S01]  /*11dc0*/  IMAD R3, R24, 0x1e0, RZ ;  /* 0x000001e018037824 */ /* 0x000fe200078e02ff */
[----:B------:R-:W-:Y:S01]  /*11dd0*/  STL.64 [R1+0x1e00], R30 ;  /* 0x001e001e01007387 */ /* 0x000fe20000100a00 */
[----:B------:R-:W-:Y:S01]  /*11de0*/  UIADD3.64 UR10, UR4, 0x600, URZ ;  /* 0x00000600040a7897 */ /* 0x000fe2000fffe03f */
[-C--:B------:R-:W-:Y:S01]  /*11df0*/  LEA.HI.X.SX32 R5, R23, R13.reuse, 0x1, P6 ;  /* 0x0000000d17057211 */ /* 0x080fe200030f0eff */
[----:B------:R-:W-:Y:S01]  /*11e00*/  UIADD3.64 UR14, UR4, 0x1280, URZ ;  /* 0x00001280040e7897 */ /* 0x000fe2000fffe03f */
[----:B------:R-:W-:Y:S01]  /*11e10*/  LEA.HI.X.SX32 R33, R3, R13, 0x1, P3 ;  /* 0x0000000d03217211 */ /* 0x000fe200018f0eff */
[----:B------:R-:W1:Y:S01]  /*11e20*/  LDC R22, c[0x0][0x268] ;  /* 0x00009a00ff167b82 */ /* 0x000e620000000800 */
[----:B0-----:R-:W-:Y:S01]  /*11e30*/  IMAD R21, R32, 0x3d8, RZ ;  /* 0x000003d820157824 */ /* 0x001fe200078e02ff */
[----:B------:R0:W-:Y:S01]  /*11e40*/  STL.64 [R1+0x1c28], R4 ;  /* 0x001c280401007387 */ /* 0x0001e20000100a00 */
[----:B------:R-:W-:Y:S01]  /*11e50*/  UIADD3.64 UR18, UR4, 0x980, URZ ;  /* 0x0000098004127897 */ /* 0x000fe2000fffe03f */
[----:B---3--:R-:W-:-:S02]  /*11e60*/  CS2R R44, SRZ ;  /* 0x00000000002c7805 */ /* 0x008fc4000001ff00 */
[----:B------:R-:W-:Y:S02]  /*11e70*/  CS2R R46, SRZ ;  /* 0x00000000002e7805 */ /* 0x000fe4000001ff00 */
[-C--:B------:R-:W-:Y:S01]  /*11e80*/  IADD3 RZ, P6, R21, R12.reuse, RZ ;  /* 0x0000000c15ff7210 */ /* 0x080fe20007fde0ff */
[----:B------:R-:W-:Y:S01]  /*11e90*/  STL [R1+0x109c], R33 ;  /* 0x00109c2101007387 */ /* 0x000fe20000100800 */
[----:B------:R-:W3:Y:S01]  /*11ea0*/  LDC R20, c[0x0][0x268] ;  /* 0x00009a00ff147b82 */ /* 0x000ee20000000800 */
[----:B--2---:R-:W-:Y:S01]  /*11eb0*/  IMAD R37, R28, 0x3d0, RZ ;  /* 0x000003d01c257824 */ /* 0x004fe200078e02ff */
[----:B0-----:R-:W-:-:S06]  /*11ec0*/  IADD3 R4, P3, R3, R12, RZ ;  /* 0x0000000c03047210 */ /* 0x001fcc0007f7e0ff */
[----:B------:R-:W0:Y:S01]  /*11ed0*/  LDC R2, c[0x0][0x268] ;  /* 0x00009a00ff027b82 */ /* 0x000e220000000800 */
[----:B----4-:R-:W-:Y:S01]  /*11ee0*/  IMAD R21, R26, 0x1e2, RZ ;  /* 0x000001e21a157824 */ /* 0x010fe200078e02ff */
[-C--:B------:R-:W-:Y:S02]  /*11ef0*/  LEA.HI.X.SX32 R5, R25, R13.reuse, 0x1, P3 ;  /* 0x0000000d19057211 */ /* 0x080fe400018f0eff */
[-C--:B------:R-:W-:Y:S02]  /*11f00*/  IADD3 RZ, P4, R37, R12.reuse, RZ ;  /* 0x0000000c25ff7210 */ /* 0x080fe40007f9e0ff */
[C---:B------:R-:W-:Y:S01]  /*11f10*/  IADD3 R32, P3, R21.reuse, R12, RZ ;  /* 0x0000000c15207210 */ /* 0x040fe20007f7e0ff */
[----:B------:R2:W-:Y:S01]  /*11f20*/  STL.64 [R1+0x1870], R4 ;  /* 0x0018700401007387 */ /* 0x0005e20000100a00 */
[----:B------:R-:W4:Y:S01]  /*11f30*/  LDC R27, c[0x0][0x268] ;  /* 0x00009a00ff1b7b82 */ /* 0x000f220000000800 */
[----:B-1----:R-:W-:Y:S01]  /*11f40*/  IMAD R19, R22, 0xf2, RZ ;  /* 0x000000f216137824 */ /* 0x002fe200078e02ff */
[----:B------:R-:W-:-:S05]  /*11f50*/  LEA.HI.X.SX32 R21, R21, R13, 0x1, P1 ;  /* 0x0000000d15157211 */ /* 0x000fca00008f0eff */
[----:B------:R-:W-:Y:S01]  /*11f60*/  STL [R1+0x108c], R21 ;  /* 0x00108c1501007387 */ /* 0x000fe20000100800 */
[----:B------:R-:W1:Y:S01]  /*11f70*/  LDC R28, c[0x0][0x268] ;  /* 0x00009a00ff1c7b82 */ /* 0x000e620000000800 */
[----:B---3--:R-:W-:Y:S01]  /*11f80*/  IMAD R15, R20, 0xf1, RZ ;  /* 0x000000f1140f7824 */ /* 0x008fe200078e02ff */
[----:B--2---:R-:W-:-:S04]  /*11f90*/  IADD3 R4, P1, R19, R12, RZ ;  /* 0x0000000c13047210 */ /* 0x004fc80007f3e0ff */
[-C--:B------:R-:W-:Y:S02]  /*11fa0*/  LEA.HI.X.SX32 R33, R15, R13.reuse, 0x1, P3 ;  /* 0x0000000d0f217211 */ /* 0x080fe400018f0eff */
[----:B------:R-:W2:Y:S01]  /*11fb0*/  LDC R18, c[0x0][0x268] ;  /* 0x00009a00ff127b82 */ /* 0x000ea20000000800 */
[----:B0-----:R-:W-:Y:S01]  /*11fc0*/  IMAD R3, R2, 0x79, RZ ;  /* 0x0000007902037824 */ /* 0x001fe200078e02ff */
[----:B------:R-:W-:Y:S01]  /*11fd0*/  IADD3 RZ, P3, R29, R12, RZ ;  /* 0x0000000c1dff7210 */ /* 0x000fe20007f7e0ff */
[----:B------:R-:W-:Y:S03]  /*11fe0*/  STL.64 [R1+0x1868], R32 ;  /* 0x0018682001007387 */ /* 0x000fe60000100a00 */
[----:B------:R-:W-:Y:S02]  /*11ff0*/  LEA.HI.X.SX32 R5, R3, R13, 0x1, P1 ;  /* 0x0000000d03057211 */ /* 0x000fe400008f0eff */
[----:B------:R-:W0:Y:S01]  /*12000*/  LDC R14, c[0x0][0x268] ;  /* 0x00009a00ff0e7b82 */ /* 0x000e220000000800 */
[----:B----4-:R-:W-:-:S02]  /*12010*/  IMAD R15, R27, 0x1e4, RZ ;  /* 0x000001e41b0f7824 */ /* 0x010fc400078e02ff */
[----:B------:R3:W-:Y:S03]  /*12020*/  STL.64 [R1+0x1c20], R4 ;  /* 0x001c200401007387 */ /* 0x0007e60000100a00 */
[-C--:B------:R-:W-:Y:S02]  /*12030*/  LEA.HI.X.SX32 R39, R15, R13.reuse, 0x1, P0 ;  /* 0x0000000d0f277211 */ /* 0x080fe400000f0eff */
[----:B------:R-:W4:Y:S01]  /*12040*/  LDC R23, c[0x0][0x268] ;  /* 0x00009a00ff177b82 */ /* 0x000f220000000800 */
[----:B-1----:R-:W-:Y:S02]  /*12050*/  IMAD R25, R28, 0x1e6, RZ ;  /* 0x000001e61c197824 */ /* 0x002fe400078e02ff */
[----:B------:R-:W-:Y:S03]  /*12060*/  STL [R1+0x107c], R39 ;  /* 0x00107c2701007387 */ /* 0x000fe60000100800 */
[----:B------:R-:W-:-:S02]  /*12070*/  LEA.HI.X.SX32 R43, R25, R13, 0x1, P2 ;  /* 0x0000000d192b7211 */ /* 0x000fc400010f0eff */
[----:B------:R-:W1:Y:S01]  /*12080*/  LDC R0, c[0x0][0x268] ;  /* 0x00009a00ff007b82 */ /* 0x000e620000000800 */
[----:B---3--:R-:W-:Y:S01]  /*12090*/  IADD3 R4, P0, R15, R12, RZ ;  /* 0x0000000c0f047210 */ /* 0x008fe20007f1e0ff */
[----:B--2---:R-:W-:-:S03]  /*120a0*/  IMAD R21, R18, 0xf3, RZ ;  /* 0x000000f312157824 */ /* 0x004fc600078e02ff */
[----:B------:R-:W-:-:S03]  /*120b0*/  LEA.HI.X.SX32 R5, R19, R13, 0x1, P0 ;  /* 0x0000000d13057211 */ /* 0x000fc600000f0eff */
[----:B------:R-:W2:Y:S01]  /*120c0*/  LDC R24, c[0x0][0x268] ;  /* 0x00009a00ff187b82 */ /* 0x000ea20000000800 */
[----:B0-----:R-:W-:Y:S01]  /*120d0*/  IMAD R15, R14, 0x7a, RZ ;  /* 0x0000007a0e0f7824 */ /* 0x001fe200078e02ff */
[----:B------:R0:W-:Y:S04]  /*120e0*/  STL.64 [R1+0x1860], R4 ;  /* 0x0018600401007387 */ /* 0x0001e80000100a00 */
[----:B------:R-:W-:Y:S01]  /*120f0*/  STL [R1+0x106c], R43 ;  /* 0x00106c2b01007387 */ /* 0x000fe20000100800 */
[-C--:B------:R-:W-:Y:S01]  /*12100*/  IADD3 R38, P2, R15, R12.reuse, RZ ;  /* 0x0000000c0f267210 */ /* 0x080fe20007f5e0ff */
[----:B------:R-:W3:Y:S01]  /*12110*/  LDC R32, c[0x0][0x268] ;  /* 0x00009a00ff207b82 */ /* 0x000ee20000000800 */
[----:B----4-:R-:W-:Y:S01]  /*12120*/  IMAD R23, R23, 0xf4, RZ ;  /* 0x000000f417177824 */ /* 0x010fe200078e02ff */
[----:B0-----:R-:W-:-:S06]  /*12130*/  IADD3 R4, P0, R25, R12, RZ ;  /* 0x0000000c19047210 */ /* 0x001fcc0007f1e0ff */
[----:B------:R-:W0:Y:S01]  /*12140*/  LDC R26, c[0x0][0x268] ;  /* 0x00009a00ff1a7b82 */ /* 0x000e220000000800 */
[----:B-1----:R-:W-:Y:S01]  /*12150*/  IMAD R3, R0, 0x3d, RZ ;  /* 0x0000003d00037824 */ /* 0x002fe200078e02ff */
[----:B------:R-:W-:-:S06]  /*12160*/  LEA.HI.X.SX32 R5, R21, R13, 0x1, P0 ;  /* 0x0000000d15057211 */ /* 0x000fcc00000f0eff */
[----:B------:R-:W1:Y:S01]  /*12170*/  LDC R30, c[0x0][0x268] ;  /* 0x00009a00ff1e7b82 */ /* 0x000e620000000800 */
[----:B------:R4:W-:Y:S01]  /*12180*/  STL.64 [R1+0x1858], R4 ;  /* 0x0018580401007387 */ /* 0x0009e20000100a00 */
[----:B------:R-:W-:Y:S01]  /*12190*/  LEA.HI.X.SX32 R39, R3, R13, 0x1, P2 ;  /* 0x0000000d03277211 */ /* 0x000fe200010f0eff */
[----:B--2---:R-:W-:-:S05]  /*121a0*/  IMAD R19, R24, 0x1e8, RZ ;  /* 0x000001e818137824 */ /* 0x004fca00078e02ff */
[----:B------:R-:W2:Y:S01]  /*121b0*/  LDC R34, c[0x0][0x268] ;  /* 0x00009a00ff227b82 */ /* 0x000ea20000000800 */
[----:B------:R-:W-:Y:S01]  /*121c0*/  STL.64 [R1+0x1df8], R38 ;  /* 0x001df82601007387 */ /* 0x000fe20000100a00 */
[----:B---3--:R-:W-:-:S06]  /*121d0*/  IMAD R21, R32, 0x3ec, RZ ;  /* 0x000003ec20157824 */ /* 0x008fcc00078e02ff */
[----:B------:R-:W3:Y:S01]  /*121e0*/  LDC R31, c[0x0][0x268] ;  /* 0x00009a00ff1f7b82 */ /* 0x000ee20000000800 */
[----:B----4-:R-:W-:Y:S01]  /*121f0*/  IADD3 R4, P0, R23, R12, RZ ;  /* 0x0000000c17047210 */ /* 0x010fe20007f1e0ff */
[----:B0-----:R-:W-:-:S06]  /*12200*/  IMAD R3, R26, 0x1ea, RZ ;  /* 0x000001ea1a037824 */ /* 0x001fcc00078e02ff */
[----:B------:R-:W0:Y:S01]  /*12210*/  LDC R35, c[0x0][0x268] ;  /* 0x00009a00ff237b82 */ /* 0x000e220000000800 */
[-C--:B------:R-:W-:Y:S01]  /*12220*/  LEA.HI.X.SX32 R5, R15, R13.reuse, 0x1, P0 ;  /* 0x0000000d0f057211 */ /* 0x080fe200000f0eff */
[----:B-1----:R-:W-:Y:S01]  /*12230*/  IMAD R27, R30, 0x3e4, RZ ;  /* 0x000003e41e1b7824 */ /* 0x002fe200078e02ff */
[----:B------:R-:W-:Y:S01]  /*12240*/  LEA.HI.X.SX32 R15, R19, R13, 0x1, P4 ;  /* 0x0000000d130f7211 */ /* 0x000fe200020f0eff */
[----:B------:R-:W-:Y:S01]  /*12250*/  UIADD3.64 UR10, UR4, 0x700, URZ ;  /* 0x00000700040a7897 */ /* 0x000fe2000fffe03f */
[----:B------:R-:W-:Y:S01]  /*12260*/  CS2R R42, SRZ ;  /* 0x00000000002a7805 */ /* 0x000fe2000001ff00 */
[----:B------:R1:W-:Y:S01]  /*12270*/  STL.64 [R1+0x1c18], R4 ;  /* 0x001c180401007387 */ /* 0x0003e20000100a00 */
[-C--:B------:R-:W-:Y:S01]  /*12280*/  IADD3 RZ, P2, R27, R12.reuse, RZ ;  /* 0x0000000c1bff7210 */ /* 0x080fe20007f5e0ff */
[----:B------:R-:W4:Y:S02]  /*12290*/  LDC R20, c[0x0][0x268] ;  /* 0x00009a00ff147b82 */ /* 0x000f240000000800 */
[----:B------:R4:W-:Y:S06]  /*122a0*/  STL [R1+0x105c], R15 ;  /* 0x00105c0f01007387 */ /* 0x0009ec0000100800 */
[----:B------:R-:W4:Y:S01]  /*122b0*/  LDC R22, c[0x0][0x268] ;  /* 0x00009a00ff167b82 */ /* 0x000f220000000800 */
[----:B---3--:R-:W-:Y:S01]  /*122c0*/  IMAD R31, R31, 0x3e8, RZ ;  /* 0x000003e81f1f7824 */ /* 0x008fe200078e02ff */
[----:B-1----:R-:W-:-:S04]  /*122d0*/  IADD3 R4, P0, R19, R12, RZ ;  /* 0x0000000c13047210 */ /* 0x002fc80007f1e0ff */
[-C--:B------:R-:W-:Y:S01]  /*122e0*/  LEA.HI.X.SX32 R5, R23, R13.reuse, 0x1, P0 ;  /* 0x0000000d17057211 */ /* 0x080fe200000f0eff */
[----:B--2---:R-:W-:Y:S01]  /*122f0*/  IMAD R23, R34, 0x3f4, RZ ;  /* 0x000003f422177824 */ /* 0x004fe200078e02ff */
[----:B------:R-:W1:Y:S01]  /*12300*/  LDC R2, c[0x0][0x268] ;  /* 0x00009a00ff027b82 */ /* 0x000e620000000800 */
[-C--:B------:R-:W-:Y:S01]  /*12310*/  IADD3 RZ, P0, R21, R12.reuse, RZ ;  /* 0x0000000c15ff7210 */ /* 0x080fe20007f1e0ff */
[----:B0-----:R-:W-:Y:S01]  /*12320*/  IMAD R35, R35, 0x3e0, RZ ;  /* 0x000003e023237824 */ /* 0x001fe200078e02ff */
[----:B------:R0:W-:Y:S01]  /*12330*/  STL.64 [R1+0x1850], R4 ;  /* 0x0018500401007387 */ /* 0x0001e20000100a00 */
[----:B------:R-:W-:Y:S02]  /*12340*/  LEA.HI.X.SX32 R21, R3, R13, 0x1, P5 ;  /* 0x0000000d03157211 */ /* 0x000fe400028f0eff */
[-C--:B------:R-:W-:Y:S02]  /*12350*/  IADD3 RZ, P4, R31, R12.reuse, RZ ;  /* 0x0000000c1fff7210 */ /* 0x080fe40007f9e0ff */
[----:B------:R-:W2:Y:S01]  /*12360*/  LDC R29, c[0x0][0x268] ;  /* 0x00009a00ff1d7b82 */ /* 0x000ea20000000800 */
[----:B----4-:R-:W-:Y:S01]  /*12370*/  IMAD R15, R20, 0xf5, RZ ;  /* 0x000000f5140f7824 */ /* 0x010fe200078e02ff */
[----:B------:R2:W-:Y:S01]  /*12380*/  STL [R1+0x104c], R21 ;  /* 0x00104c1501007387 */ /* 0x0005e20000100800 */
[----:B------:R-:W-:-:S02]  /*12390*/  IADD3 RZ, P1, R35, R12, RZ ;  /* 0x0000000c23ff7210 */ /* 0x000fc40007f3e0ff */
[----:B0-----:R-:W-:-:S03]  /*123a0*/  IADD3 R4, P5, R3, R12, RZ ;  /* 0x0000000c03047210 */ /* 0x001fc60007fbe0ff */
[----:B------:R-:W0:Y:S01]  /*123b0*/  LDC R27, c[0x0][0x268] ;  /* 0x00009a00ff1b7b82 */ /* 0x000e220000000800 */
[----:B------:R-:W-:Y:S01]  /*123c0*/  IMAD R19, R22, 0xf6, RZ ;  /* 0x000000f616137824 */ /* 0x000fe200078e02ff */
[----:B------:R-:W-:Y:S01]  /*123d0*/  LEA.HI.X.SX32 R5, R15, R13, 0x1, P5 ;  /* 0x0000000d0f057211 */ /* 0x000fe200028f0eff */
[----:B-1----:R-:W-:-:S04]  /*123e0*/  IMAD R3, R2, 0x7b, RZ ;  /* 0x0000007b02037824 */ /* 0x002fc800078e02ff */
[----:B------:R1:W-:Y:S01]  /*123f0*/  STL.64 [R1+0x1848], R4 ;  /* 0x0018480401007387 */ /* 0x0003e20000100a00 */
[----:B------:R-:W3:Y:S01]  /*12400*/  LDC R20, c[0x0][0x268] ;  /* 0x00009a00ff147b82 */ /* 0x000ee20000000800 */
[----:B--2---:R-:W-:-:S07]  /*12410*/  IMAD R21, R29, 0x1ec, RZ ;  /* 0x000001ec1d157824 */ /* 0x004fce00078e02ff */
[----:B------:R-:W2:Y:S01]  /*12420*/  LDC R15, c[0x0][0x268] ;  /* 0x00009a00ff0f7b82 */ /* 0x000ea20000000800 */
[----:B-1----:R-:W-:-:S04]  /*12430*/  IADD3 R4, P5, R19, R12, RZ ;  /* 0x0000000c13047210 */ /* 0x002fc80007fbe0ff */
[----:B------:R-:W-:-:S03]  /*12440*/  LEA.HI.X.SX32 R5, R3, R13, 0x1, P5 ;  /* 0x0000000d03057211 */ /* 0x000fc600028f0eff */
[----:B------:R-:W1:Y:S01]  /*12450*/  LDC R0, c[0x0][0x268] ;  /* 0x00009a00ff007b82 */ /* 0x000e620000000800 */
[C---:B------:R-:W-:Y:S01]  /*12460*/  LEA.HI.X.SX32 R3, R21.reuse, R13, 0x1, P6 ;  /* 0x0000000d15037211 */ /* 0x040fe200030f0eff */
[----:B------:R4:W-:Y:S04]  /*12470*/  STL.64 [R1+0x1c10], R4 ;  /* 0x001c100401007387 */ /* 0x0009e80000100a00 */
[----:B------:R0:W-:Y:S02]  /*12480*/  STL [R1+0x103c], R3 ;  /* 0x00103c0301007387 */ /* 0x0001e40000100800 */
[----:B------:R-:W1:Y:S01]  /*12490*/  LDC R22, c[0x0][0x268] ;  /* 0x00009a00ff167b82 */ /* 0x000e620000000800 */
[----:B----4-:R-:W-:Y:S01]  /*124a0*/  IADD3 R4, P5, R21, R12, RZ ;  /* 0x0000000c15047210 */ /* 0x010fe20007fbe0ff */
[----:B---3--:R-:W-:-:S06]  /*124b0*/  IMAD R21, R20, 0xf7, RZ ;  /* 0x000000f714157824 */ /* 0x008fcc00078e02ff */
[----:B------:R-:W3:Y:S01]  /*124c0*/  LDC R28, c[0x0][0x268] ;  /* 0x00009a00ff1c7b82 */ /* 0x000ee20000000800 */
[----:B0-----:R-:W-:Y:S01]  /*124d0*/  IMAD R3, R27, 0x1ee, RZ ;  /* 0x000001ee1b037824 */ /* 0x001fe200078e02ff */
[-C--:B------:R-:W-:Y:S01]  /*124e0*/  LEA.HI.X.SX32 R5, R19, R13.reuse, 0x1, P5 ;  /* 0x0000000d13057211 */ /* 0x080fe200028f0eff */
[----:B--2---:R-:W-:Y:S01]  /*124f0*/  IMAD R15, R15, 0x3e, RZ ;  /* 0x0000003e0f0f7824 */ /* 0x004fe200078e02ff */
[-C--:B------:R-:W-:Y:S02]  /*12500*/  IADD3 RZ, P5, R23, R12.reuse, RZ ;  /* 0x0000000c17ff7210 */ /* 0x080fe40007fbe0ff */
[C---:B------:R-:W-:Y:S01]  /*12510*/  LEA.HI.X.SX32 R37, R3.reuse, R13, 0x1, P3 ;  /* 0x0000000d03257211 */ /* 0x040fe200018f0eff */
[----:B------:R0:W-:Y:S01]  /*12520*/  STL.64 [R1+0x1840], R4 ;  /* 0x0018400401007387 */ /* 0x0001e20000100a00 */
[----:B------:R-:W2:Y:S03]  /*12530*/  LDC R19, c[0x0][0x268] ;  /* 0x00009a00ff137b82 */ /* 0x000ea60000000800 */
[----:B------:R-:W-:Y:S05]  /*12540*/  STL [R1+0x102c], R37 ;  /* 0x00102c2501007387 */ /* 0x000fea0000100800 */
[----:B------:R-:W4:Y:S01]  /*12550*/  LDC R29, c[0x0][0x268] ;  /* 0x00009a00ff1d7b82 */ /* 0x000f220000000800 */
[----:B0-----:R-:W-:-:S02]  /*12560*/  IADD3 R4, P3, R3, R12, RZ ;  /* 0x0000000c03047210 */ /* 0x001fc40007f7e0ff */
[----:B-1----:R-:W-:Y:S02]  /*12570*/  LEA R3, R0, -R0, 0x5 ;  /* 0x8000000000037211 */ /* 0x002fe400078e28ff */
[----:B------:R-:W-:-:S03]  /*12580*/  LEA.HI.X.SX32 R5, R21, R13, 0x1, P3 ;  /* 0x0000000d15057211 */ /* 0x000fc600018f0eff */
[----:B------:R-:W0:Y:S01]  /*12590*/  LDC R25, c[0x0][0x268] ;  /* 0x00009a00ff197b82 */ /* 0x000e220000000800 */
[----:B------:R-:W-:Y:S02]  /*125a0*/  IMAD R21, R22, 0xf8, RZ ;  /* 0x000000f816157824 */ /* 0x000fe400078e02ff */
[----:B---3--:R-:W-:Y:S01]  /*125b0*/  IMAD R27, R28, 0x1f0, RZ ;  /* 0x000001f01c1b7824 */ /* 0x008fe200078e02ff */
[----:B------:R1:W-:Y:S01]  /*125c0*/  STL.64 [R1+0x1838], R4 ;  /* 0x0018380401007387 */ /* 0x0003e20000100a00 */
[----:B--2---:R-:W-:-:S03]  /*125d0*/  IMAD R19, R19, 0x7c, RZ ;  /* 0x0000007c13137824 */ /* 0x004fc600078e02ff */
[----:B------:R-:W2:Y:S01]  /*125e0*/  LDC R23, c[0x0][0x268] ;  /* 0x00009a00ff177b82 */ /* 0x000ea20000000800 */
[----:B------:R-:W-:Y:S02]  /*125f0*/  LEA.HI.X.SX32 R41, R27, R13, 0x1, P1 ;  /* 0x0000000d1b297211 */ /* 0x000fe400008f0eff */
[----:B-1----:R-:W-:-:S05]  /*12600*/  IADD3 R4, P3, R15, R12, RZ ;  /* 0x0000000c0f047210 */ /* 0x002fca0007f7e0ff */
[----:B------:R-:W1:Y:S01]  /*12610*/  LDC R14, c[0x0][0x268] ;  /* 0x00009a00ff0e7b82 */ /* 0x000e620000000800 */
[----:B----4-:R-:W-:Y:S01]  /*12620*/  IMAD R29, R29, 0x1f2, RZ ;  /* 0x000001f21d1d7824 */ /* 0x010fe200078e02ff */
[----:B------:R-:W-:-:S04]  /*12630*/  LEA.HI.X.SX32 R5, R3, R13, 0x1, P3 ;  /* 0x0000000d03057211 */ /* 0x000fc800018f0eff */
[----:B------:R-:W-:Y:S01]  /*12640*/  IADD3 R38, P1, R29, R12, RZ ;  /* 0x0000000c1d267210 */ /* 0x000fe20007f3e0ff */
[----:B0-----:R-:W-:Y:S01]  /*12650*/  IMAD R25, R25, 0xfa, RZ ;  /* 0x000000fa19197824 */ /* 0x001fe200078e02ff */
[----:B------:R0:W-:Y:S01]  /*12660*/  STL.64 [R1+0x1ee0], R4 ;  /* 0x001ee00401007387 */ /* 0x0001e20000100a00 */
[----:B------:R-:W3:Y:S01]  /*12670*/  LDC R30, c[0x0][0x268] ;  /* 0x00009a00ff1e7b82 */ /* 0x000ee20000000800 */
[----:B------:R-:W-:Y:S01]  /*12680*/  LEA.HI.X.SX32 R29, R29, R13, 0x1, P2 ;  /* 0x0000000d1d1d7211 */ /* 0x000fe200010f0eff */
[----:B--2---:R-:W-:-:S06]  /*12690*/  IMAD R23, R23, 0xf9, RZ ;  /* 0x000000f917177824 */ /* 0x004fcc00078e02ff */
[----:B------:R-:W2:Y:S01]  /*126a0*/  LDC R34, c[0x0][0x268] ;  /* 0x00009a00ff227b82 */ /* 0x000ea20000000800 */
[----:B0-----:R-:W-:Y:S02]  /*126b0*/  IADD3 R4, P3, R19, R12, RZ ;  /* 0x0000000c13047210 */ /* 0x001fe40007f7e0ff */
[-C--:B------:R-:W-:Y:S02]  /*126c0*/  LEA.HI.X.SX32 R39, R23, R13.reuse, 0x1, P1 ;  /* 0x0000000d17277211 */ /* 0x080fe400008f0eff */
[----:B------:R-:W-:-:S03]  /*126d0*/  LEA.HI.X.SX32 R5, R15, R13, 0x1, P3 ;  /* 0x0000000d0f057211 */ /* 0x000fc600018f0eff */
[----:B------:R-:W0:Y:S01]  /*126e0*/  LDC R31, c[0x0][0x268] ;  /* 0x00009a00ff1f7b82 */ /* 0x000e220000000800 */
[----:B-1----:R-:W-:Y:S01]  /*126f0*/  IMAD R3, R14, 0x7d, RZ ;  /* 0x0000007d0e037824 */ /* 0x002fe200078e02ff */
[----:B------:R1:W-:Y:S06]  /*12700*/  STL.64 [R1+0x1df0], R4 ;  /* 0x001df00401007387 */ /* 0x0003ec0000100a00 */
[----:B------:R-:W4:Y:S01]  /*12710*/  LDC R18, c[0x0][0x268] ;  /* 0x00009a00ff127b82 */ /* 0x000f220000000800 */
[----:B-1----:R-:W-:-:S07]  /*12720*/  IADD3 R4, P3, R21, R12, RZ ;  /* 0x0000000c15047210 */ /* 0x002fce0007f7e0ff */
[----:B------:R-:W1:Y:S01]  /*12730*/  LDC R24, c[0x0][0x268] ;  /* 0x00009a00ff187b82 */ /* 0x000e620000000800 */
[----:B--2---:R-:W-:Y:S01]  /*12740*/  IMAD R15, R34, 0x3fc, RZ ;  /* 0x000003fc220f7824 */ /* 0x004fe200078e02ff */
[----:B------:R-:W-:-:S04]  /*12750*/  LEA.HI.X.SX32 R5, R19, R13, 0x1, P3 ;  /* 0x0000000d13057211 */ /* 0x000fc800018f0eff */
[----:B------:R-:W-:Y:S01]  /*12760*/  IADD3 RZ, P1, R15, R12, RZ ;  /* 0x0000000c0fff7210 */ /* 0x000fe20007f3e0ff */
[----:B0-----:R-:W-:Y:S01]  /*12770*/  IMAD R23, R31, 0x1f6, RZ ;  /* 0x000001f61f177824 */ /* 0x001fe200078e02ff */
[----:B------:R0:W-:Y:S01]  /*12780*/  STL.64 [R1+0x1c08], R4 ;  /* 0x001c080401007387 */ /* 0x0001e20000100a00 */
[----:B------:R-:W2:Y:S03]  /*12790*/  LDC R2, c[0x0][0x268] ;  /* 0x00009a00ff027b82 */ /* 0x000ea60000000800 */
[----:B------:R3:W-:Y:S01]  /*127a0*/  STL [R1+0x101c], R41 ;  /* 0x00101c2901007387 */ /* 0x0007e20000100800 */
[----:B------:R-:W-:Y:S01]  /*127b0*/  LEA.HI.X.SX32 R11, R23, R13, 0x1, P0 ;  /* 0x0000000d170b7211 */ /* 0x000fe200000f0eff */
[----:B----4-:R-:W-:-:S03]  /*127c0*/  IMAD R15, R18, 0x7e, RZ ;  /* 0x0000007e120f7824 */ /* 0x010fc600078e02ff */
[----:B------:R-:W4:Y:S01]  /*127d0*/  LDC R26, c[0x0][0x268] ;  /* 0x00009a00ff1a7b82 */ /* 0x000f220000000800 */
[----:B0-----:R-:W-:Y:S02]  /*127e0*/  IADD3 R4, P3, R27, R12, RZ ;  /* 0x0000000c1b047210 */ /* 0x001fe40007f7e0ff */
[----:B---3--:R-:W-:Y:S02]  /*127f0*/  CS2R R40, SRZ ;  /* 0x0000000000287805 */ /* 0x008fe4000001ff00 */
[----:B------:R-:W-:-:S03]  /*12800*/  LEA.HI.X.SX32 R5, R21, R13, 0x1, P3 ;  /* 0x0000000d15057211 */ /* 0x000fc600018f0eff */
[----:B------:R-:W0:Y:S01]  /*12810*/  LDC R33, c[0x0][0x268] ;  /* 0x00009a00ff217b82 */ /* 0x000e220000000800 */
[----:B------:R-:W-:Y:S01]  /*12820*/  IMAD R21, R30, 0x1f4, RZ ;  /* 0x000001f41e157824 */ /* 0x000fe200078e02ff */
[----:B------:R-:W-:Y:S01]  /*12830*/  CS2R R30, SRZ ;  /* 0x00000000001e7805 */ /* 0x000fe2000001ff00 */
[----:B-1----:R-:W-:Y:S01]  /*12840*/  IMAD R19, R24, 0xfb, RZ ;  /* 0x000000fb18137824 */ /* 0x002fe200078e02ff */
[----:B------:R1:W-:Y:S02]  /*12850*/  STL.64 [R1+0x1830], R4 ;  /* 0x0018300401007387 */ /* 0x0003e40000100a00 */
[----:B------:R-:W-:Y:S02]  /*12860*/  LEA.HI.X.SX32 R9, R21, R13, 0x1, P4 ;  /* 0x0000000d15097211 */ /* 0x000fe400020f0eff */
[----:B------:R-:W3:Y:S01]  /*12870*/  LDC R32, c[0x0][0x268] ;  /* 0x00009a00ff207b82 */ /* 0x000ee20000000800 */
[----:B------:R-:W-:Y:S04]  /*12880*/  STL [R1+0x100c], R29 ;  /* 0x00100c1d01007387 */ /* 0x000fe80000100800 */
[----:B------:R0:W-:Y:S01]  /*12890*/  STL.64 [R1+0x1828], R38 ;  /* 0x0018282601007387 */ /* 0x0001e20000100a00 */
[----:B-1----:R-:W-:-:S02]  /*128a0*/  IADD3 R4, P3, R25, R12, RZ ;  /* 0x0000000c19047210 */ /* 0x002fc40007f7e0ff */
[----:B------:R-:W1:Y:S02]  /*128b0*/  LDC R0, c[0x0][0x268] ;  /* 0x00009a00ff007b82 */ /* 0x000e640000000800 */
[----:B------:R-:W-:Y:S02]  /*128c0*/  LEA.HI.X.SX32 R5, R3, R13, 0x1, P3 ;  /* 0x0000000d03057211 */ /* 0x000fe400018f0eff */
[----:B--2---:R-:W-:Y:S01]  /*128d0*/  LEA R3, R2, -R2, 0x6 ;  /* 0x8000000202037211 */ /* 0x004fe200078e30ff */
[----:B0-----:R-:W-:Y:S02]  /*128e0*/  IMAD R33, R33, 0x3f0, RZ ;  /* 0x000003f021217824 */ /* 0x001fe400078e02ff */
[----:B------:R0:W-:Y:S01]  /*128f0*/  STL.64 [R1+0x1c00], R4 ;  /* 0x001c000401007387 */ /* 0x0001e20000100a00 */
[----:B------:R-:W-:Y:S01]  /*12900*/  MOV R2, 0xff800000 ;  /* 0xff80000000027802 */ /* 0x000fe20000000f00 */
[----:B------:R-:W2:Y:S01]  /*12910*/  LDC R20, c[0x0][0x268] ;  /* 0x00009a00ff147b82 */ /* 0x000ea20000000800 */
[----:B------:R-:W-:Y:S01]  /*12920*/  CS2R R38, SRZ ;  /* 0x0000000000267805 */ /* 0x000fe2000001ff00 */
[----:B------:R1:W-:Y:S01]  /*12930*/  STL [R1+0xffc], R9 ;  /* 0x000ffc0901007387 */ /* 0x0003e20000100800 */
[----:B------:R-:W-:Y:S01]  /*12940*/  IADD3 RZ, P6, R33, R12, RZ ;  /* 0x0000000c21ff7210 */ /* 0x000fe20007fde0ff */
[----:B---3--:R-:W-:-:S04]  /*12950*/  IMAD R27, R32, 0x1f8, RZ ;  /* 0x000001f8201b7824 */ /* 0x008fc800078e02ff */
[----:B------:R-:W3:Y:S01]  /*12960*/  LDC R33, c[0x0][0x268] ;  /* 0x00009a00ff217b82 */ /* 0x000ee20000000800 */
[----:B0-----:R-:W-:Y:S01]  /*12970*/  IADD3 R4, P4, R21, R12, RZ ;  /* 0x0000000c15047210 */ /* 0x001fe20007f9e0ff */
[----:B----4-:R-:W-:-:S03]  /*12980*/  IMAD R21, R26, 0xfc, RZ ;  /* 0x000000fc1a157824 */ /* 0x010fc600078e02ff */
[-C--:B------:R-:W-:Y:S01]  /*12990*/  LEA.HI.X.SX32 R5, R25, R13.reuse, 0x1, P4 ;  /* 0x0000000d19057211 */ /* 0x080fe200020f0eff */
[----:B-1----:R-:W-:Y:S01]  /*129a0*/  IMAD R25, R0, 0x204, RZ ;  /* 0x0000020400197824 */ /* 0x002fe200078e02ff */
[-C--:B------:R-:W-:Y:S01]  /*129b0*/  IADD3 R8, P4, R23, R12.reuse, RZ ;  /* 0x0000000c17087210 */ /* 0x080fe20007f9e0ff */
[----:B------:R-:W0:Y:S01]  /*129c0*/  LDC R35, c[0x0][0x268] ;  /* 0x00009a00ff237b82 */ /* 0x000e220000000800 */
[----:B------:R-:W-:Y:S01]  /*129d0*/  MOV R0, 0x3f800000 ;  /* 0x3f80000000007802 */ /* 0x000fe20000000f00 */
[----:B------:R1:W-:Y:S01]  /*129e0*/  STL.64 [R1+0x1820], R4 ;  /* 0x0018200401007387 */ /* 0x0003e20000100a00 */
[----:B------:R-:W-:Y:S01]  /*129f0*/  LEA.HI.X.SX32 R9, R19, R13, 0x1, P4 ;  /* 0x0000000d13097211 */ /* 0x000fe200020f0eff */
[----:B------:R-:W-:Y:S01]  /*12a00*/  IMAD R19, R36, 0x206, RZ ;  /* 0x0000020624137824 */ /* 0x000fe200078e02ff */
[----:B------:R-:W-:Y:S01]  /*12a10*/  CS2R R36, SRZ ;  /* 0x0000000000247805 */ /* 0x000fe2000001ff00 */
[----:B------:R4:W-:Y:S01]  /*12a20*/  STL [R1+0xfec], R11 ;  /* 0x000fec0b01007387 */ /* 0x0009e20000100800 */
[----:B--2---:R-:W-:Y:S01]  /*12a30*/  IMAD R29, R20, 0x202, RZ ;  /* 0x00000202141d7824 */ /* 0x004fe200078e02ff */
[----:B------:R-:W2:Y:S02]  /*12a40*/  LDC R14, c[0x0][0x268] ;  /* 0x00009a00ff0e7b82 */ /* 0x000ea40000000800 */
[----:B------:R0:W-:Y:S01]  /*12a50*/  STL.64 [R1+0x1818], R8 ;  /* 0x0018180801007387 */ /* 0x0001e20000100a00 */
[----:B-1----:R-:W-:Y:S01]  /*12a60*/  IADD3 R4, P0, R15, R12, RZ ;  /* 0x0000000c0f047210 */ /* 0x002fe20007f1e0ff */
[----:B---3--:R-:W-:-:S04]  /*12a70*/  IMAD R33, R33, 0x3f8, RZ ;  /* 0x000003f821217824 */ /* 0x008fc800078e02ff */
[----:B------:R-:W1:Y:S01]  /*12a80*/  LDC R18, c[0x0][0x268] ;  /* 0x00009a00ff127b82 */ /* 0x000e620000000800 */
[----:B----4-:R-:W-:Y:S01]  /*12a90*/  IMAD R11, R84, 0x85, RZ ;  /* 0x00000085540b7824 */ /* 0x010fe200078e02ff */
[-C--:B------:R-:W-:Y:S01]  /*12aa0*/  LEA.HI.X.SX32 R5, R3, R13.reuse, 0x1, P0 ;  /* 0x0000000d03057211 */ /* 0x080fe200000f0eff */
[----:B------:R-:W-:Y:S01]  /*12ab0*/  IMAD R84, R148, 0x12, RZ ;  /* 0x0000001294547824 */ /* 0x000fe200078e02ff */
[----:B------:R-:W-:Y:S02]  /*12ac0*/  LEA.HI.X.SX32 R3, R27, R13, 0x1, P6 ;  /* 0x0000000d1b037211 */ /* 0x000fe400030f0eff */
[-C--:B0-----:R-:W-:Y:S01]  /*12ad0*/  IADD3 R8, P4, R21, R12.reuse, RZ ;  /* 0x0000000c15087210 */ /* 0x081fe20007f9e0ff */
[----:B------:R0:W-:Y:S01]  /*12ae0*/  STL.64 [R1+0x1de8], R4 ;  /* 0x001de80401007387 */ /* 0x0001e20000100a00 */
[----:B------:R-:W-:Y:S02]  /*12af0*/  IADD3 RZ, P6, R25, R12, RZ ;  /* 0x0000000c19ff7210 */ /* 0x000fe40007fde0ff */
[----:B------:R-:W-:-:S02]  /*12b00*/  CS2R R24, SRZ ;  /* 0x0000000000187805 */ /* 0x000fc4000001ff00 */
[----:B------:R-:W-:Y:S01]  /*12b10*/  LEA.HI.X.SX32 R9, R15, R13, 0x1, P4 ;  /* 0x0000000d0f097211 */ /* 0x000fe200020f0eff */
[----:B------:R-:W3:Y:S01]  /*12b20*/  LDC R20, c[0x0][0x268] ;  /* 0x00009a00ff147b82 */ /* 0x000ee20000000800 */
[-C--:B------:R-:W-:Y:S02]  /*12b30*/  IADD3 RZ, P4, R29, R12.reuse, RZ ;  /* 0x0000000c1dff7210 */ /* 0x080fe40007f9e0ff */
[----:B------:R-:W-:Y:S02]  /*12b40*/  CS2R R28, SRZ ;  /* 0x00000000001c7805 */ /* 0x000fe4000001ff00 */
[-C--:B------:R-:W-:Y:S01]  /*12b50*/  IADD3 RZ, P2, R33, R12.reuse, RZ ;  /* 0x0000000c21ff7210 */ /* 0x080fe20007f5e0ff */
[----:B------:R4:W-:Y:S01]  /*12b60*/  STL.64 [R1+0x1bf8], R8 ;  /* 0x001bf80801007387 */ /* 0x0009e20000100a00 */
[----:B------:R-:W-:Y:S02]  /*12b70*/  CS2R R32, SRZ ;  /* 0x0000000000207805 */ /* 0x000fe4000001ff00 */
[----:B------:R-:W-:-:S02]  /*12b80*/  LEA RZ, P3, R35, R12, 0x9 ;  /* 0x0000000c23ff7211 */ /* 0x000fc400078648ff */
[----:B------:R-:W-:Y:S02]  /*12b90*/  CS2R R34, SRZ ;  /* 0x0000000000227805 */ /* 0x000fe4000001ff00 */
[-C--:B0-----:R-:W-:Y:S01]  /*12ba0*/  IADD3 R4, P0, R27, R12.reuse, RZ ;  /* 0x0000000c1b047210 */ /* 0x081fe20007f1e0ff */
[----:B------:R0:W-:Y:S01]  /*12bb0*/  STL [R1+0xfdc], R3 ;  /* 0x000fdc0301007387 */ /* 0x0001e20000100800 */
[----:B------:R-:W-:Y:S01]  /*12bc0*/  CS2R R26, SRZ ;  /* 0x00000000001a7805 */ /* 0x000fe2000001ff00 */
[----:B------:R-:W2:Y:S01]  /*12bd0*/  LDC R15, c[0x0][0x268] ;  /* 0x00009a00ff0f7b82 */ /* 0x000ea20000000800 */
[----:B------:R-:W-:Y:S02]  /*12be0*/  LEA.HI.X.SX32 R5, R21, R13, 0x1, P0 ;  /* 0x0000000d15057211 */ /* 0x000fe400000f0eff */
[----:B------:R-:W-:Y:S01]  /*12bf0*/  IADD3 RZ, P0, R19, R12, RZ ;  /* 0x0000000c13ff7210 */ /* 0x000fe20007f1e0ff */
[----:B----4-:R-:W-:Y:S02]  /*12c00*/  IMAD R9, R82, 0x109, RZ ;  /* 0x0000010952097824 */ /* 0x010fe400078e02ff */
[----:B------:R4:W-:Y:S01]  /*12c10*/  STL.64 [R1+0x1810], R4 ;  /* 0x0018100401007387 */ /* 0x0009e20000100a00 */
[----:B------:R-:W-:Y:S01]  /*12c20*/  IMAD R82, R138, 0x11c, RZ ;  /* 0x0000011c8a527824 */ /* 0x000fe200078e02ff */
[----:B------:R-:W3:Y:S01]  /*12c30*/  LDC R21, c[0x0][0x268] ;  /* 0x00009a00ff157b82 */ /* 0x000ee20000000800 */
[----:B------:R-:W-:Y:S01]  /*12c40*/  IMAD R8, R94, 0x21a, RZ ;  /* 0x0000021a5e087824 */ /* 0x000fe200078e02ff */
[----:B------:R1:W-:Y:S01]  /*12c50*/  STL [R1+0xf9c], R2 ;  /* 0x000f9c0201007387 */ /* 0x0003e20000100800 */
[----:B------:R-:W-:-:S03]  /*12c60*/  IMAD R94, R174, 0x94, RZ ;  /* 0x00000094ae5e7824 */ /* 0x000fc600078e02ff */
[----:B------:R-:W-:Y:S02]  /*12c70*/  STL [R1+0xf44], RZ ;  /* 0x000f44ff01007387 */ /* 0x000fe40000100800 */
[----:B0-----:R-:W0:Y:S01]  /*12c80*/  LDC R3, c[0x0][0x268] ;  /* 0x00009a00ff037b82 */ /* 0x001e220000000800 */
[----:B----4-:R-:W-:Y:S01]  /*12c90*/  MOV R5, 0x3f800000 ;  /* 0x3f80000000057802 */ /* 0x010fe20000000f00 */
[----:B------:R4:W-:Y:S01]  /*12ca0*/  STL [R1+0x114c], R0 ;  /* 0x00114c0001007387 */ /* 0x0009e20000100800 */
[----:B------:R-:W-:Y:S01]  /*12cb0*/  MOV R4, 0x3f800000 ;  /* 0x3f80000000047802 */ /* 0x000fe20000000f00 */
[----:B------:R-:W-:Y:S01]  /*12cc0*/  UIADD3.64 UR10, UR4, 0x1200, URZ ;  /* 0x00001200040a7897 */ /* 0x000fe2000fffe03f */
[----:B-1----:R-:W-:Y:S01]  /*12cd0*/  MOV R2, RZ ;  /* 0x000000ff00027202 */ /* 0x002fe20000000f00 */
[----:B------:R-:W-:Y:S02]  /*12ce0*/  STL [R1+0xf98], RZ ;  /* 0x000f98ff01007387 */ /* 0x000fe40000100800 */
[----:B------:R-:W1:Y:S02]  /*12cf0*/  LDC R19, c[0x0][0x268] ;  /* 0x00009a00ff137b82 */ /* 0x000e640000000800 */
[----:B------:R4:W-:Y:S01]  /*12d00*/  STL [R1+0x1150], R6 ;  /* 0x0011500601007387 */ /* 0x0009e20000100800 */
[----:B------:R-:W-:Y:S01]  /*12d10*/  UIADD3.64 UR14, UR4, 0x1580, URZ ;  /* 0x00001580040e7897 */ /* 0x000fe2000fffe03f */
[----:B----4-:R-:W-:-:S02]  /*12d20*/  MOV R0, RZ ;  /* 0x000000ff00007202 */ /* 0x010fc40000000f00 */
[----:B------:R4:W-:Y:S02]  /*12d30*/  STL [R1+0x1154], R5 ;  /* 0x0011540501007387 */ /* 0x0009e40000100800 */
[----:B------:R-:W3:Y:S02]  /*12d40*/  LDC R22, c[0x0][0x268] ;  /* 0x00009a00ff167b82 */ /* 0x000ee40000000800 */
[----:B------:R2:W-:Y:S01]  /*12d50*/  STL [R1+0x1158], R4 ;  /* 0x0011580401007387 */ /* 0x0005e20000100800 */
[----:B------:R-:W-:Y:S01]  /*12d60*/  MOV R6, 0xff800000 ;  /* 0xff80000000067802 */ /* 0x000fe20000000f00 */
[----:B0-----:R-:W-:Y:S01]  /*12d70*/  IMAD R3, R3, 0x1fa, RZ ;  /* 0x000001fa03037824 */ /* 0x001fe200078e02ff */
[----:B----4-:R-:W-:-:S03]  /*12d80*/  MOV R5, 0xff800000 ;  /* 0xff80000000057802 */ /* 0x010fc60000000f00 */
[----:B------:R0:W-:Y:S01]  /*12d90*/  STL [R1+0x1140], R6 ;  /* 0x0011400601007387 */ /* 0x0001e20000100800 */
[----:B------:R-:W4:Y:S01]  /*12da0*/  LDC R23, c[0x0][0x268] ;  /* 0x00009a00ff177b82 */ /* 0x000f220000000800 */
[----:B--2---:R-:W-:Y:S02]  /*12db0*/  MOV R4, 0xff800000 ;  /* 0xff80000000047802 */ /* 0x004fe40000000f00 */
[----:B------:R2:W-:Y:S04]  /*12dc0*/  STL [R1+0x1144], R5 ;  /* 0x0011440501007387 */ /* 0x0005e80000100800 */
[----:B------:R-:W-:Y:S01]  /*12dd0*/  STL [R1+0x400], RZ ;  /* 0x000400ff01007387 */ /* 0x000fe20000100800 */
[----:B------:R-:W1:Y:S01]  /*12de0*/  LDC R148, c[0x0][0x268] ;  /* 0x00009a00ff947b82 */ /* 0x000e620000000800 */
[----:B0-----:R-:W-:-:S02]  /*12df0*/  IMAD R6, R88, 0x216, RZ ;  /* 0x0000021658067824 */ /* 0x001fc400078e02ff */
[----:B------:R0:W-:Y:S01]  /*12e00*/  STL [R1+0x1148], R4 ;  /* 0x0011480401007387 */ /* 0x0001e20000100800 */
[----:B------:R-:W-:Y:S02]  /*12e10*/  IMAD R88, R152, 0x120, RZ ;  /* 0x0000012098587824 */ /* 0x000fe400078e02ff */
[----:B--2---:R-:W-:Y:S01]  /*12e20*/  IMAD R5, R75, 0x107, RZ ;  /* 0x000001074b057824 */ /* 0x004fe200078e02ff */
[----:B------:R-:W-:Y:S01]  /*12e30*/  STL [R1+0x404], RZ ;  /* 0x000404ff01007387 */ /* 0x000fe20000100800 */
[----:B------:R-:W-:Y:S02]  /*12e40*/  IMAD R75, R115, 0x114, RZ ;  /* 0x00000114734b7824 */ /* 0x000fe400078e02ff */
[----:B------:R-:W-:Y:S01]  /*12e50*/  IMAD R115, R243, 0xa, RZ ;  /* 0x0000000af3737824 */ /* 0x000fe200078e02ff */
[----:B------:R-:W-:Y:S01]  /*12e60*/  STL [R1+0x408], RZ ;  /* 0x000408ff01007387 */ /* 0x000fe20000100800 */
[----:B0-----:R-:W-:-:S03]  /*12e70*/  IMAD R4, R86, 0x214, RZ ;  /* 0x0000021456047824 */ /* 0x001fc600078e02ff */
[----:B------:R-:W-:Y:S01]  /*12e80*/  STL [R1+0x40c], RZ ;  /* 0x00040cff01007387 */ /* 0x000fe20000100800 */
[----:B------:R-:W-:Y:S02]  /*12e90*/  IMAD R86, R150, 0x48, RZ ;  /* 0x0000004896567824 */ /* 0x000fe400078e02ff */
[----:B------:R-:W0:Y:S01]  /*12ea0*/  LDC R150, c[0x0][0x268] ;  /* 0x00009a00ff967b82 */ /* 0x000e220000000800 */
[----:B------:R-:W-:Y:S04]  /*12eb0*/  STL [R1+0x410], RZ ;  /* 0x000410ff01007387 */ /* 0x000fe80000100800 */
[----:B------:R-:W-:Y:S01]  /*12ec0*/  STL [R1+0x414], RZ ;  /* 0x000414ff01007387 */ /* 0x000fe20000100800 */
[----:B-1----:R-:W-:-:S03]  /*12ed0*/  IMAD R148, R148, 0x2c, RZ ;  /* 0x0000002c94947824 */ /* 0x002fc600078e02ff */
[----:B------:R-:W-:Y:S04]  /*12ee0*/  STL [R1+0x418], RZ ;  /* 0x000418ff01007387 */ /* 0x000fe80000100800 */
[----:B------:R-:W-:Y:S04]  /*12ef0*/  STL [R1+0x41c], RZ ;  /* 0x00041cff01007387 */ /* 0x000fe80000100800 */
[----:B------:R-:W-:Y:S04]  /*12f00*/  STL [R1+0x420], RZ ;  /* 0x000420ff01007387 */ /* 0x000fe80000100800 */
[----:B------:R-:W-:Y:S01]  /*12f10*/  STL [R1+0x424], RZ ;  /* 0x000424ff01007387 */ /* 0x000fe20000100800 */
[----:B0-----:R-:W-:-:S03]  /*12f20*/  IMAD R150, R150, 0xb0, RZ ;  /* 0x000000b096967824 */ /* 0x001fc600078e02ff */
[----:B------:R-:W-:Y:S04]  /*12f30*/  STL [R1+0x428], RZ ;  /* 0x000428ff01007387 */ /* 0x000fe80000100800 */
        /* <DEDUP_REMOVED lines=245> */
[----:B------:R-:W-:Y:S04]  /*13e90*/  STL [R1], RZ ;  /* 0x000000ff01007387 */ /* 0x000fe80000100800 */
        /* <DEDUP_REMOVED lines=127> */
[----:B------:R0:W-:Y:S04]  /*14690*/  STL.64 [R1+0x1fe8], R24 ;  /* 0x001fe81801007387 */ /* 0x0001e80000100a00 */
[----:B------:R1:W-:Y:S04]  /*146a0*/  STL.64 [R1+0x1ff0], R26 ;  /* 0x001ff01a01007387 */ /* 0x0003e80000100a00 */
[----:B------:R2:W-:Y:S04]  /*146b0*/  STL.64 [R1+0x1ff8], R28 ;  /* 0x001ff81c01007387 */ /* 0x0005e80000100a00 */
[----:B------:R3:W-:Y:S01]  /*146c0*/  STL.64 [R1+0x2000], R30 ;  /* 0x0020001e01007387 */ /* 0x0007e20000100a00 */
[----:B0-----:R-:W-:-:S02]  /*146d0*/  IMAD R24, R83, 0x212, RZ ;  /* 0x0000021253187824 */ /* 0x001fc400078e02ff */
[----:B------:R-:W-:Y:S01]  /*146e0*/  IMAD R83, R143, 0x11e, RZ ;  /* 0x0000011e8f537824 */ /* 0x000fe200078e02ff */
[----:B------:R0:W-:Y:S01]  /*146f0*/  STL.64 [R1+0x2008], R32 ;  /* 0x0020082001007387 */ /* 0x0001e20000100a00 */
[----:B-1----:R-:W-:Y:S01]  /*14700*/  LEA R27, R15, -R15, 0x7 ;  /* 0x8000000f0f1b7211 */ /* 0x002fe200078e38ff */
[----:B------:R-:W-:Y:S02]  /*14710*/  IMAD R15, R18, 0xfe, RZ ;  /* 0x000000fe120f7824 */ /* 0x000fe400078e02ff */
[----:B------:R1:W-:Y:S01]  /*14720*/  STL.64 [R1+0x2010], R34 ;  /* 0x0020102201007387 */ /* 0x0003e20000100a00 */
[----:B--2---:R-:W-:Y:S02]  /*14730*/  IMAD R29, R14, 0xfd, RZ ;  /* 0x000000fd0e1d7824 */ /* 0x004fe400078e02ff */
[----:B------:R-:W-:Y:S01]  /*14740*/  IMAD R14, R19, 0x1fc, RZ ;  /* 0x000001fc130e7824 */ /* 0x000fe200078e02ff */
[----:B------:R2:W-:Y:S01]  /*14750*/  STL.64 [R1+0x2018], R36 ;  /* 0x0020182401007387 */ /* 0x0005e20000100a00 */
[----:B---3--:R-:W-:-:S02]  /*14760*/  IMAD R30, R76, 0x20e, RZ ;  /* 0x0000020e4c1e7824 */ /* 0x008fc400078e02ff */
[----:B------:R-:W-:Y:S01]  /*14770*/  IMAD R76, R120, 0x116, RZ ;  /* 0x00000116784c7824 */ /* 0x000fe200078e02ff */
[----:B0-----:R-:W0:Y:S01]  /*14780*/  LDC R33, c[0x0][0x268] ;  /* 0x00009a00ff217b82 */ /* 0x001e220000000800 */
[----:B------:R3:W-:Y:S01]  /*14790*/  STL.64 [R1+0x2020], R38 ;  /* 0x0020202601007387 */ /* 0x0007e20000100a00 */
[----:B------:R-:W-:Y:S02]  /*147a0*/  IMAD R120, R248, 0x140, RZ ;  /* 0x00000140f8787824 */ /* 0x000fe400078e02ff */
[----:B-1----:R-:W-:Y:S01]  /*147b0*/  IMAD R34, R71, 0x20a, RZ ;  /* 0x0000020a47227824 */ /* 0x002fe200078e02ff */
[----:B------:R-:W-:Y:S01]  /*147c0*/  STL [R1+0x2028], R38 ;  /* 0x0020282601007387 */ /* 0x000fe20000100800 */
[----:B------:R-:W-:Y:S01]  /*147d0*/  IMAD R71, R103, 0x88, RZ ;  /* 0x0000008867477824 */ /* 0x000fe200078e02ff */
[----:B----4-:R-:W-:Y:S01]  /*147e0*/  LEA R35, R23, R23, 0x8 ;  /* 0x0000001717237211 */ /* 0x010fe200078e40ff */
[----:B------:R-:W-:Y:S01]  /*147f0*/  IMAD R103, R199, 0x130, RZ ;  /* 0x00000130c7677824 */ /* 0x000fe200078e02ff */
[----:B------:R1:W-:Y:S01]  /*14800*/  STL.64 [R1+0x2030], R40 ;  /* 0x0020302801007387 */ /* 0x0003e20000100a00 */
[----:B------:R-:W-:Y:S01]  /*14810*/  IMAD R18, R20, 0x1fe, RZ ;  /* 0x000001fe14127824 */ /* 0x000fe200078e02ff */
[----:B--2---:R-:W-:Y:S01]  /*14820*/  SHF.L.U32 R37, R22, 0x8, RZ ;  /* 0x0000000816257819 */ /* 0x004fe200000006ff */
[----:B------:R-:W-:Y:S01]  /*14830*/  IMAD R19, R64, 0x102, RZ ;  /* 0x0000010240137824 */ /* 0x000fe200078e02ff */
[----:B---3--:R-:W-:Y:S01]  /*14840*/  LEA R39, R63, R63, 0x7 ;  /* 0x0000003f3f277211 */ /* 0x008fe200078e38ff */
[----:B------:R-:W-:Y:S01]  /*14850*/  IMAD R63, R79, 0x84, RZ ;  /* 0x000000844f3f7824 */ /* 0x000fe200078e02ff */
[----:B------:R-:W-:Y:S01]  /*14860*/  STL [R1+0x2038], R40 ;  /* 0x0020382801007387 */ /* 0x000fe20000100800 */
[----:B------:R-:W-:-:S02]  /*14870*/  IMAD R79, R127, 0x118, RZ ;  /* 0x000001187f4f7824 */ /* 0x000fc400078e02ff */
[----:B------:R-:W-:Y:S02]  /*14880*/  IMAD R20, R67, 0x82, RZ ;  /* 0x0000008243147824 */ /* 0x000fe400078e02ff */
[----:B------:R-:W-:Y:S01]  /*14890*/  IMAD R31, R65, 0x103, RZ ;  /* 0x00000103411f7824 */ /* 0x000fe200078e02ff */
[----:B-1----:R-:W-:Y:S01]  /*148a0*/  LEA R41, R21, -R21, 0x8 ;  /* 0x8000001515297211 */ /* 0x002fe200078e40ff */
[----:B------:R-:W-:Y:S02]  /*148b0*/  IMAD R21, R68, 0x104, RZ ;  /* 0x0000010444157824 */ /* 0x000fe400078e02ff */
[----:B0-----:R-:W-:Y:S02]  /*148c0*/  IMAD R121, R33, 0x142, RZ ;  /* 0x0000014221797824 */ /* 0x001fe400078e02ff */
[----:B------:R-:W0:Y:S01]  /*148d0*/  LDC R33, c[0x0][0x268] ;  /* 0x00009a00ff217b82 */ /* 0x000e220000000800 */
[----:B------:R-:W-:Y:S02]  /*148e0*/  IMAD R68, R96, 0x10e, RZ ;  /* 0x0000010e60447824 */ /* 0x000fe400078e02ff */
[----:B------:R-:W-:-:S02]  /*148f0*/  IMAD R96, R180, 0x12a, RZ ;  /* 0x0000012ab4607824 */ /* 0x000fc400078e02ff */
[----:B------:R-:W-:Y:S02]  /*14900*/  IMAD R36, R69, 0x208, RZ ;  /* 0x0000020845247824 */ /* 0x000fe400078e02ff */
[----:B------:R-:W-:Y:S02]  /*14910*/  IMAD R64, R80, 0x108, RZ ;  /* 0x0000010850407824 */ /* 0x000fe400078e02ff */
[----:B------:R-:W-:Y:S02]  /*14920*/  IMAD R23, R78, 0x42, RZ ;  /* 0x000000424e177824 */ /* 0x000fe400078e02ff */
[----:B------:R-:W-:Y:S02]  /*14930*/  IMAD R22, R73, 0x106, RZ ;  /* 0x0000010649167824 */ /* 0x000fe400078e02ff */
[----:B------:R-:W-:Y:S02]  /*14940*/  IMAD R65, R85, 0x10a, RZ ;  /* 0x0000010a55417824 */ /* 0x000fe400078e02ff */
[----:B------:R-:W-:-:S02]  /*14950*/  IMAD R25, R72, 0x83, RZ ;  /* 0x0000008348197824 */ /* 0x000fc400078e02ff */
[----:B------:R-:W-:Y:S02]  /*14960*/  IMAD R69, R101, 0x22, RZ ;  /* 0x0000002265457824 */ /* 0x000fe400078e02ff */
[----:B------:R-:W-:Y:S02]  /*14970*/  IMAD R67, R91, 0x10c, RZ ;  /* 0x0000010c5b437824 */ /* 0x000fe400078e02ff */
[----:B------:R-:W-:Y:S02]  /*14980*/  IMAD R72, R104, 0x110, RZ ;  /* 0x0000011068487824 */ /* 0x000fe400078e02ff */
[----:B------:R-:W-:Y:S02]  /*14990*/  IMAD R73, R109, 0x112, RZ ;  /* 0x000001126d497824 */ /* 0x000fe400078e02ff */
[----:B0-----:R-:W-:Y:S02]  /*149a0*/  IMAD R123, R33, 0x144, RZ ;  /* 0x00000144217b7824 */ /* 0x001fe400078e02ff */
[----:B------:R-:W0:Y:S01]  /*149b0*/  LDC R33, c[0x0][0x268] ;  /* 0x00009a00ff217b82 */ /* 0x000e220000000800 */
[----:B------:R-:W-:-:S02]  /*149c0*/  IMAD R78, R126, 0x8c, RZ ;  /* 0x0000008c7e4e7824 */ /* 0x000fc400078e02ff */
[----:B------:R-:W-:Y:S02]  /*149d0*/  IMAD R80, R132, 0x11a, RZ ;  /* 0x0000011a84507824 */ /* 0x000fe400078e02ff */
[----:B------:R-:W-:Y:S02]  /*149e0*/  IMAD R85, R149, 0x24, RZ ;  /* 0x0000002495557824 */ /* 0x000fe400078e02ff */
[----:B------:R-:W-:Y:S01]  /*149f0*/  IMAD R91, R163, 0x124, RZ ;  /* 0x00000124a35b7824 */ /* 0x000fe200078e02ff */
[----:B------:R-:W1:Y:S01]  /*14a00*/  LDC R126, c[0x0][0x268] ;  /* 0x00009a00ff7e7b82 */ /* 0x000e620000000800 */
[----:B------:R-:W-:Y:S02]  /*14a10*/  IMAD R101, R197, 0x4c, RZ ;  /* 0x0000004cc5657824 */ /* 0x000fe400078e02ff */
[----:B------:R-:W-:Y:S02]  /*14a20*/  IMAD R104, R204, 0x132, RZ ;  /* 0x00000132cc687824 */ /* 0x000fe400078e02ff */
[----:B------:R-:W-:-:S03]  /*14a30*/  IMAD R109, R221, 0x9c, RZ ;  /* 0x0000009cdd6d7824 */ /* 0x000fc600078e02ff */
[----:B------:R-:W2:Y:S01]  /*14a40*/  LDC R132, c[0x0][0x268] ;  /* 0x00009a00ff847b82 */ /* 0x000ea20000000800 */
[----:B0-----:R-:W-:-:S07]  /*14a50*/  IMAD R124, R33, 0x146, RZ ;  /* 0x00000146217c7824 */ /* 0x001fce00078e02ff */
[----:B------:R-:W0:Y:S01]  /*14a60*/  LDC R149, c[0x0][0x268] ;  /* 0x00009a00ff957b82 */ /* 0x000e220000000800 */
[----:B-1----:R-:W-:-:S07]  /*14a70*/  IMAD R126, R126, 0xa4, RZ ;  /* 0x000000a47e7e7824 */ /* 0x002fce00078e02ff */
[----:B------:R-:W1:Y:S01]  /*14a80*/  LDC R33, c[0x0][0x268] ;  /* 0x00009a00ff217b82 */ /* 0x000e620000000800 */
[----:B--2---:R-:W-:-:S07]  /*14a90*/  IMAD R132, R132, 0x2a, RZ ;  /* 0x0000002a84847824 */ /* 0x004fce00078e02ff */
        /* <DEDUP_REMOVED lines=9> */
[----:B-1----:R-:W-:Y:S02]  /*14b30*/  IMAD R204, R204, 0x66, RZ ;  /* 0x00000066cccc7824 */ /* 0x002fe400078e02ff */
[----:B--2---:R-:W-:-:S05]  /*14b40*/  IMAD R128, R33, 0x14a, RZ ;  /* 0x0000014a21807824 */ /* 0x004fca00078e02ff */
[----:B------:R-:W1:Y:S01]  /*14b50*/  LDC R33, c[0x0][0x268] ;  /* 0x00009a00ff217b82 */ /* 0x000e620000000800 */
[----:B0-----:R-:W-:Y:S02]  /*14b60*/  IMAD R221, R221, 0xd4, RZ ;  /* 0x000000d4dddd7824 */ /* 0x001fe400078e02ff */
[----:B-1----:R-:W-:-:S05]  /*14b70*/  IMAD R130, R33, 0x14c, RZ ;  /* 0x0000014c21827824 */ /* 0x002fca00078e02ff */
[----:B------:R-:W0:Y:S02]  /*14b80*/  LDC R33, c[0x0][0x268] ;  /* 0x00009a00ff217b82 */ /* 0x000e240000000800 */
[----:B0-----:R-:W-:-:S06]  /*14b90*/  IMAD R131, R33, 0x14e, RZ ;  /* 0x0000014e21837824 */ /* 0x001fcc00078e02ff */
        /* <DEDUP_REMOVED lines=129> */
[----:B0-----:R-:W-:Y:S01]  /*153b0*/  IMAD R252, R33, 0x72, RZ ;  /* 0x0000007221fc7824 */ /* 0x001fe200078e02ff */
[C---:B------:R-:W-:Y:S02]  /*153c0*/  LEA.HI.X.SX32 R33, R3.reuse, R13, 0x1, P5 ;  /* 0x0000000d03217211 */ /* 0x040fe400028f0eff */
[----:B------:R-:W-:-:S03]  /*153d0*/  IADD3 R32, P5, R3, R12, RZ ;  /* 0x0000000c03207210 */ /* 0x000fc60007fbe0ff */
[----:B------:R-:W0:Y:S01]  /*153e0*/  LDC R3, c[0x0][0x268] ;  /* 0x00009a00ff037b82 */ /* 0x000e220000000800 */
[----:B------:R1:W-:Y:S02]  /*153f0*/  STL [R1+0xfcc], R33 ;  /* 0x000fcc2101007387 */ /* 0x0003e40000100800 */
[-C--:B-1----:R-:W-:Y:S02]  /*15400*/  LEA.HI.X.SX32 R33, R29, R13.reuse, 0x1, P5 ;  /* 0x0000000d1d217211 */ /* 0x082fe400028f0eff */
[----:B------:R-:W-:Y:S02]  /*15410*/  LEA.HI.X.SX32 R29, R18, R13, 0x1, P1 ;  /* 0x0000000d121d7211 */ /* 0x000fe400008f0eff */
[-C--:B------:R-:W-:Y:S01]  /*15420*/  IADD3 R28, P1, R20, R12.reuse, RZ ;  /* 0x0000000c141c7210 */ /* 0x080fe20007f3e0ff */
[----:B------:R1:W-:Y:S01]  /*15430*/  STL.64 [R1+0x1808], R32 ;  /* 0x0018082001007387 */ /* 0x0003e20000100a00 */
[----:B0-----:R-:W-:Y:S01]  /*15440*/  IMAD R3, R3, 0x1d4, RZ ;  /* 0x000001d403037824 */ /* 0x001fe200078e02ff */
[----:B-1----:R-:W-:-:S04]  /*15450*/  IADD3 R32, P5, R15, R12, RZ ;  /* 0x0000000c0f207210 */ /* 0x002fc80007fbe0ff */
[-C--:B------:R-:W-:Y:S02]  /*15460*/  LEA.HI.X.SX32 R33, R27, R13.reuse, 0x1, P5 ;  /* 0x0000000d1b217211 */ /* 0x080fe400028f0eff */
[----:B------:R-:W-:Y:S02]  /*15470*/  LEA.HI.X.SX32 R27, R14, R13, 0x1, P2 ;  /* 0x0000000d0e1b7211 */ /* 0x000fe400010f0eff */
[-C--:B------:R-:W-:Y:S01]  /*15480*/  IADD3 R26, P2, R18, R12.reuse, RZ ;  /* 0x0000000c121a7210 */ /* 0x080fe20007f5e0ff */
[----:B------:R0:W-:Y:S01]  /*15490*/  STL.64 [R1+0x1bf0], R32 ;  /* 0x001bf02001007387 */ /* 0x0001e20000100a00 */
[----:B------:R-:W1:Y:S03]  /*154a0*/  LDC R18, c[0x0][0x268] ;  /* 0x00009a00ff127b82 */ /* 0x000e660000000800 */
[----:B------:R2:W-:Y:S01]  /*154b0*/  STL [R1+0xfbc], R27 ;  /* 0x000fbc1b01007387 */ /* 0x0005e20000100800 */
[----:B0-----:R-:W-:-:S02]  /*154c0*/  IADD3 R32, P5, R14, R12, RZ ;  /* 0x0000000c0e207210 */ /* 0x001fc40007fbe0ff */
[-C--:B--2---:R-:W-:Y:S02]  /*154d0*/  LEA.HI.X.SX32 R27, R41, R13.reuse, 0x1, P2 ;  /* 0x0000000d291b7211 */ /* 0x084fe400010f0eff */
[----:B------:R-:W0:Y:S01]  /*154e0*/  LDC R14, c[0x0][0x268] ;  /* 0x00009a00ff0e7b82 */ /* 0x000e220000000800 */
[-C--:B------:R-:W-:Y:S02]  /*154f0*/  LEA.HI.X.SX32 R33, R15, R13.reuse, 0x1, P5 ;  /* 0x0000000d0f217211 */ /* 0x080fe400028f0eff */
[----:B------:R-:W-:-:S03]  /*15500*/  LEA.HI.X.SX32 R41, R37, R13, 0x1, P3 ;  /* 0x0000000d25297211 */ /* 0x000fc600018f0eff */
[----:B------:R2:W-:Y:S04]  /*15510*/  STL.64 [R1+0x1800], R32 ;  /* 0x0018002001007387 */ /* 0x0005e80000100a00 */
[----:B------:R-:W-:Y:S04]  /*15520*/  STL [R1+0xfac], R29 ;  /* 0x000fac1d01007387 */ /* 0x000fe80000100800 */
[----:B------:R-:W-:Y:S04]  /*15530*/  STL.64 [R1+0x17f8], R26 ;  /* 0x0017f81a01007387 */ /* 0x000fe80000100a00 */
[----:B------:R3:W-:Y:S01]  /*15540*/  STL [R1+0x1104], R41 ;  /* 0x0011042901007387 */ /* 0x0007e20000100800 */
[----:B--2---:R-:W-:-:S03]  /*15550*/  IADD3 R32, P5, R19, R12, RZ ;  /* 0x0000000c13207210 */ /* 0x004fc60007fbe0ff */
[----:B------:R2:W4:Y:S01]  /*15560*/  LDL.LU R40, [R1+0x2038] ;  /* 0x0020380001287983 */ /* 0x0005220000300800 */
[-C--:B------:R-:W-:Y:S02]  /*15570*/  LEA.HI.X.SX32 R33, R39, R13.reuse, 0x1, P5 ;  /* 0x0000000d27217211 */ /* 0x080fe400028f0eff */
[-C--:B------:R-:W-:Y:S02]  /*15580*/  LEA.HI.X.SX32 R39, R19, R13.reuse, 0x1, P6 ;  /* 0x0000000d13277211 */ /* 0x080fe400030f0eff */
[----:B0-----:R-:W-:Y:S02]  /*15590*/  LEA R14, R14, R14, 0x6 ;  /* 0x0000000e0e0e7211 */ /* 0x001fe400078e30ff */
[----:B---3--:R-:W-:Y:S01]  /*155a0*/  LEA.HI.X.SX32 R41, R35, R13, 0x1, P4 ;  /* 0x0000000d23297211 */ /* 0x008fe200020f0eff */
[----:B-1----:R-:W-:Y:S01]  /*155b0*/  IMAD R18, R18, 0x105, RZ ;  /* 0x0000010512127824 */ /* 0x002fe200078e02ff */
[----:B------:R-:W-:-:S03]  /*155c0*/  IADD3 R26, P2, R21, R12, RZ ;  /* 0x0000000c151a7210 */ /* 0x000fc60007f5e0ff */
[----:B------:R4:W-:Y:S01]  /*155d0*/  STL [R1+0x10fc], R41 ;  /* 0x0010fc2901007387 */ /* 0x0009e20000100800 */
[----:B------:R-:W-:Y:S02]  /*155e0*/  LEA.HI.X.SX32 R29, R14, R13, 0x1, P1 ;  /* 0x0000000d0e1d7211 */ /* 0x000fe400008f0eff */
[----:B------:R-:W0:Y:S01]  /*155f0*/  LDC R14, c[0x0][0x268] ;  /* 0x00009a00ff0e7b82 */ /* 0x000e220000000800 */
[----:B----4-:R2:W5:Y:S04]  /*15600*/  LDL.LU.64 R40, [R1+0x2030] ;  /* 0x0020300001287983 */ /* 0x0105680000300a00 */
[----:B------:R-:W-:Y:S04]  /*15610*/  STL.64 [R1+0x1be8], R32 ;  /* 0x001be82001007387 */ /* 0x000fe80000100a00 */
[----:B------:R1:W-:Y:S04]  /*15620*/  STL [R1+0x10f4], R39 ;  /* 0x0010f42701007387 */ /* 0x0003e80000100800 */
[----:B------:R2:W3:Y:S01]  /*15630*/  LDL.LU R38, [R1+0x2028] ;  /* 0x0020280001267983 */ /* 0x0004e20000300800 */
[-C--:B------:R-:W-:Y:S01]  /*15640*/  IADD3 R34, P4, R34, R12.reuse, RZ ;  /* 0x0000000c22227210 */ /* 0x080fe20007f9e0ff */
[----:B0-----:R-:W-:Y:S01]  /*15650*/  IMAD R14, R14, 0x210, RZ ;  /* 0x000002100e0e7824 */ /* 0x001fe200078e02ff */
[----:B------:R-:W-:-:S02]  /*15660*/  IADD3 R16, P6, R16, R12, RZ ;  /* 0x0000000c10107210 */ /* 0x000fc40007fde0ff */
[-C--:B------:R-:W-:Y:S02]  /*15670*/  LEA.HI.X.SX32 R35, R18, R13.reuse, 0x1, P4 ;  /* 0x0000000d12237211 */ /* 0x080fe400020f0eff */
[-C--:B-1----:R-:W-:Y:S02]  /*15680*/  LEA.HI.X.SX32 R39, R31, R13.reuse, 0x1, P0 ;  /* 0x0000000d1f277211 */ /* 0x082fe400000f0eff */
[-C--:B------:R-:W-:Y:S02]  /*15690*/  IADD3 R18, P4, R14, R12.reuse, RZ ;  /* 0x0000000c0e127210 */ /* 0x080fe40007f9e0ff */
[----:B------:R-:W-:Y:S01]  /*156a0*/  IADD3 R36, P3, R36, R12, RZ ;  /* 0x0000000c24247210 */ /* 0x000fe20007f7e0ff */
[----:B------:R-:W0:Y:S01]  /*156b0*/  LDC R14, c[0x0][0x268] ;  /* 0x00009a00ff0e7b82 */ /* 0x000e220000000800 */
[----:B------:R3:W-:Y:S01]  /*156c0*/  STL [R1+0x10ec], R39 ;  /* 0x0010ec2701007387 */ /* 0x0007e20000100800 */
[-C--:B------:R-:W-:Y:S02]  /*156d0*/  LEA.HI.X.SX32 R27, R20, R13.reuse, 0x1, P2 ;  /* 0x0000000d141b7211 */ /* 0x080fe400010f0eff */
[----:B------:R-:W-:-:S02]  /*156e0*/  LEA.HI.X.SX32 R37, R21, R13, 0x1, P3 ;  /* 0x0000000d15257211 */ /* 0x000fc400018f0eff */
[----:B------:R-:W-:Y:S02]  /*156f0*/  MOV R20, R16 ;  /* 0x0000001000147202 */ /* 0x000fe40000000f00 */
[----:B------:R-:W-:Y:S02]  /*15700*/  MOV R21, R17 ;  /* 0x0000001100157202 */ /* 0x000fe40000000f00 */
[----:B------:R-:W-:-:S04]  /*15710*/  IADD3 R30, P0, R30, R12, RZ ;  /* 0x0000000c1e1e7210 */ /* 0x000fc80007f1e0ff */
[-C--:B------:R-:W-:Y:S02]  /*15720*/  LEA.HI.X.SX32 R31, R5, R13.reuse, 0x1, P0 ;  /* 0x0000000d051f7211 */ /* 0x080fe400000f0eff */
[----:B0-----:R-:W-:Y:S02]  /*15730*/  LEA R14, R14, R14, 0x5 ;  /* 0x0000000e0e0e7211 */ /* 0x001fe400078e28ff */
[-C--:B------:R-:W-:Y:S02]  /*15740*/  IADD3 R4, P0, R4, R12.reuse, RZ ;  /* 0x0000000c04047210 */ /* 0x080fe40007f1e0ff */
[-C--:B------:R-:W-:Y:S02]  /*15750*/  LEA.HI.X.SX32 R21, R22, R13.reuse, 0x1, P6 ;  /* 0x0000000d16157211 */ /* 0x080fe400030f0eff */
[C---:B------:R-:W-:Y:S02]  /*15760*/  IADD3 R20, P6, R65.reuse, R12, RZ ;  /* 0x0000000c41147210 */ /* 0x040fe40007fde0ff */
[----:B------:R-:W-:-:S02]  /*15770*/  LEA.HI.X.SX32 R5, R65, R13, 0x1, P0 ;  /* 0x0000000d41057211 */ /* 0x000fc400000f0eff */
[----:B------:R-:W-:Y:S02]  /*15780*/  MOV R65, R7 ;  /* 0x0000000700417202 */ /* 0x000fe40000000f00 */
[----:B------:R-:W-:-:S04]  /*15790*/  IADD3 R32, P5, R22, R12, RZ ;  /* 0x0000000c16207210 */ /* 0x000fc80007fbe0ff */
[-C--:B------:R-:W-:Y:S02]  /*157a0*/  LEA.HI.X.SX32 R33, R25, R13.reuse, 0x1, P5 ;  /* 0x0000000d19217211 */ /* 0x080fe400028f0eff */
[----:B------:R-:W-:Y:S02]  /*157b0*/  IADD3 R24, P5, R24, R12, RZ ;  /* 0x0000000c18187210 */ /* 0x000fe40007fbe0ff */
[----:B------:R-:W-:Y:S02]  /*157c0*/  MOV R22, R18 ;  /* 0x0000001200167202 */ /* 0x000fe40000000f00 */
[----:B------:R-:W-:Y:S02]  /*157d0*/  LEA.HI.X.SX32 R25, R9, R13, 0x1, P5 ;  /* 0x0000000d09197211 */ /* 0x000fe400028f0eff */
[----:B------:R-:W0:Y:S01]  /*157e0*/  LDC R9, c[0x0][0x268] ;  /* 0x00009a00ff097b82 */ /* 0x000e220000000800 */
[-C--:B------:R-:W-:Y:S02]  /*157f0*/  IADD3 R8, P5, R8, R12.reuse, RZ ;  /* 0x0000000c08087210 */ /* 0x080fe40007fbe0ff */
[----:B------:R-:W-:Y:S01]  /*15800*/  IADD3 R10, P0, R10, R12, RZ ;  /* 0x0000000c0a0a7210 */ /* 0x000fe20007f1e0ff */
[----:B0-----:R-:W-:-:S05]  /*15810*/  IMAD R9, R9, 0x10d, RZ ;  /* 0x0000010d09097824 */ /* 0x001fca00078e02ff */
[----:B------:R-:W-:Y:S01]  /*15820*/  LEA.HI.X.SX32 R9, R9, R13, 0x1, P5 ;  /* 0x0000000d09097211 */ /* 0x000fe200028f0eff */
[----:B---3--:R2:W5:Y:S04]  /*15830*/  LDL.LU.64 R38, [R1+0x2020] ;  /* 0x0020200001267983 */ /* 0x0085680000300a00 */
[----:B------:R0:W-:Y:S04]  /*15840*/  STL [R1+0x17e0], R16 ;  /* 0x0017e01001007387 */ /* 0x0001e80000100800 */
[----:B------:R-:W-:Y:S01]  /*15850*/  STL.64 [R1+0x1de0], R28 ;  /* 0x001de01c01007387 */ /* 0x000fe20000100a00 */
[----:B0-----:R-:W-:-:S03]  /*15860*/  IADD3 R16, P3, R64, R12, RZ ;  /* 0x0000000c40107210 */ /* 0x001fc60007f7e0ff */
[----:B------:R0:W-:Y:S01]  /*15870*/  STL.64 [R1+0x1be0], R26 ;  /* 0x001be01a01007387 */ /* 0x0001e20000100a00 */
[C---:B------:R-:W-:Y:S02]  /*15880*/  LEA.HI.X.SX32 R17, R63.reuse, R13, 0x1, P3 ;  /* 0x0000000d3f117211 */ /* 0x040fe400018f0eff */
[-C--:B0-----:R-:W-:Y:S02]  /*15890*/  IADD3 R26, P2, R63, R12.reuse, RZ ;  /* 0x0000000c3f1a7210 */ /* 0x081fe40007f5e0ff */
[----:B------:R-:W0:Y:S01]  /*158a0*/  LDC R63, c[0x0][0x268] ;  /* 0x00009a00ff3f7b82 */ /* 0x000e220000000800 */
[----:B------:R-:W-:-:S04]  /*158b0*/  IADD3 R28, P1, R23, R12, RZ ;  /* 0x0000000c171c7210 */ /* 0x000fc80007f3e0ff */
[----:B------:R-:W-:-:S03]  /*158c0*/  LEA.HI.X.SX32 R29, R14, R13, 0x1, P1 ;  /* 0x0000000d0e1d7211 */ /* 0x000fc600008f0eff */
[----:B------:R-:W1:Y:S01]  /*158d0*/  LDC R14, c[0x0][0x268] ;  /* 0x00009a00ff0e7b82 */ /* 0x000e620000000800 */
[----:B------:R-:W-:Y:S01]  /*158e0*/  IADD3 R6, P1, R6, R12, RZ ;  /* 0x0000000c06067210 */ /* 0x000fe20007f3e0ff */
[----:B------:R3:W-:Y:S01]  /*158f0*/  STL.64 [R1+0x17f0], R36 ;  /* 0x0017f02401007387 */ /* 0x0007e20000100a00 */
[-C--:B------:R-:W-:Y:S01]  /*15900*/  LEA.HI.X.SX32 R27, R23, R13.reuse, 0x1, P2 ;  /* 0x0000000d171b7211 */ /* 0x080fe200010f0eff */
[----:B0-----:R-:W-:Y:S02]  /*15910*/  IMAD R63, R63, 0x10b, RZ ;  /* 0x0000010b3f3f7824 */ /* 0x001fe400078e02ff */
[----:B---3--:R2:W5:Y:S03]  /*15920*/  LDL.LU.64 R36, [R1+0x2018] ;  /* 0x0020180001247983 */ /* 0x0085660000300a00 */
[----:B------:R-:W-:Y:S02]  /*15930*/  LEA.HI.X.SX32 R65, R63, R13, 0x1, P1 ;  /* 0x0000000d3f417211 */ /* 0x000fe400008f0eff */
[----:B------:R-:W0:Y:S01]  /*15940*/  LDC R63, c[0x0][0x268] ;  /* 0x00009a00ff3f7b82 */ /* 0x000e220000000800 */
[----:B------:R3:W-:Y:S01]  /*15950*/  STL.64 [R1+0x17e8], R34 ;  /* 0x0017e82201007387 */ /* 0x0007e20000100a00 */
[----:B-1----:R-:W-:Y:S01]  /*15960*/  IMAD R14, R14, 0x218, RZ ;  /* 0x000002180e0e7824 */ /* 0x002fe200078e02ff */
[----:B------:R-:W-:-:S02]  /*15970*/  MOV R23, R19 ;  /* 0x0000001300177202 */ /* 0x000fc40000000f00 */
[----:B------:R-:W-:Y:S01]  /*15980*/  LEA.HI.X.SX32 R23, R64, R13, 0x1, P4 ;  /* 0x0000000d40177211 */ /* 0x000fe200020f0eff */
[----:B---3--:R2:W5:Y:S02]  /*15990*/  LDL.LU.64 R34, [R1+0x2010] ;  /* 0x0020100001227983 */ /* 0x0085640000300a00 */
[----:B------:R-:W1:Y:S02]  /*159a0*/  LDC R19, c[0x0][0x268] ;  /* 0x00009a00ff137b82 */ /* 0x000e640000000800 */
[----:B------:R3:W-:Y:S01]  /*159b0*/  STL.64 [R1+0x1bd8], R32 ;  /* 0x001bd82001007387 */ /* 0x0007e20000100a00 */
[----:B------:R-:W-:-:S05]  /*159c0*/  IADD3 R22, P4, R14, R12, RZ ;  /* 0x0000000c0e167210 */ /* 0x000fca0007f9e0ff */
[----:B------:R-:W4:Y:S01]  /*159d0*/  LDC R14, c[0x0][0x268] ;  /* 0x00009a00ff0e7b82 */ /* 0x000f220000000800 */
[----:B---3--:R2:W5:Y:S04]  /*159e0*/  LDL.LU.64 R32, [R1+0x2008] ;  /* 0x0020080001207983 */ /* 0x0085680000300a00 */
[----:B------:R-:W-:Y:S04]  /*159f0*/  STL [R1+0x17d0], R18 ;  /* 0x0017d01201007387 */ /* 0x000fe80000100800 */
[----:B------:R3:W-:Y:S04]  /*15a00*/  STL [R1+0x17e4], R21 ;  /* 0x0017e41501007387 */ /* 0x0007e80000100800 */
[----:B------:R2:W-:Y:S01]  /*15a10*/  STL.64 [R1+0x17d8], R30 ;  /* 0x0017d81e01007387 */ /* 0x0005e20000100a00 */
[----:B0-----:R-:W-:Y:S01]  /*15a20*/  IMAD R63, R63, 0x87, RZ ;  /* 0x000000873f3f7824 */ /* 0x001fe200078e02ff */
[----:B---3--:R-:W-:-:S02]  /*15a30*/  LEA.HI.X.SX32 R21, R11, R13, 0x1, P6 ;  /* 0x0000000d0b157211 */ /* 0x008fc400030f0eff */
[----:B--2---:R0:W5:Y:S04]  /*15a40*/  LDL.LU.64 R30, [R1+0x2000] ;  /* 0x00200000011e7983 */ /* 0x0041680000300a00 */
[----:B------:R2:W-:Y:S04]  /*15a50*/  STL.64 [R1+0x1ed8], R28 ;  /* 0x001ed81c01007387 */ /* 0x0005e80000100a00 */
[----:B--2---:R0:W5:Y:S04]  /*15a60*/  LDL.LU.64 R28, [R1+0x1ff8] ;  /* 0x001ff800011c7983 */ /* 0x0041680000300a00 */
[----:B------:R2:W-:Y:S04]  /*15a70*/  STL.64 [R1+0x1dd8], R26 ;  /* 0x001dd81a01007387 */ /* 0x0005e80000100a00 */
[----:B--2---:R0:W5:Y:S04]  /*15a80*/  LDL.LU.64 R26, [R1+0x1ff0] ;  /* 0x001ff000011a7983 */ /* 0x0041680000300a00 */
[----:B------:R-:W-:Y:S04]  /*15a90*/  STL [R1+0x17b8], R6 ;  /* 0x0017b80601007387 */ /* 0x000fe80000100800 */
[----:B------:R-:W-:Y:S04]  /*15aa0*/  STL.64 [R1+0x1bd0], R16 ;  /* 0x001bd01001007387 */ /* 0x000fe80000100a00 */
[----:B------:R-:W-:Y:S04]  /*15ab0*/  STL [R1+0x17d4], R23 ;  /* 0x0017d41701007387 */ /* 0x000fe80000100800 */
[----:B------:R2:W-:Y:S04]  /*15ac0*/  STL.64 [R1+0x17c8], R24 ;  /* 0x0017c81801007387 */ /* 0x0005e80000100a00 */
[----:B--2---:R0:W5:Y:S04]  /*15ad0*/  LDL.LU.64 R24, [R1+0x1fe8] ;  /* 0x001fe80001187983 */ /* 0x0041680000300a00 */
[----:B------:R2:W-:Y:S02]  /*15ae0*/  STL.64 [R1+0x1bc8], R20 ;  /* 0x001bc81401007387 */ /* 0x0005e40000100a00 */
[----:B--2---:R-:W-:-:S04]  /*15af0*/  IADD3 R20, P6, R68, R12, RZ ;  /* 0x0000000c44147210 */ /* 0x004fc80007fde0ff */
[-C--:B------:R-:W-:Y:S02]  /*15b00*/  LEA.HI.X.SX32 R21, R63, R13.reuse, 0x1, P6 ;  /* 0x0000000d3f157211 */ /* 0x080fe400030f0eff */
[----:B------:R-:W2:Y:S01]  /*15b10*/  LDC R63, c[0x0][0x268] ;  /* 0x00009a00ff3f7b82 */ /* 0x000ea20000000800 */
[----:B-1----:R-:W-:Y:S01]  /*15b20*/  IMAD R19, R19, 0x21e, RZ ;  /* 0x0000021e13137824 */ /* 0x002fe200078e02ff */
[----:B------:R-:W-:Y:S01]  /*15b30*/  IADD3 R18, P2, R66, R12, RZ ;  /* 0x0000000c42127210 */ /* 0x000fe20007f5e0ff */
[----:B----4-:R-:W-:Y:S01]  /*15b40*/  IMAD R14, R14, 0x43, RZ ;  /* 0x000000430e0e7824 */ /* 0x010fe200078e02ff */
[----:B------:R-:W-:Y:S02]  /*15b50*/  MOV R64, R6 ;  /* 0x0000000600407202 */ /* 0x000fe40000000f00 */
[----:B------:R-:W-:Y:S01]  /*15b60*/  IADD3 R64, P1, R19, R12, RZ ;  /* 0x0000000c13407210 */ /* 0x000fe20007f3e0ff */
[----:B------:R1:W-:Y:S01]  /*15b70*/  STL.64 [R1+0x17c0], R4 ;  /* 0x0017c00401007387 */ /* 0x0003e20000100a00 */
[----:B------:R-:W-:-:S02]  /*15b80*/  LEA.HI.X.SX32 R19, R14, R13, 0x1, P2 ;  /* 0x0000000d0e137211 */ /* 0x000fc400010f0eff */
[----:B------:R-:W3:Y:S01]  /*15b90*/  LDC R14, c[0x0][0x268] ;  /* 0x00009a00ff0e7b82 */ /* 0x000ee20000000800 */
[----:B-1----:R0:W5:Y:S04]  /*15ba0*/  LDL.LU.64 R4, [R1+0x1fe0] ;  /* 0x001fe00001047983 */ /* 0x0021680000300a00 */
[----:B------:R0:W5:Y:S01]  /*15bb0*/  LDL.LU.64 R6, [R1+0x1fd8] ;  /* 0x001fd80001067983 */ /* 0x0001620000300a00 */
[----:B--2---:R-:W-:-:S03]  /*15bc0*/  LEA R63, R63, R63, 0x4 ;  /* 0x0000003f3f3f7211 */ /* 0x004fc600078e20ff */
[----:B------:R1:W-:Y:S04]  /*15bd0*/  STL [R1+0x17bc], R65 ;  /* 0x0017bc4101007387 */ /* 0x0003e80000100800 */
[----:B------:R2:W-:Y:S01]  /*15be0*/  STL.64 [R1+0x1dd0], R18 ;  /* 0x001dd01201007387 */ /* 0x0005e20000100a00 */
[----:B-1----:R-:W1:Y:S01]  /*15bf0*/  LDC R65, c[0x0][0x268] ;  /* 0x00009a00ff417b82 */ /* 0x002e620000000800 */
[----:B--2---:R-:W-:-:S04]  /*15c00*/  IADD3 R18, P2, R69, R12, RZ ;  /* 0x0000000c45127210 */ /* 0x004fc80007f5e0ff */
[----:B------:R-:W-:-:S03]  /*15c10*/  LEA.HI.X.SX32 R19, R63, R13, 0x1, P2 ;  /* 0x0000000d3f137211 */ /* 0x000fc600010f0eff */
[----:B------:R-:W2:Y:S01]  /*15c20*/  LDC R63, c[0x0][0x268] ;  /* 0x00009a00ff3f7b82 */ /* 0x000ea20000000800 */
[C---:B------:R-:W-:Y:S02]  /*15c30*/  IADD3 R16, P3, R67.reuse, R12, RZ ;  /* 0x0000000c43107210 */ /* 0x040fe40007f7e0ff */
[-C--:B------:R-:W-:Y:S02]  /*15c40*/  LEA.HI.X.SX32 R23, R67, R13.reuse, 0x1, P4 ;  /* 0x0000000d43177211 */ /* 0x080fe400020f0eff */
[-C--:B------:R-:W-:Y:S01]  /*15c50*/  LEA.HI.X.SX32 R17, R66, R13.reuse, 0x1, P3 ;  /* 0x0000000d42117211 */ /* 0x080fe200018f0eff */
[----:B---3--:R-:W-:Y:S01]  /*15c60*/  IMAD R14, R14, 0x220, RZ ;  /* 0x000002200e0e7824 */ /* 0x008fe200078e02ff */
[----:B------:R-:W-:-:S03]  /*15c70*/  LEA.HI.X.SX32 R11, R68, R13, 0x1, P0 ;  /* 0x0000000d440b7211 */ /* 0x000fc600000f0eff */
[----:B------:R3:W-:Y:S01]  /*15c80*/  STL.64 [R1+0x1bc0], R16 ;  /* 0x001bc01001007387 */ /* 0x0007e20000100a00 */
[----:B-1----:R-:W-:-:S03]  /*15c90*/  IMAD R65, R65, 0x10f, RZ ;  /* 0x0000010f41417824 */ /* 0x002fc600078e02ff */
[----:B------:R-:W-:Y:S01]  /*15ca0*/  STL.64 [R1+0x17b0], R22 ;  /* 0x0017b01601007387 */ /* 0x000fe20000100a00 */
[----:B------:R-:W-:-:S03]  /*15cb0*/  IADD3 R66, P5, R72, R12, RZ ;  /* 0x0000000c48427210 */ /* 0x000fc60007fbe0ff */
[----:B------:R1:W-:Y:S01]  /*15cc0*/  STL.64 [R1+0x17a8], R8 ;  /* 0x0017a80801007387 */ /* 0x0003e20000100a00 */
[-C--:B------:R-:W-:Y:S02]  /*15cd0*/  LEA.HI.X.SX32 R65, R65, R13.reuse, 0x1, P1 ;  /* 0x0000000d41417211 */ /* 0x080fe400008f0eff */
[----:B---3--:R-:W-:Y:S01]  /*15ce0*/  IADD3 R16, P3, R70, R12, RZ ;  /* 0x0000000c46107210 */ /* 0x008fe20007f7e0ff */
[----:B--2---:R-:W-:Y:S01]  /*15cf0*/  IMAD R63, R63, 0x226, RZ ;  /* 0x000002263f3f7824 */ /* 0x004fe200078e02ff */
[----:B-1----:R0:W5:Y:S04]  /*15d00*/  LDL.LU.64 R8, [R1+0x1fd0] ;  /* 0x001fd00001087983 */ /* 0x0021680000300a00 */
[----:B------:R1:W-:Y:S01]  /*15d10*/  STL.64 [R1+0x1bb8], R20 ;  /* 0x001bb81401007387 */ /* 0x0003e20000100a00 */
[----:B------:R-:W-:-:S03]  /*15d20*/  LEA.HI.X.SX32 R17, R69, R13, 0x1, P3 ;  /* 0x0000000d45117211 */ /* 0x000fc600018f0eff */
[----:B------:R2:W-:Y:S01]  /*15d30*/  STL.64 [R1+0x17a0], R10 ;  /* 0x0017a00a01007387 */ /* 0x0005e20000100a00 */
[----:B------:R-:W-:Y:S02]  /*15d40*/  MOV R68, R66 ;  /* 0x0000004200447202 */ /* 0x000fe40000000f00 */
[----:B-1----:R-:W-:-:S04]  /*15d50*/  IADD3 R20, P6, R14, R12, RZ ;  /* 0x0000000c0e147210 */ /* 0x002fc80007fde0ff */
[----:B------:R-:W1:Y:S01]  /*15d60*/  LDC R68, c[0x0][0x268] ;  /* 0x00009a00ff447b82 */ /* 0x000e620000000800 */
[----:B--2---:R0:W5:Y:S07]  /*15d70*/  LDL.LU.64 R10, [R1+0x1fc8] ;  /* 0x001fc800010a7983 */ /* 0x00416e0000300a00 */
[----:B------:R-:W2:Y:S01]  /*15d80*/  LDC R14, c[0x0][0x268] ;  /* 0x00009a00ff0e7b82 */ /* 0x000ea20000000800 */
[----:B------:R3:W-:Y:S04]  /*15d90*/  STL [R1+0x1bb0], R66 ;  /* 0x001bb04201007387 */ /* 0x0007e80000100800 */
[----:B------:R4:W-:Y:S01]  /*15da0*/  STL.64 [R1+0x1798], R64 ;  /* 0x0017984001007387 */ /* 0x0009e20000100a00 */
[----:B---3--:R-:W-:-:S02]  /*15db0*/  IADD3 R66, P3, R63, R12, RZ ;  /* 0x0000000c3f427210 */ /* 0x008fc40007f7e0ff */
[----:B------:R-:W3:Y:S08]  /*15dc0*/  LDC R63, c[0x0][0x268] ;  /* 0x00009a00ff3f7b82 */ /* 0x000ef00000000800 */
[----:B----4-:R-:W4:Y:S01]  /*15dd0*/  LDC R65, c[0x0][0x268] ;  /* 0x00009a00ff417b82 */ /* 0x010f220000000800 */
[----:B--2---:R-:W-:Y:S01]  /*15de0*/  IMAD R14, R14, 0x222, RZ ;  /* 0x000002220e0e7824 */ /* 0x004fe200078e02ff */
[----:B------:R-:W-:-:S04]  /*15df0*/  IADD3 R22, P4, R71, R12, RZ ;  /* 0x0000000c47167210 */ /* 0x000fc80007f9e0ff */
[-C--:B------:R-:W-:Y:S01]  /*15e00*/  IADD3 R14, P0, R14, R12.reuse, RZ ;  /* 0x0000000c0e0e7210 */ /* 0x080fe20007f1e0ff */
[----:B------:R2:W-:Y:S01]  /*15e10*/  STL.64 [R1+0x1f50], R18 ;  /* 0x001f501201007387 */ /* 0x0005e20000100a00 */
[----:B------:R-:W-:Y:S02]  /*15e20*/  IADD3 R64, P1, R73, R12, RZ ;  /* 0x0000000c49407210 */ /* 0x000fe40007f3e0ff */
[----:B------:R-:W-:Y:S02]  /*15e30*/  MOV R69, R67 ;  /* 0x0000004300457202 */ /* 0x000fe40000000f00 */
[-C--:B------:R-:W-:Y:S01]  /*15e40*/  LEA.HI.X.SX32 R23, R70, R13.reuse, 0x1, P4 ;  /* 0x0000000d46177211 */ /* 0x080fe200020f0eff */
[----:B---3--:R-:W-:Y:S01]  /*15e50*/  IMAD R63, R63, 0x89, RZ ;  /* 0x000000893f3f7824 */ /* 0x008fe200078e02ff */
[----:B------:R-:W-:Y:S01]  /*15e60*/  LEA.HI.X.SX32 R69, R71, R13, 0x1, P5 ;  /* 0x0000000d47457211 */ /* 0x000fe200028f0eff */
[----:B------:R-:W-:Y:S01]  /*15e70*/  STL [R1+0x1788], R14 ;  /* 0x0017880e01007387 */ /* 0x000fe20000100800 */
[----:B------:R-:W-:-:S02]  /*15e80*/  MOV R71, R15 ;  /* 0x0000000f00477202 */ /* 0x000fc40000000f00 */
[-C--:B------:R-:W-:Y:S01]  /*15e90*/  LEA.HI.X.SX32 R21, R72, R13.reuse, 0x1, P6 ;  /* 0x0000000d48157211 */ /* 0x080fe200030f0eff */
[----:B----4-:R-:W-:Y:S01]  /*15ea0*/  IMAD R65, R65, 0x111, RZ ;  /* 0x0000011141417824 */ /* 0x010fe200078e02ff */
[----:B------:R3:W-:Y:S01]  /*15eb0*/  STL.64 [R1+0x1ed0], R16 ;  /* 0x001ed01001007387 */ /* 0x0007e20000100a00 */
[----:B--2---:R-:W2:Y:S03]  /*15ec0*/  LDC R18, c[0x0][0x268] ;  /* 0x00009a00ff127b82 */ /* 0x004ea60000000800 */
[-C--:B------:R-:W-:Y:S02]  /*15ed0*/  LEA.HI.X.SX32 R71, R65, R13.reuse, 0x1, P0 ;  /* 0x0000000d41477211 */ /* 0x080fe400000f0eff */
[----:B------:R-:W-:-:S03]  /*15ee0*/  LEA.HI.X.SX32 R65, R63, R13, 0x1, P1 ;  /* 0x0000000d3f417211 */ /* 0x000fc600008f0eff */
[----:B------:R-:W4:Y:S01]  /*15ef0*/  LDC R63, c[0x0][0x268] ;  /* 0x00009a00ff3f7b82 */ /* 0x000f220000000800 */
[----:B---3--:R0:W5:Y:S04]  /*15f00*/  LDL.LU.64 R16, [R1+0x1fc0] ;  /* 0x001fc00001107983 */ /* 0x0081680000300a00 */
[----:B------:R-:W-:Y:S04]  /*15f10*/  STL.64 [R1+0x1dc8], R22 ;  /* 0x001dc81601007387 */ /* 0x000fe80000100a00 */
[----:B------:R-:W-:Y:S04]  /*15f20*/  STL [R1+0x1bb4], R69 ;  /* 0x001bb44501007387 */ /* 0x000fe80000100800 */
[----:B------:R3:W-:Y:S04]  /*15f30*/  STL.64 [R1+0x1790], R20 ;  /* 0x0017901401007387 */ /* 0x0007e80000100a00 */
[----:B------:R-:W-:Y:S04]  /*15f40*/  STL [R1+0x178c], R71 ;  /* 0x00178c4701007387 */ /* 0x000fe80000100800 */
[----:B------:R1:W-:Y:S01]  /*15f50*/  STL.64 [R1+0x1ba8], R64 ;  /* 0x001ba84001007387 */ /* 0x0003e20000100a00 */
[----:B---3--:R-:W3:Y:S08]  /*15f60*/  LDC R20, c[0x0][0x268] ;  /* 0x00009a00ff147b82 */ /* 0x008ef00000000800 */
[----:B-1----:R-:W1:Y:S01]  /*15f70*/  LDC R65, c[0x0][0x268] ;  /* 0x00009a00ff417b82 */ /* 0x002e620000000800 */
[----:B--2---:R-:W-:Y:S01]  /*15f80*/  IMAD R18, R18, 0x224, RZ ;  /* 0x0000022412127824 */ /* 0x004fe200078e02ff */
[----:B------:R-:W-:Y:S01]  /*15f90*/  MOV R70, R14 ;  /* 0x0000000e00467202 */ /* 0x000fe20000000f00 */
[----:B----4-:R-:W-:Y:S01]  /*15fa0*/  IMAD R63, R63, 0x45, RZ ;  /* 0x000000453f3f7824 */ /* 0x010fe200078e02ff */
[----:B------:R-:W-:-:S02]  /*15fb0*/  IADD3 R14, P5, R75, R12, RZ ;  /* 0x0000000c4b0e7210 */ /* 0x000fc40007fbe0ff */
[-C--:B------:R-:W-:Y:S02]  /*15fc0*/  IADD3 R18, P2, R18, R12.reuse, RZ ;  /* 0x0000000c12127210 */ /* 0x080fe40007f5e0ff */
[----:B------:R-:W-:Y:S01]  /*15fd0*/  IADD3 R22, P4, R74, R12, RZ ;  /* 0x0000000c4a167210 */ /* 0x000fe20007f9e0ff */
[----:B------:R-:W-:Y:S01]  /*15fe0*/  IMAD R68, R68, 0x22a, RZ ;  /* 0x0000022a44447824 */ /* 0x000fe200078e02ff */
[-C--:B------:R-:W-:Y:S01]  /*15ff0*/  LEA.HI.X.SX32 R19, R73, R13.reuse, 0x1, P2 ;  /* 0x0000000d49137211 */ /* 0x080fe200010f0eff */
[----:B------:R-:W2:Y:S01]  /*16000*/  LDC R64, c[0x0][0x268] ;  /* 0x00009a00ff407b82 */ /* 0x000ea20000000800 */
[----:B---3--:R-:W-:Y:S01]  /*16010*/  IMAD R20, R20, 0x228, RZ ;  /* 0x0000022814147824 */ /* 0x008fe200078e02ff */
[----:B------:R-:W-:Y:S01]  /*16020*/  LEA.HI.X.SX32 R15, R74, R13, 0x1, P5 ;  /* 0x0000000d4a0f7211 */ /* 0x000fe200028f0eff */
[----:B-1----:R-:W-:-:S03]  /*16030*/  IMAD R65, R65, 0x113, RZ ;  /* 0x0000011341417824 */ /* 0x002fc600078e02ff */
[-C--:B------:R-:W-:Y:S02]  /*16040*/  IADD3 R20, P6, R20, R12.reuse, RZ ;  /* 0x0000000c14147210 */ /* 0x080fe40007fde0ff */
[-C--:B------:R-:W-:Y:S02]  /*16050*/  LEA.HI.X.SX32 R23, R63, R13.reuse, 0x1, P4 ;  /* 0x0000000d3f177211 */ /* 0x080fe400020f0eff */
[-C--:B------:R-:W-:Y:S01]  /*16060*/  LEA.HI.X.SX32 R67, R65, R13.reuse, 0x1, P3 ;  /* 0x0000000d41437211 */ /* 0x080fe200018f0eff */
[----:B------:R1:W-:Y:S01]  /*16070*/  STL.64 [R1+0x1780], R18 ;  /* 0x0017801201007387 */ /* 0x0003e20000100a00 */
[----:B------:R-:W-:Y:S01]  /*16080*/  LEA.HI.X.SX32 R21, R75, R13, 0x1, P6 ;  /* 0x0000000d4b157211 */ /* 0x000fe200030f0eff */
[----:B------:R-:W3:Y:S02]  /*16090*/  LDC R63, c[0x0][0x268] ;  /* 0x00009a00ff3f7b82 */ /* 0x000ee40000000800 */
[----:B------:R-:W-:Y:S04]  /*160a0*/  STL.64 [R1+0x1778], R66 ;  /* 0x0017784201007387 */ /* 0x000fe80000100a00 */
[----:B------:R-:W-:Y:S04]  /*160b0*/  STL.64 [R1+0x1ba0], R14 ;  /* 0x001ba00e01007387 */ /* 0x000fe80000100a00 */
[----:B------:R4:W-:Y:S01]  /*160c0*/  STL.64 [R1+0x1dc0], R22 ;  /* 0x001dc01601007387 */ /* 0x0009e20000100a00 */
[-C--:B------:R-:W-:Y:S01]  /*160d0*/  IADD3 R70, P0, R68, R12.reuse, RZ ;  /* 0x0000000c44467210 */ /* 0x080fe20007f1e0ff */
[----:B-1----:R-:W1:Y:S02]  /*160e0*/  LDC R18, c[0x0][0x268] ;  /* 0x00009a00ff127b82 */ /* 0x002e640000000800 */
[----:B------:R0:W-:Y:S06]  /*160f0*/  STL.64 [R1+0x1770], R20 ;  /* 0x0017701401007387 */ /* 0x0001ec0000100a00 */
[----:B----4-:R-:W4:Y:S08]  /*16100*/  LDC R23, c[0x0][0x268] ;  /* 0x00009a00ff177b82 */ /* 0x010f300000000800 */
[----:B0-----:R-:W0:Y:S01]  /*16110*/  LDC R21, c[0x0][0x268] ;  /* 0x00009a00ff157b82 */ /* 0x001e220000000800 */
[-C--:B------:R-:W-:Y:S01]  /*16120*/  IADD3 R68, P1, R76, R12.reuse, RZ ;  /* 0x0000000c4c447210 */ /* 0x080fe20007f3e0ff */
[----:B-1----:R-:W-:Y:S01]  /*16130*/  IMAD R18, R18, 0x22c, RZ ;  /* 0x0000022c12127824 */ /* 0x002fe200078e02ff */
[----:B------:R-:W-:Y:S01]  /*16140*/  IADD3 R66, P4, R77, R12, RZ ;  /* 0x0000000c4d427210 */ /* 0x000fe20007f9e0ff */
[----:B---3--:R-:W-:-:S04]  /*16150*/  IMAD R63, R63, 0x236, RZ ;  /* 0x000002363f3f7824 */ /* 0x008fc800078e02ff */
[----:B------:R-:W1:Y:S01]  /*16160*/  LDC R20, c[0x0][0x268] ;  /* 0x00009a00ff147b82 */ /* 0x000e620000000800 */
[----:B----4-:R-:W-:-:S07]  /*16170*/  IMAD R23, R23, 0x115, RZ ;  /* 0x0000011517177824 */ /* 0x010fce00078e02ff */
[----:B------:R-:W3:Y:S01]  /*16180*/  LDC R22, c[0x0][0x268] ;  /* 0x00009a00ff167b82 */ /* 0x000ee20000000800 */
[----:B0-----:R-:W-:Y:S01]  /*16190*/  IMAD R21, R21, 0x8b, RZ ;  /* 0x0000008b15157824 */ /* 0x001fe200078e02ff */
[----:B------:R-:W-:-:S04]  /*161a0*/  LEA.HI.X.SX32 R71, R23, R13, 0x1, P0 ;  /* 0x0000000d17477211 */ /* 0x000fc800000f0eff */
[----:B------:R-:W-:-:S05]  /*161b0*/  LEA.HI.X.SX32 R69, R21, R13, 0x1, P1 ;  /* 0x0000000d15457211 */ /* 0x000fca00008f0eff */
[----:B------:R-:W-:Y:S04]  /*161c0*/  STL.64 [R1+0x1b98], R68 ;  /* 0x001b984401007387 */ /* 0x000fe80000100a00 */
[----:B------:R0:W-:Y:S02]  /*161d0*/  STL.64 [R1+0x1768], R70 ;  /* 0x0017684601007387 */ /* 0x0001e40000100a00 */
[----:B0-----:R-:W0:Y:S01]  /*161e0*/  LDC R70, c[0x0][0x268] ;  /* 0x00009a00ff467b82 */ /* 0x001e220000000800 */
[----:B------:R-:W-:-:S04]  /*161f0*/  IADD3 R18, P2, R18, R12, RZ ;  /* 0x0000000c12127210 */ /* 0x000fc80007f5e0ff */
[----:B------:R-:W-:-:S05]  /*16200*/  LEA.HI.X.SX32 R19, R76, R13, 0x1, P2 ;  /* 0x0000000d4c137211 */ /* 0x000fca00010f0eff */
[----:B------:R4:W-:Y:S02]  /*16210*/  STL.64 [R1+0x1760], R18 ;  /* 0x0017601201007387 */ /* 0x0009e40000100a00 */
[----:B----4-:R-:W4:Y:S01]  /*16220*/  LDC R19, c[0x0][0x268] ;  /* 0x00009a00ff137b82 */ /* 0x010f220000000800 */
[----:B0-----:R-:W-:-:S05]  /*16230*/  IMAD R70, R70, 0x23, RZ ;  /* 0x0000002346467824 */ /* 0x001fca00078e02ff */
[----:B------:R-:W-:Y:S01]  /*16240*/  LEA.HI.X.SX32 R67, R70, R13, 0x1, P4 ;  /* 0x0000000d46437211 */ /* 0x000fe200020f0eff */
[----:B--2---:R-:W-:Y:S01]  /*16250*/  IMAD R64, R64, 0x22e, RZ ;  /* 0x0000022e40407824 */ /* 0x004fe200078e02ff */
[-C--:B------:R-:W-:Y:S01]  /*16260*/  IADD3 R70, P4, R63, R12.reuse, RZ ;  /* 0x0000000c3f467210 */ /* 0x080fe20007f9e0ff */
[----:B-1----:R-:W-:Y:S01]  /*16270*/  IMAD R20, R20, 0x232, RZ ;  /* 0x0000023214147824 */ /* 0x002fe200078e02ff */
[----:B------:R-:W0:Y:S01]  /*16280*/  LDC R63, c[0x0][0x268] ;  /* 0x00009a00ff3f7b82 */ /* 0x000e220000000800 */
[----:B---3--:R-:W-:Y:S01]  /*16290*/  IMAD R22, R22, 0x230, RZ ;  /* 0x0000023016167824 */ /* 0x008fe200078e02ff */
[-C--:B------:R-:W-:Y:S02]  /*162a0*/  IADD3 R72, P3, R64, R12.reuse, RZ ;  /* 0x0000000c40487210 */ /* 0x080fe40007f7e0ff */
[-C--:B------:R-:W-:Y:S02]  /*162b0*/  IADD3 R14, P5, R78, R12.reuse, RZ ;  /* 0x0000000c4e0e7210 */ /* 0x080fe40007fbe0ff */
[----:B------:R-:W-:-:S02]  /*162c0*/  IADD3 R64, P6, R79, R12, RZ ;  /* 0x0000000c4f407210 */ /* 0x000fc40007fde0ff */
[-C--:B------:R-:W-:Y:S01]  /*162d0*/  IADD3 R68, P1, R20, R12.reuse, RZ ;  /* 0x0000000c14447210 */ /* 0x080fe20007f3e0ff */
[----:B------:R-:W1:Y:S01]  /*162e0*/  LDC R18, c[0x0][0x268] ;  /* 0x00009a00ff127b82 */ /* 0x000e620000000800 */
[----:B----4-:R-:W-:Y:S01]  /*162f0*/  IMAD R19, R19, 0x117, RZ ;  /* 0x0000011713137824 */ /* 0x010fe200078e02ff */
[-C--:B------:R-:W-:Y:S02]  /*16300*/  IADD3 R22, P0, R22, R12.reuse, RZ ;  /* 0x0000000c16167210 */ /* 0x080fe40007f1e0ff */
[----:B------:R-:W-:Y:S02]  /*16310*/  IADD3 R20, P2, R80, R12, RZ ;  /* 0x0000000c50147210 */ /* 0x000fe40007f5e0ff */
[-C--:B------:R-:W-:Y:S02]  /*16320*/  LEA.HI.X.SX32 R73, R19, R13.reuse, 0x1, P3 ;  /* 0x0000000d13497211 */ /* 0x080fe400018f0eff */
[-C--:B------:R-:W-:Y:S01]  /*16330*/  LEA.HI.X.SX32 R15, R77, R13.reuse, 0x1, P5 ;  /* 0x0000000d4d0f7211 */ /* 0x080fe200028f0eff */
[----:B0-----:R-:W-:Y:S01]  /*16340*/  IMAD R63, R63, 0x8d, RZ ;  /* 0x0000008d3f3f7824 */ /* 0x001fe200078e02ff */
[-C--:B------:R-:W-:Y:S01]  /*16350*/  LEA.HI.X.SX32 R65, R78, R13.reuse, 0x1, P6 ;  /* 0x0000000d4e417211 */ /* 0x080fe200030f0eff */
[----:B------:R-:W-:Y:S01]  /*16360*/  STL.64 [R1+0x1758], R72 ;  /* 0x0017584801007387 */ /* 0x000fe20000100a00 */
[----:B------:R-:W-:-:S02]  /*16370*/  LEA.HI.X.SX32 R23, R79, R13, 0x1, P0 ;  /* 0x0000000d4f177211 */ /* 0x000fc400000f0eff */
[----:B------:R-:W-:Y:S01]  /*16380*/  LEA.HI.X.SX32 R21, R63, R13, 0x1, P2 ;  /* 0x0000000d3f157211 */ /* 0x000fe200010f0eff */
[----:B------:R0:W-:Y:S01]  /*16390*/  STL.64 [R1+0x1db8], R14 ;  /* 0x001db80e01007387 */ /* 0x0001e20000100a00 */
[----:B------:R-:W2:Y:S03]  /*163a0*/  LDC R63, c[0x0][0x268] ;  /* 0x00009a00ff3f7b82 */ /* 0x000ea60000000800 */
[----:B------:R-:W-:Y:S04]  /*163b0*/  STL.64 [R1+0x1ec8], R66 ;  /* 0x001ec84201007387 */ /* 0x000fe80000100a00 */
[----:B------:R3:W-:Y:S04]  /*163c0*/  STL.64 [R1+0x1b90], R64 ;  /* 0x001b904001007387 */ /* 0x0007e80000100a00 */
[----:B------:R4:W-:Y:S01]  /*163d0*/  STL.64 [R1+0x1750], R22 ;  /* 0x0017501601007387 */ /* 0x0009e20000100a00 */
[----:B0-----:R-:W-:Y:S01]  /*163e0*/  IADD3 R14, P5, R81, R12, RZ ;  /* 0x0000000c510e7210 */ /* 0x001fe20007fbe0ff */
[----:B---3--:R-:W0:Y:S08]  /*163f0*/  LDC R64, c[0x0][0x268] ;  /* 0x00009a00ff407b82 */ /* 0x008e300000000800 */
[----:B----4-:R-:W3:Y:S01]  /*16400*/  LDC R23, c[0x0][0x268] ;  /* 0x00009a00ff177b82 */ /* 0x010ee20000000800 */
[----:B--2---:R-:W-:-:S05]  /*16410*/  IMAD R63, R63, 0x47, RZ ;  /* 0x000000473f3f7824 */ /* 0x004fca00078e02ff */
[----:B------:R-:W-:Y:S02]  /*16420*/  LEA.HI.X.SX32 R15, R63, R13, 0x1, P5 ;  /* 0x0000000d3f0f7211 */ /* 0x000fe400028f0eff */
[----:B------:R-:W2:Y:S01]  /*16430*/  LDC R63, c[0x0][0x268] ;  /* 0x00009a00ff3f7b82 */ /* 0x000ea20000000800 */
[----:B------:R-:W-:Y:S01]  /*16440*/  STL.64 [R1+0x1b88], R20 ;  /* 0x001b881401007387 */ /* 0x000fe20000100a00 */
[----:B-1----:R-:W-:-:S06]  /*16450*/  IMAD R18, R18, 0x234, RZ ;  /* 0x0000023412127824 */ /* 0x002fcc00078e02ff */
[----:B------:R-:W1:Y:S01]  /*16460*/  LDC R22, c[0x0][0x268] ;  /* 0x00009a00ff167b82 */ /* 0x000e620000000800 */
[----:B---3--:R-:W-:-:S05]  /*16470*/  IMAD R23, R23, 0x119, RZ ;  /* 0x0000011917177824 */ /* 0x008fca00078e02ff */
[----:B------:R-:W-:-:S05]  /*16480*/  LEA.HI.X.SX32 R69, R23, R13, 0x1, P1 ;  /* 0x0000000d17457211 */ /* 0x000fca00008f0eff */
[----:B------:R3:W-:Y:S02]  /*16490*/  STL.64 [R1+0x1748], R68 ;  /* 0x0017484401007387 */ /* 0x0007e40000100a00 */
[----:B---3--:R-:W3:Y:S01]  /*164a0*/  LDC R69, c[0x0][0x268] ;  /* 0x00009a00ff457b82 */ /* 0x008ee20000000800 */
[----:B--2---:R-:W-:Y:S01]  /*164b0*/  IMAD R63, R63, 0x8f, RZ ;  /* 0x0000008f3f3f7824 */ /* 0x004fe200078e02ff */
[----:B------:R-:W-:Y:S01]  /*164c0*/  IADD3 R20, P2, R83, R12, RZ ;  /* 0x0000000c53147210 */ /* 0x000fe20007f5e0ff */
[----:B0-----:R-:W-:-:S03]  /*164d0*/  IMAD R64, R64, 0x238, RZ ;  /* 0x0000023840407824 */ /* 0x001fc600078e02ff */
[-C--:B------:R-:W-:Y:S02]  /*164e0*/  LEA.HI.X.SX32 R21, R63, R13.reuse, 0x1, P2 ;  /* 0x0000000d3f157211 */ /* 0x080fe400010f0eff */
[----:B------:R-:W0:Y:S01]  /*164f0*/  LDC R63, c[0x0][0x268] ;  /* 0x00009a00ff3f7b82 */ /* 0x000e220000000800 */
[-C--:B------:R-:W-:Y:S02]  /*16500*/  IADD3 R18, P3, R18, R12.reuse, RZ ;  /* 0x0000000c12127210 */ /* 0x080fe40007f7e0ff */
[----:B------:R-:W-:Y:S02]  /*16510*/  IADD3 R64, P0, R64, R12, RZ ;  /* 0x0000000c40407210 */ /* 0x000fe40007f1e0ff */
[-C--:B------:R-:W-:Y:S02]  /*16520*/  LEA.HI.X.SX32 R19, R80, R13.reuse, 0x1, P3 ;  /* 0x0000000d50137211 */ /* 0x080fe400018f0eff */
[-C--:B------:R-:W-:Y:S01]  /*16530*/  LEA.HI.X.SX32 R65, R82, R13.reuse, 0x1, P0 ;  /* 0x0000000d52417211 */ /* 0x080fe200000f0eff */
[----:B------:R-:W2:Y:S01]  /*16540*/  LDC R68, c[0x0][0x268] ;  /* 0x00009a00ff447b82 */ /* 0x000ea20000000800 */
[----:B---3--:R-:W-:Y:S01]  /*16550*/  IMAD R69, R69, 0x11b, RZ ;  /* 0x0000011b45457824 */ /* 0x008fe200078e02ff */
[----:B------:R3:W-:Y:S04]  /*16560*/  STL.64 [R1+0x1740], R18 ;  /* 0x0017401201007387 */ /* 0x0007e80000100a00 */
[----:B------:R-:W-:-:S05]  /*16570*/  LEA.HI.X.SX32 R71, R69, R13, 0x1, P4 ;  /* 0x0000000d45477211 */ /* 0x000fca00020f0eff */
[----:B------:R-:W-:Y:S01]  /*16580*/  STL.64 [R1+0x1738], R70 ;  /* 0x0017384601007387 */ /* 0x000fe20000100a00 */
[----:B---3--:R-:W3:Y:S03]  /*16590*/  LDC R18, c[0x0][0x268] ;  /* 0x00009a00ff127b82 */ /* 0x008ee60000000800 */
[----:B------:R-:W-:Y:S04]  /*165a0*/  STL.64 [R1+0x1db0], R14 ;  /* 0x001db00e01007387 */ /* 0x000fe80000100a00 */
[----:B------:R4:W-:Y:S01]  /*165b0*/  STL.64 [R1+0x1730], R64 ;  /* 0x0017304001007387 */ /* 0x0009e20000100a00 */
[----:B0-----:R-:W-:Y:S01]  /*165c0*/  LEA R63, R63, R63, 0x3 ;  /* 0x0000003f3f3f7211 */ /* 0x001fe200078e18ff */
[----:B----4-:R-:W0:Y:S01]  /*165d0*/  LDC R64, c[0x0][0x268] ;  /* 0x00009a00ff407b82 */ /* 0x010e220000000800 */
[----:B------:R-:W-:-:S07]  /*165e0*/  IADD3 R14, P5, R84, R12, RZ ;  /* 0x0000000c540e7210 */ /* 0x000fce0007fbe0ff */
[----:B------:R-:W4:Y:S01]  /*165f0*/  LDC R65, c[0x0][0x268] ;  /* 0x00009a00ff417b82 */ /* 0x000f220000000800 */
[----:B------:R-:W-:-:S07]  /*16600*/  LEA.HI.X.SX32 R15, R63, R13, 0x1, P5 ;  /* 0x0000000d3f0f7211 */ /* 0x000fce00028f0eff */
[----:B------:R-:W4:Y:S01]  /*16610*/  LDC R63, c[0x0][0x268] ;  /* 0x00009a00ff3f7b82 */ /* 0x000f220000000800 */
[----:B-1----:R-:W-:Y:S01]  /*16620*/  IMAD R22, R22, 0x23a, RZ ;  /* 0x0000023a16167824 */ /* 0x002fe200078e02ff */
[-C--:B------:R-:W-:Y:S01]  /*16630*/  IADD3 R66, P6, R82, R12.reuse, RZ ;  /* 0x0000000c52427210 */ /* 0x080fe20007fde0ff */
[----:B---3--:R-:W-:Y:S02]  /*16640*/  IMAD R18, R18, 0x23c, RZ ;  /* 0x0000023c12127824 */ /* 0x008fe400078e02ff */
[----:B--2---:R-:W-:Y:S01]  /*16650*/  IMAD R68, R68, 0x23e, RZ ;  /* 0x0000023e44447824 */ /* 0x004fe200078e02ff */
[-C--:B------:R-:W-:Y:S01]  /*16660*/  IADD3 R22, P1, R22, R12.reuse, RZ ;  /* 0x0000000c16167210 */ /* 0x080fe20007f3e0ff */
[----:B0-----:R-:W-:Y:S01]  /*16670*/  IMAD R64, R64, 0x11d, RZ ;  /* 0x0000011d40407824 */ /* 0x001fe200078e02ff */
[----:B------:R-:W-:Y:S02]  /*16680*/  LEA.HI.X.SX32 R67, R81, R13, 0x1, P6 ;  /* 0x0000000d51437211 */ /* 0x000fe400030f0eff */
[----:B------:R-:W-:-:S02]  /*16690*/  IADD3 R18, P3, R18, R12, RZ ;  /* 0x0000000c12127210 */ /* 0x000fc40007f7e0ff */
[-C--:B------:R-:W-:Y:S01]  /*166a0*/  IADD3 R70, P4, R68, R12.reuse, RZ ;  /* 0x0000000c44467210 */ /* 0x080fe20007f9e0ff */
[----:B------:R0:W-:Y:S01]  /*166b0*/  STL.64 [R1+0x1b80], R66 ;  /* 0x001b804201007387 */ /* 0x0001e20000100a00 */
[-C--:B------:R-:W-:Y:S01]  /*166c0*/  LEA.HI.X.SX32 R23, R64, R13.reuse, 0x1, P1 ;  /* 0x0000000d40177211 */ /* 0x080fe200008f0eff */
[----:B----4-:R-:W-:Y:S01]  /*166d0*/  IMAD R65, R65, 0x11f, RZ ;  /* 0x0000011f41417824 */ /* 0x010fe200078e02ff */
[-C--:B------:R-:W-:Y:S01]  /*166e0*/  LEA.HI.X.SX32 R19, R83, R13.reuse, 0x1, P3 ;  /* 0x0000000d53137211 */ /* 0x080fe200018f0eff */
[----:B------:R-:W1:Y:S01]  /*166f0*/  LDC R64, c[0x0][0x268] ;  /* 0x00009a00ff407b82 */ /* 0x000e620000000800 */
[-C--:B------:R-:W-:Y:S01]  /*16700*/  IADD3 R68, P6, R85, R12.reuse, RZ ;  /* 0x0000000c55447210 */ /* 0x080fe20007fde0ff */
[----:B------:R-:W-:Y:S01]  /*16710*/  STL.64 [R1+0x1728], R22 ;  /* 0x0017281601007387 */ /* 0x000fe20000100a00 */
[-C--:B------:R-:W-:Y:S02]  /*16720*/  LEA.HI.X.SX32 R71, R65, R13.reuse, 0x1, P4 ;  /* 0x0000000d41477211 */ /* 0x080fe400020f0eff */
[----:B0-----:R-:W-:Y:S01]  /*16730*/  IADD3 R66, P0, R86, R12, RZ ;  /* 0x0000000c56427210 */ /* 0x001fe20007f1e0ff */
[----:B------:R-:W-:Y:S01]  /*16740*/  STL.64 [R1+0x1b78], R20 ;  /* 0x001b781401007387 */ /* 0x000fe20000100a00 */
[----:B------:R-:W-:-:S02]  /*16750*/  LEA.HI.X.SX32 R69, R84, R13, 0x1, P6 ;  /* 0x0000000d54457211 */ /* 0x000fc400030f0eff */
[----:B------:R-:W-:Y:S01]  /*16760*/  LEA.HI.X.SX32 R67, R85, R13, 0x1, P0 ;  /* 0x0000000d55437211 */ /* 0x000fe200000f0eff */
[----:B------:R0:W-:Y:S01]  /*16770*/  STL.64 [R1+0x1720], R18 ;  /* 0x0017201201007387 */ /* 0x0001e20000100a00 */
[----:B------:R-:W-:-:S03]  /*16780*/  IMAD R63, R63, 0x246, RZ ;  /* 0x000002463f3f7824 */ /* 0x000fc600078e02ff */
[----:B------:R-:W-:Y:S04]  /*16790*/  STL.64 [R1+0x1718], R70 ;  /* 0x0017184601007387 */ /* 0x000fe80000100a00 */
[----:B------:R2:W-:Y:S01]  /*167a0*/  STL.64 [R1+0x1f88], R14 ;  /* 0x001f880e01007387 */ /* 0x0005e20000100a00 */
[----:B0-----:R-:W0:Y:S03]  /*167b0*/  LDC R18, c[0x0][0x268] ;  /* 0x00009a00ff127b82 */ /* 0x001e260000000800 */
[----:B------:R3:W-:Y:S04]  /*167c0*/  STL.64 [R1+0x1ec0], R66 ;  /* 0x001ec04201007387 */ /* 0x0007e80000100a00 */
[----:B------:R4:W-:Y:S01]  /*167d0*/  STL.64 [R1+0x1f48], R68 ;  /* 0x001f484401007387 */ /* 0x0009e20000100a00 */
[----:B-1----:R-:W-:Y:S01]  /*167e0*/  IMAD R64, R64, 0x242, RZ ;  /* 0x0000024240407824 */ /* 0x002fe200078e02ff */
[-C--:B------:R-:W-:Y:S01]  /*167f0*/  IADD3 R22, P1, R87, R12.reuse, RZ ;  /* 0x0000000c57167210 */ /* 0x080fe20007f3e0ff */
[----:B--2---:R-:W1:Y:S01]  /*16800*/  LDC R14, c[0x0][0x268] ;  /* 0x00009a00ff0e7b82 */ /* 0x004e620000000800 */
[----:B---3--:R-:W-:-:S07]  /*16810*/  IADD3 R66, P0, R63, R12, RZ ;  /* 0x0000000c3f427210 */ /* 0x008fce0007f1e0ff */
[----:B------:R-:W2:Y:S08]  /*16820*/  LDC R63, c[0x0][0x268] ;  /* 0x00009a00ff3f7b82 */ /* 0x000eb00000000800 */
[----:B----4-:R-:W3:Y:S01]  /*16830*/  LDC R69, c[0x0][0x268] ;  /* 0x00009a00ff457b82 */ /* 0x010ee20000000800 */
[----:B0-----:R-:W-:Y:S01]  /*16840*/  IMAD R18, R18, 0x240, RZ ;  /* 0x0000024012127824 */ /* 0x001fe200078e02ff */
[----:B------:R-:W-:-:S02]  /*16850*/  IADD3 R20, P2, R88, R12, RZ ;  /* 0x0000000c58147210 */ /* 0x000fc40007f5e0ff */
[-C--:B------:R-:W-:Y:S02]  /*16860*/  IADD3 R70, P4, R64, R12.reuse, RZ ;  /* 0x0000000c40467210 */ /* 0x080fe40007f9e0ff */
[-C--:B------:R-:W-:Y:S02]  /*16870*/  IADD3 R18, P3, R18, R12.reuse, RZ ;  /* 0x0000000c12127210 */ /* 0x080fe40007f7e0ff */
[----:B------:R-:W-:Y:S01]  /*16880*/  IADD3 R64, P5, R89, R12, RZ ;  /* 0x0000000c59407210 */ /* 0x000fe20007fbe0ff */
[----:B------:R-:W0:Y:S01]  /*16890*/  LDC R68, c[0x0][0x268] ;  /* 0x00009a00ff447b82 */ /* 0x000e220000000800 */
[-C--:B------:R-:W-:Y:S02]  /*168a0*/  LEA.HI.X.SX32 R23, R86, R13.reuse, 0x1, P1 ;  /* 0x0000000d56177211 */ /* 0x080fe400008f0eff */
[-C--:B------:R-:W-:Y:S01]  /*168b0*/  LEA.HI.X.SX32 R21, R87, R13.reuse, 0x1, P2 ;  /* 0x0000000d57157211 */ /* 0x080fe200010f0eff */
[----:B--2---:R-:W-:Y:S01]  /*168c0*/  IMAD R63, R63, 0x91, RZ ;  /* 0x000000913f3f7824 */ /* 0x004fe200078e02ff */
[----:B------:R-:W-:Y:S01]  /*168d0*/  LEA.HI.X.SX32 R19, R88, R13, 0x1, P3 ;  /* 0x0000000d58137211 */ /* 0x000fe200018f0eff */
[----:B---3--:R-:W-:-:S03]  /*168e0*/  IMAD R69, R69, 0x121, RZ ;  /* 0x0000012145457824 */ /* 0x008fc600078e02ff */
[-C--:B------:R-:W-:Y:S01]  /*168f0*/  LEA.HI.X.SX32 R65, R63, R13.reuse, 0x1, P5 ;  /* 0x0000000d3f417211 */ /* 0x080fe200028f0eff */
[----:B------:R-:W-:Y:S01]  /*16900*/  STL.64 [R1+0x1da8], R22 ;  /* 0x001da81601007387 */ /* 0x000fe20000100a00 */
[----:B------:R-:W2:Y:S01]  /*16910*/  LDC R63, c[0x0][0x268] ;  /* 0x00009a00ff3f7b82 */ /* 0x000ea20000000800 */
[----:B------:R-:W-:Y:S02]  /*16920*/  LEA.HI.X.SX32 R71, R69, R13, 0x1, P4 ;  /* 0x0000000d45477211 */ /* 0x000fe400020f0eff */
[----:B------:R-:W-:Y:S04]  /*16930*/  STL.64 [R1+0x1b70], R20 ;  /* 0x001b701401007387 */ /* 0x000fe80000100a00 */
[----:B------:R3:W-:Y:S04]  /*16940*/  STL.64 [R1+0x1710], R18 ;  /* 0x0017101201007387 */ /* 0x0007e80000100a00 */
[----:B------:R-:W-:Y:S04]  /*16950*/  STL.64 [R1+0x1708], R70 ;  /* 0x0017084601007387 */ /* 0x000fe80000100a00 */
[----:B------:R4:W-:Y:S01]  /*16960*/  STL.64 [R1+0x1b68], R64 ;  /* 0x001b684001007387 */ /* 0x0009e20000100a00 */
[----:B---3--:R-:W3:Y:S08]  /*16970*/  LDC R18, c[0x0][0x268] ;  /* 0x00009a00ff127b82 */ /* 0x008ef00000000800 */
[----:B----4-:R-:W4:Y:S01]  /*16980*/  LDC R65, c[0x0][0x268] ;  /* 0x00009a00ff417b82 */ /* 0x010f220000000800 */
[----:B-1----:R-:W-:Y:S01]  /*16990*/  IMAD R14, R14, 0x244, RZ ;  /* 0x000002440e0e7824 */ /* 0x002fe200078e02ff */
[----:B------:R-:W-:Y:S01]  /*169a0*/  IADD3 R22, P1, R90, R12, RZ ;  /* 0x0000000c5a167210 */ /* 0x000fe20007f3e0ff */
[----:B--2---:R-:W-:-:S03]  /*169b0*/  IMAD R63, R63, 0x49, RZ ;  /* 0x000000493f3f7824 */ /* 0x004fc600078e02ff */
[-C--:B------:R-:W-:Y:S02]  /*169c0*/  IADD3 R14, P6, R14, R12.reuse, RZ ;  /* 0x0000000c0e0e7210 */ /* 0x080fe40007fde0ff */
[----:B------:R-:W-:Y:S01]  /*169d0*/  IADD3 R20, P2, R91, R12, RZ ;  /* 0x0000000c5b147210 */ /* 0x000fe20007f5e0ff */
[----:B0-----:R-:W-:Y:S01]  /*169e0*/  IMAD R68, R68, 0x24a, RZ ;  /* 0x0000024a44447824 */ /* 0x001fe200078e02ff */
[-C--:B------:R-:W-:Y:S01]  /*169f0*/  LEA.HI.X.SX32 R15, R89, R13.reuse, 0x1, P6 ;  /* 0x0000000d590f7211 */ /* 0x080fe200030f0eff */
[----:B------:R-:W0:Y:S01]  /*16a00*/  LDC R64, c[0x0][0x268] ;  /* 0x00009a00ff407b82 */ /* 0x000e220000000800 */
[----:B---3--:R-:W-:Y:S01]  /*16a10*/  IMAD R18, R18, 0x248, RZ ;  /* 0x0000024812127824 */ /* 0x008fe200078e02ff */
[----:B------:R-:W-:Y:S01]  /*16a20*/  LEA.HI.X.SX32 R23, R63, R13, 0x1, P1 ;  /* 0x0000000d3f177211 */ /* 0x000fe200008f0eff */
[----:B----4-:R-:W-:-:S03]  /*16a30*/  IMAD R65, R65, 0x123, RZ ;  /* 0x0000012341417824 */ /* 0x010fc600078e02ff */
[----:B------:R-:W-:Y:S02]  /*16a40*/  IADD3 R18, P3, R18, R12, RZ ;  /* 0x0000000c12127210 */ /* 0x000fe40007f7e0ff */
[-C--:B------:R-:W-:Y:S01]  /*16a50*/  LEA.HI.X.SX32 R21, R90, R13.reuse, 0x1, P2 ;  /* 0x0000000d5a157211 */ /* 0x080fe200010f0eff */
[----:B------:R1:W-:Y:S01]  /*16a60*/  STL.64 [R1+0x1700], R14 ;  /* 0x0017000e01007387 */ /* 0x0003e20000100a00 */
[-C--:B------:R-:W-:Y:S01]  /*16a70*/  LEA.HI.X.SX32 R67, R65, R13.reuse, 0x1, P0 ;  /* 0x0000000d41437211 */ /* 0x080fe200000f0eff */
[----:B------:R-:W2:Y:S01]  /*16a80*/  LDC R63, c[0x0][0x268] ;  /* 0x00009a00ff3f7b82 */ /* 0x000ea20000000800 */
[----:B------:R-:W-:-:S03]  /*16a90*/  LEA.HI.X.SX32 R19, R91, R13, 0x1, P3 ;  /* 0x0000000d5b137211 */ /* 0x000fc600018f0eff */
[----:B------:R-:W-:Y:S04]  /*16aa0*/  STL.64 [R1+0x16f8], R66 ;  /* 0x0016f84201007387 */ /* 0x000fe80000100a00 */
[----:B------:R-:W-:Y:S01]  /*16ab0*/  STL.64 [R1+0x1da0], R22 ;  /* 0x001da01601007387 */ /* 0x000fe20000100a00 */
[----:B-1----:R-:W1:Y:S03]  /*16ac0*/  LDC R14, c[0x0][0x268] ;  /* 0x00009a00ff0e7b82 */ /* 0x002e660000000800 */
[----:B------:R3:W-:Y:S04]  /*16ad0*/  STL.64 [R1+0x1b60], R20 ;  /* 0x001b601401007387 */ /* 0x0007e80000100a00 */
[----:B------:R4:W-:Y:S01]  /*16ae0*/  STL.64 [R1+0x16f0], R18 ;  /* 0x0016f01201007387 */ /* 0x0009e20000100a00 */
[----:B---3--:R-:W3:Y:S08]  /*16af0*/  LDC R21, c[0x0][0x268] ;  /* 0x00009a00ff157b82 */ /* 0x008ef00000000800 */
[----:B----4-:R-:W4:Y:S01]  /*16b00*/  LDC R19, c[0x0][0x268] ;  /* 0x00009a00ff137b82 */ /* 0x010f220000000800 */
[-C--:B------:R-:W-:Y:S01]  /*16b10*/  IADD3 R70, P4, R68, R12.reuse, RZ ;  /* 0x0000000c44467210 */ /* 0x080fe20007f9e0ff */
[----:B-1----:R-:W-:Y:S01]  /*16b20*/  IMAD R14, R14, 0x24c, RZ ;  /* 0x0000024c0e0e7824 */ /* 0x002fe200078e02ff */
[----:B------:R-:W-:-:S04]  /*16b30*/  IADD3 R68, P5, R92, R12, RZ ;  /* 0x0000000c5c447210 */ /* 0x000fc80007fbe0ff */
[-C--:B------:R-:W-:Y:S01]  /*16b40*/  IADD3 R14, P6, R14, R12.reuse, RZ ;  /* 0x0000000c0e0e7210 */ /* 0x080fe20007fde0ff */
[----:B------:R-:W1:Y:S01]  /*16b50*/  LDC R20, c[0x0][0x268] ;  /* 0x00009a00ff147b82 */ /* 0x000e620000000800 */
[----:B---3--:R-:W-:Y:S01]  /*16b60*/  IMAD R21, R21, 0x125, RZ ;  /* 0x0000012515157824 */ /* 0x008fe200078e02ff */
[----:B------:R-:W-:Y:S01]  /*16b70*/  IADD3 R66, P1, R93, R12, RZ ;  /* 0x0000000c5d427210 */ /* 0x000fe20007f3e0ff */
[----:B--2---:R-:W-:-:S05]  /*16b80*/  IMAD R63, R63, 0x256, RZ ;  /* 0x000002563f3f7824 */ /* 0x004fca00078e02ff */
[----:B------:R-:W2:Y:S01]  /*16b90*/  LDC R18, c[0x0][0x268] ;  /* 0x00009a00ff127b82 */ /* 0x000ea20000000800 */
[----:B----4-:R-:W-:Y:S01]  /*16ba0*/  IMAD R19, R19, 0x93, RZ ;  /* 0x0000009313137824 */ /* 0x010fe200078e02ff */
[----:B------:R-:W-:-:S04]  /*16bb0*/  LEA.HI.X.SX32 R71, R21, R13, 0x1, P4 ;  /* 0x0000000d15477211 */ /* 0x000fc800020f0eff */
[-C--:B------:R-:W-:Y:S01]  /*16bc0*/  LEA.HI.X.SX32 R69, R19, R13.reuse, 0x1, P5 ;  /* 0x0000000d13457211 */ /* 0x080fe200028f0eff */
[----:B------:R-:W-:Y:S01]  /*16bd0*/  STL.64 [R1+0x16e8], R70 ;  /* 0x0016e84601007387 */ /* 0x000fe20000100a00 */
[----:B------:R-:W-:-:S03]  /*16be0*/  LEA.HI.X.SX32 R15, R92, R13, 0x1, P6 ;  /* 0x0000000d5c0f7211 */ /* 0x000fc600030f0eff */
[----:B------:R3:W-:Y:S04]  /*16bf0*/  STL.64 [R1+0x1b58], R68 ;  /* 0x001b584401007387 */ /* 0x0007e80000100a00 */
[----:B------:R4:W-:Y:S01]  /*16c00*/  STL.64 [R1+0x16e0], R14 ;  /* 0x0016e00e01007387 */ /* 0x0009e20000100a00 */
[----:B---3--:R-:W3:Y:S08]  /*16c10*/  LDC R68, c[0x0][0x268] ;  /* 0x00009a00ff447b82 */ /* 0x008ef00000000800 */
[----:B----4-:R-:W4:Y:S01]  /*16c20*/  LDC R15, c[0x0][0x268] ;  /* 0x00009a00ff0f7b82 */ /* 0x010f220000000800 */
[----:B0-----:R-:W-:-:S02]  /*16c30*/  IMAD R64, R64, 0x24e, RZ ;  /* 0x0000024e40407824 */ /* 0x001fc400078e02ff */
[----:B-1----:R-:W-:-:S03]  /*16c40*/  IMAD R20, R20, 0x250, RZ ;  /* 0x0000025014147824 */ /* 0x002fc600078e02ff */
[-C--:B------:R-:W-:Y:S02]  /*16c50*/  IADD3 R72, P0, R64, R12.reuse, RZ ;  /* 0x0000000c40487210 */ /* 0x080fe40007f1e0ff */
[-C--:B------:R-:W-:Y:S01]  /*16c60*/  IADD3 R22, P3, R95, R12.reuse, RZ ;  /* 0x0000000c5f167210 */ /* 0x080fe20007f7e0ff */
[----:B------:R-:W0:Y:S01]  /*16c70*/  LDC R14, c[0x0][0x268] ;  /* 0x00009a00ff0e7b82 */ /* 0x000e220000000800 */
[----:B---3--:R-:W-:Y:S01]  /*16c80*/  IMAD R68, R68, 0x25, RZ ;  /* 0x0000002544447824 */ /* 0x008fe200078e02ff */
[----:B------:R-:W-:-:S04]  /*16c90*/  IADD3 R64, P2, R94, R12, RZ ;  /* 0x0000000c5e407210 */ /* 0x000fc80007f5e0ff */
[----:B------:R-:W-:Y:S02]  /*16ca0*/  LEA.HI.X.SX32 R67, R68, R13, 0x1, P1 ;  /* 0x0000000d44437211 */ /* 0x000fe400008f0eff */
[-C--:B------:R-:W-:Y:S01]  /*16cb0*/  IADD3 R68, P1, R63, R12.reuse, RZ ;  /* 0x0000000c3f447210 */ /* 0x080fe20007f3e0ff */
[----:B----4-:R-:W-:Y:S01]  /*16cc0*/  IMAD R15, R15, 0x127, RZ ;  /* 0x000001270f0f7824 */ /* 0x010fe200078e02ff */
[----:B------:R-:W1:Y:S01]  /*16cd0*/  LDC R63, c[0x0][0x268] ;  /* 0x00009a00ff3f7b82 */ /* 0x000e620000000800 */
[----:B------:R-:W-:-:S03]  /*16ce0*/  IADD3 R20, P4, R20, R12, RZ ;  /* 0x0000000c14147210 */ /* 0x000fc60007f9e0ff */
[-C--:B------:R-:W-:Y:S02]  /*16cf0*/  LEA.HI.X.SX32 R73, R15, R13.reuse, 0x1, P0 ;  /* 0x0000000d0f497211 */ /* 0x080fe400000f0eff */
[-C--:B------:R-:W-:Y:S02]  /*16d00*/  LEA.HI.X.SX32 R65, R93, R13.reuse, 0x1, P2 ;  /* 0x0000000d5d417211 */ /* 0x080fe400010f0eff */
[-C--:B------:R-:W-:Y:S01]  /*16d10*/  LEA.HI.X.SX32 R23, R94, R13.reuse, 0x1, P3 ;  /* 0x0000000d5e177211 */ /* 0x080fe200018f0eff */
[----:B------:R-:W-:Y:S01]  /*16d20*/  STL.64 [R1+0x16d8], R72 ;  /* 0x0016d84801007387 */ /* 0x000fe20000100a00 */
[----:B------:R-:W-:-:S03]  /*16d30*/  LEA.HI.X.SX32 R21, R95, R13, 0x1, P4 ;  /* 0x0000000d5f157211 */ /* 0x000fc600020f0eff */
[----:B------:R3:W-:Y:S04]  /*16d40*/  STL.64 [R1+0x1eb8], R66 ;  /* 0x001eb84201007387 */ /* 0x0007e80000100a00 */
[----:B------:R4:W-:Y:S04]  /*16d50*/  STL.64 [R1+0x1d98], R64 ;  /* 0x001d984001007387 */ /* 0x0009e80000100a00 */
[----:B------:R4:W-:Y:S04]  /*16d60*/  STL.64 [R1+0x1b50], R22 ;  /* 0x001b501601007387 */ /* 0x0009e80000100a00 */
[----:B------:R4:W-:Y:S01]  /*16d70*/  STL.64 [R1+0x16d0], R20 ;  /* 0x0016d01401007387 */ /* 0x0009e20000100a00 */
[----:B--2---:R-:W-:-:S02]  /*16d80*/  IMAD R18, R18, 0x252, RZ ;  /* 0x0000025212127824 */ /* 0x004fc400078e02ff */
[----:B-1----:R-:W-:Y:S02]  /*16d90*/  IMAD R63, R63, 0x95, RZ ;  /* 0x000000953f3f7824 */ /* 0x002fe400078e02ff */
[----:B0-----:R-:W-:Y:S01]  /*16da0*/  IMAD R14, R14, 0x254, RZ ;  /* 0x000002540e0e7824 */ /* 0x001fe200078e02ff */
[-C--:B---3--:R-:W-:Y:S02]  /*16db0*/  IADD3 R66, P2, R97, R12.reuse, RZ ;  /* 0x0000000c61427210 */ /* 0x088fe40007f5e0ff */
[-C--:B----4-:R-:W-:Y:S01]  /*16dc0*/  IADD3 R64, P3, R98, R12.reuse, RZ ;  /* 0x0000000c62407210 */ /* 0x090fe20007f7e0ff */
[----:B------:R-:W0:Y:S08]  /*16dd0*/  LDC R22, c[0x0][0x268] ;  /* 0x00009a00ff167b82 */ /* 0x000e300000000800 */
[----:B------:R-:W1:Y:S01]  /*16de0*/  LDC R21, c[0x0][0x268] ;  /* 0x00009a00ff157b82 */ /* 0x000e620000000800 */
[----:B------:R-:W-:-:S02]  /*16df0*/  IADD3 R70, P5, R18, R12, RZ ;  /* 0x0000000c12467210 */ /* 0x000fc40007fbe0ff */
[----:B------:R-:W-:-:S04]  /*16e00*/  IADD3 R18, P6, R96, R12, RZ ;  /* 0x0000000c60127210 */ /* 0x000fc80007fde0ff */
[----:B------:R-:W-:Y:S01]  /*16e10*/  LEA.HI.X.SX32 R19, R63, R13, 0x1, P6 ;  /* 0x0000000d3f137211 */ /* 0x000fe200030f0eff */
[----:B------:R-:W2:Y:S08]  /*16e20*/  LDC R20, c[0x0][0x268] ;  /* 0x00009a00ff147b82 */ /* 0x000eb00000000800 */
[----:B------:R-:W3:Y:S01]  /*16e30*/  LDC R63, c[0x0][0x268] ;  /* 0x00009a00ff3f7b82 */ /* 0x000ee20000000800 */
[----:B------:R-:W-:Y:S01]  /*16e40*/  IADD3 R14, P0, R14, R12, RZ ;  /* 0x0000000c0e0e7210 */ /* 0x000fe20007f1e0ff */
[----:B-1----:R-:W-:-:S03]  /*16e50*/  IMAD R21, R21, 0x129, RZ ;  /* 0x0000012915157824 */ /* 0x002fc600078e02ff */
[-C--:B------:R-:W-:Y:S02]  /*16e60*/  LEA.HI.X.SX32 R15, R96, R13.reuse, 0x1, P0 ;  /* 0x0000000d600f7211 */ /* 0x080fe400000f0eff */
[-C--:B------:R-:W-:Y:S01]  /*16e70*/  LEA.HI.X.SX32 R71, R21, R13.reuse, 0x1, P5 ;  /* 0x0000000d15477211 */ /* 0x080fe200028f0eff */
[----:B------:R1:W-:Y:S04]  /*16e80*/  STL.64 [R1+0x1b48], R18 ;  /* 0x001b481201007387 */ /* 0x0003e80000100a00 */
[----:B------:R4:W-:Y:S04]  /*16e90*/  STL.64 [R1+0x16c8], R70 ;  /* 0x0016c84601007387 */ /* 0x0009e80000100a00 */
[----:B------:R0:W-:Y:S01]  /*16ea0*/  STL.64 [R1+0x16c0], R14 ;  /* 0x0016c00e01007387 */ /* 0x0001e20000100a00 */
[----:B---3--:R-:W-:Y:S01]  /*16eb0*/  IMAD R63, R63, 0x4b, RZ ;  /* 0x0000004b3f3f7824 */ /* 0x008fe200078e02ff */
[----:B------:R-:W-:-:S02]  /*16ec0*/  LEA.HI.X.SX32 R65, R97, R13, 0x1, P3 ;  /* 0x0000000d61417211 */ /* 0x000fc400018f0eff */
[----:B-1----:R-:W-:Y:S01]  /*16ed0*/  IADD3 R18, P6, R99, R12, RZ ;  /* 0x0000000c63127210 */ /* 0x002fe20007fde0ff */
[----:B----4-:R-:W1:Y:S08]  /*16ee0*/  LDC R70, c[0x0][0x268] ;  /* 0x00009a00ff467b82 */ /* 0x010e700000000800 */
[----:B0-----:R-:W0:Y:S01]  /*16ef0*/  LDC R15, c[0x0][0x268] ;  /* 0x00009a00ff0f7b82 */ /* 0x001e220000000800 */
[----:B------:R-:W-:-:S07]  /*16f00*/  LEA.HI.X.SX32 R67, R63, R13, 0x1, P2 ;  /* 0x0000000d3f437211 */ /* 0x000fce00010f0eff */
[----:B------:R-:W3:Y:S08]  /*16f10*/  LDC R63, c[0x0][0x268] ;  /* 0x00009a00ff3f7b82 */ /* 0x000ef00000000800 */
[----:B------:R-:W4:Y:S01]  /*16f20*/  LDC R14, c[0x0][0x268] ;  /* 0x00009a00ff0e7b82 */ /* 0x000f220000000800 */
[----:B0-----:R-:W-:-:S05]  /*16f30*/  IMAD R15, R15, 0x12b, RZ ;  /* 0x0000012b0f0f7824 */ /* 0x001fca00078e02ff */
[----:B------:R-:W-:Y:S01]  /*16f40*/  LEA.HI.X.SX32 R69, R15, R13, 0x1, P1 ;  /* 0x0000000d0f457211 */ /* 0x000fe200008f0eff */
[----:B---3--:R-:W-:-:S04]  /*16f50*/  IMAD R63, R63, 0x97, RZ ;  /* 0x000000973f3f7824 */ /* 0x008fc800078e02ff */
[----:B------:R-:W-:Y:S04]  /*16f60*/  STL.64 [R1+0x16b8], R68 ;  /* 0x0016b84401007387 */ /* 0x000fe80000100a00 */
[----:B------:R-:W-:Y:S01]  /*16f70*/  STL.64 [R1+0x1d90], R66 ;  /* 0x001d904201007387 */ /* 0x000fe20000100a00 */
[----:B------:R-:W-:Y:S02]  /*16f80*/  LEA.HI.X.SX32 R19, R63, R13, 0x1, P6 ;  /* 0x0000000d3f137211 */ /* 0x000fe400030f0eff */
[----:B------:R-:W0:Y:S01]  /*16f90*/  LDC R63, c[0x0][0x268] ;  /* 0x00009a00ff3f7b82 */ /* 0x000e220000000800 */
[----:B------:R3:W-:Y:S07]  /*16fa0*/  STL.64 [R1+0x1b40], R64 ;  /* 0x001b404001007387 */ /* 0x0007ee0000100a00 */
[----:B---3--:R-:W3:Y:S01]  /*16fb0*/  LDC R64, c[0x0][0x268] ;  /* 0x00009a00ff407b82 */ /* 0x008ee20000000800 */
[----:B------:R-:W-:-:S02]  /*16fc0*/  IMAD R22, R22, 0x258, RZ ;  /* 0x0000025816167824 */ /* 0x000fc400078e02ff */
[----:B--2---:R-:W-:Y:S02]  /*16fd0*/  IMAD R20, R20, 0x25a, RZ ;  /* 0x0000025a14147824 */ /* 0x004fe400078e02ff */
[----:B-1----:R-:W-:Y:S01]  /*16fe0*/  IMAD R70, R70, 0x25c, RZ ;  /* 0x0000025c46467824 */ /* 0x002fe200078e02ff */
[-C--:B------:R-:W-:Y:S01]  /*16ff0*/  IADD3 R22, P4, R22, R12.reuse, RZ ;  /* 0x0000000c16167210 */ /* 0x080fe20007f9e0ff */
[----:B----4-:R-:W-:Y:S01]  /*17000*/  IMAD R14, R14, 0x25e, RZ ;  /* 0x0000025e0e0e7824 */ /* 0x010fe200078e02ff */
[-C--:B------:R-:W-:Y:S02]  /*17010*/  IADD3 R20, P5, R20, R12.reuse, RZ ;  /* 0x0000000c14147210 */ /* 0x080fe40007fbe0ff */
[-C--:B------:R-:W-:Y:S01]  /*17020*/  IADD3 R70, P0, R70, R12.reuse, RZ ;  /* 0x0000000c46467210 */ /* 0x080fe20007f1e0ff */
[----:B0-----:R-:W-:Y:S01]  /*17030*/  IMAD R63, R63, 0x12f, RZ ;  /* 0x0000012f3f3f7824 */ /* 0x001fe200078e02ff */
[----:B------:R-:W-:Y:S02]  /*17040*/  IADD3 R14, P1, R14, R12, RZ ;  /* 0x0000000c0e0e7210 */ /* 0x000fe40007f3e0ff */
[----:B------:R-:W-:-:S02]  /*17050*/  LEA.HI.X.SX32 R23, R98, R13, 0x1, P4 ;  /* 0x0000000d62177211 */ /* 0x000fc400020f0eff */
[-C--:B------:R-:W-:Y:S01]  /*17060*/  LEA.HI.X.SX32 R71, R99, R13.reuse, 0x1, P0 ;  /* 0x0000000d63477211 */ /* 0x080fe200000f0eff */
[----:B---3--:R-:W-:Y:S01]  /*17070*/  IMAD R64, R64, 0x12d, RZ ;  /* 0x0000012d40407824 */ /* 0x008fe200078e02ff */
[-C--:B------:R-:W-:Y:S01]  /*17080*/  LEA.HI.X.SX32 R15, R63, R13.reuse, 0x1, P1 ;  /* 0x0000000d3f0f7211 */ /* 0x080fe200008f0eff */
[----:B------:R0:W-:Y:S01]  /*17090*/  STL.64 [R1+0x16b0], R22 ;  /* 0x0016b01601007387 */ /* 0x0001e20000100a00 */
[----:B------:R-:W1:Y:S02]  /*170a0*/  LDC R63, c[0x0][0x268] ;  /* 0x00009a00ff3f7b82 */ /* 0x000e640000000800 */
[----:B------:R-:W-:-:S05]  /*170b0*/  LEA.HI.X.SX32 R21, R64, R13, 0x1, P5 ;  /* 0x0000000d40157211 */ /* 0x000fca00028f0eff */
[----:B------:R-:W-:Y:S01]  /*170c0*/  STL.64 [R1+0x16a8], R20 ;  /* 0x0016a81401007387 */ /* 0x000fe20000100a00 */
[-C--:B------:R-:W-:Y:S01]  /*170d0*/  IADD3 R68, P2, R100, R12.reuse, RZ ;  /* 0x0000000c64447210 */ /* 0x080fe20007f5e0ff */
[----:B------:R-:W2:Y:S02]  /*170e0*/  LDC R64, c[0x0][0x268] ;  /* 0x00009a00ff407b82 */ /* 0x000ea40000000800 */
[----:B------:R3:W-:Y:S04]  /*170f0*/  STL.64 [R1+0x1b38], R18 ;  /* 0x001b381201007387 */ /* 0x0007e80000100a00 */
[----:B------:R-:W-:Y:S04]  /*17100*/  STL.64 [R1+0x16a0], R70 ;  /* 0x0016a04601007387 */ /* 0x000fe80000100a00 */
[----:B------:R4:W-:Y:S01]  /*17110*/  STL.64 [R1+0x1698], R14 ;  /* 0x0016980e01007387 */ /* 0x0009e20000100a00 */
[----:B0-----:R-:W-:-:S02]  /*17120*/  IADD3 R22, P4, R102, R12, RZ ;  /* 0x0000000c66167210 */ /* 0x001fc40007f9e0ff */
[CC--:B------:R-:W-:Y:S01]  /*17130*/  IADD3 R66, P3, R101.reuse, R12.reuse, RZ ;  /* 0x0000000c65427210 */ /* 0x0c0fe20007f7e0ff */
[----:B---3--:R-:W0:Y:S08]  /*17140*/  LDC R18, c[0x0][0x268] ;  /* 0x00009a00ff127b82 */ /* 0x008e300000000800 */
[----:B----4-:R-:W3:Y:S01]  /*17150*/  LDC R15, c[0x0][0x268] ;  /* 0x00009a00ff0f7b82 */ /* 0x010ee20000000800 */
[-C--:B------:R-:W-:Y:S01]  /*17160*/  LEA.HI.X.SX32 R23, R101, R13.reuse, 0x1, P4 ;  /* 0x0000000d65177211 */ /* 0x080fe200020f0eff */
[----:B-1----:R-:W-:Y:S01]  /*17170*/  IMAD R63, R63, 0x266, RZ ;  /* 0x000002663f3f7824 */ /* 0x002fe200078e02ff */
[----:B------:R-:W-:Y:S01]  /*17180*/  LEA.HI.X.SX32 R67, R100, R13, 0x1, P3 ;  /* 0x0000000d64437211 */ /* 0x000fe200018f0eff */
[----:B--2---:R-:W-:Y:S01]  /*17190*/  IMAD R64, R64, 0x262, RZ ;  /* 0x0000026240407824 */ /* 0x004fe200078e02ff */
[----:B------:R-:W-:-:S03]  /*171a0*/  IADD3 R20, P5, R103, R12, RZ ;  /* 0x0000000c67147210 */ /* 0x000fc60007fbe0ff */
[----:B------:R-:W1:Y:S01]  /*171b0*/  LDC R14, c[0x0][0x268] ;  /* 0x00009a00ff0e7b82 */ /* 0x000e620000000800 */
[----:B---3--:R-:W-:-:S05]  /*171c0*/  IMAD R15, R15, 0x13, RZ ;  /* 0x000000130f0f7824 */ /* 0x008fca00078e02ff */
[----:B------:R-:W-:-:S05]  /*171d0*/  LEA.HI.X.SX32 R69, R15, R13, 0x1, P2 ;  /* 0x0000000d0f457211 */ /* 0x000fca00010f0eff */
[----:B------:R2:W-:Y:S04]  /*171e0*/  STL.64 [R1+0x1f40], R68 ;  /* 0x001f404401007387 */ /* 0x0005e80000100a00 */
[----:B------:R-:W-:Y:S04]  /*171f0*/  STL.64 [R1+0x1d88], R22 ;  /* 0x001d881601007387 */ /* 0x000fe80000100a00 */
[----:B------:R3:W-:Y:S01]  /*17200*/  STL.64 [R1+0x1eb0], R66 ;  /* 0x001eb04201007387 */ /* 0x0007e20000100a00 */
[-C--:B--2---:R-:W-:Y:S02]  /*17210*/  IADD3 R68, P3, R63, R12.reuse, RZ ;  /* 0x0000000c3f447210 */ /* 0x084fe40007f7e0ff */
[----:B------:R-:W2:Y:S08]  /*17220*/  LDC R63, c[0x0][0x268] ;  /* 0x00009a00ff3f7b82 */ /* 0x000eb00000000800 */
[----:B---3--:R-:W3:Y:S01]  /*17230*/  LDC R67, c[0x0][0x268] ;  /* 0x00009a00ff437b82 */ /* 0x008ee20000000800 */
[----:B0-----:R-:W-:Y:S01]  /*17240*/  IMAD R18, R18, 0x260, RZ ;  /* 0x0000026012127824 */ /* 0x001fe200078e02ff */
[----:B------:R-:W-:-:S02]  /*17250*/  IADD3 R70, P0, R64, R12, RZ ;  /* 0x0000000c40467210 */ /* 0x000fc40007f1e0ff */
[-C--:B------:R-:W-:Y:S02]  /*17260*/  IADD3 R64, P1, R104, R12.reuse, RZ ;  /* 0x0000000c68407210 */ /* 0x080fe40007f3e0ff */
[----:B------:R-:W-:Y:S02]  /*17270*/  IADD3 R18, P6, R18, R12, RZ ;  /* 0x0000000c12127210 */ /* 0x000fe40007fde0ff */
[-C--:B------:R-:W-:Y:S01]  /*17280*/  LEA.HI.X.SX32 R21, R102, R13.reuse, 0x1, P5 ;  /* 0x0000000d66157211 */ /* 0x080fe200028f0eff */
[----:B-1----:R-:W-:Y:S01]  /*17290*/  IMAD R14, R14, 0x264, RZ ;  /* 0x000002640e0e7824 */ /* 0x002fe200078e02ff */
[----:B------:R-:W-:Y:S01]  /*172a0*/  LEA.HI.X.SX32 R19, R103, R13, 0x1, P6 ;  /* 0x0000000d67137211 */ /* 0x000fe200030f0eff */
[----:B------:R-:W0:Y:S01]  /*172b0*/  LDC R66, c[0x0][0x268] ;  /* 0x00009a00ff427b82 */ /* 0x000e220000000800 */
[----:B--2---:R-:W-:Y:S02]  /*172c0*/  IMAD R63, R63, 0x99, RZ ;  /* 0x000000993f3f7824 */ /* 0x004fe400078e02ff */
[----:B---3--:R-:W-:-:S03]  /*172d0*/  IMAD R67, R67, 0x131, RZ ;  /* 0x0000013143437824 */ /* 0x008fc600078e02ff */
[-C--:B------:R-:W-:Y:S01]  /*172e0*/  LEA.HI.X.SX32 R65, R63, R13.reuse, 0x1, P1 ;  /* 0x0000000d3f417211 */ /* 0x080fe200008f0eff */
[----:B------:R-:W-:Y:S01]  /*172f0*/  STL.64 [R1+0x1b30], R20 ;  /* 0x001b301401007387 */ /* 0x000fe20000100a00 */
[----:B------:R-:W1:Y:S01]  /*17300*/  LDC R63, c[0x0][0x268] ;  /* 0x00009a00ff3f7b82 */ /* 0x000e620000000800 */
[----:B------:R-:W-:Y:S02]  /*17310*/  LEA.HI.X.SX32 R71, R67, R13, 0x1, P0 ;  /* 0x0000000d43477211 */ /* 0x000fe400000f0eff */
[----:B------:R2:W-:Y:S04]  /*17320*/  STL.64 [R1+0x1690], R18 ;  /* 0x0016901201007387 */ /* 0x0005e80000100a00 */
[----:B------:R-:W-:Y:S04]  /*17330*/  STL.64 [R1+0x1688], R70 ;  /* 0x0016884601007387 */ /* 0x000fe80000100a00 */
[----:B------:R3:W-:Y:S01]  /*17340*/  STL.64 [R1+0x1b28], R64 ;  /* 0x001b284001007387 */ /* 0x0007e20000100a00 */
[----:B--2---:R-:W2:Y:S08]  /*17350*/  LDC R18, c[0x0][0x268] ;  /* 0x00009a00ff127b82 */ /* 0x004eb00000000800 */
[----:B---3--:R-:W3:Y:S01]  /*17360*/  LDC R65, c[0x0][0x268] ;  /* 0x00009a00ff417b82 */ /* 0x008ee20000000800 */
[-C--:B------:R-:W-:Y:S01]  /*17370*/  IADD3 R14, P2, R14, R12.reuse, RZ ;  /* 0x0000000c0e0e7210 */ /* 0x080fe20007f5e0ff */
[----:B-1----:R-:W-:Y:S01]  /*17380*/  IMAD R63, R63, 0x4d, RZ ;  /* 0x0000004d3f3f7824 */ /* 0x002fe200078e02ff */
[----:B------:R-:W-:-:S02]  /*17390*/  IADD3 R22, P4, R105, R12, RZ ;  /* 0x0000000c69167210 */ /* 0x000fc40007f9e0ff */
[----:B------:R-:W-:Y:S02]  /*173a0*/  IADD3 R20, P5, R106, R12, RZ ;  /* 0x0000000c6a147210 */ /* 0x000fe40007fbe0ff */
[-C--:B------:R-:W-:Y:S01]  /*173b0*/  LEA.HI.X.SX32 R15, R104, R13.reuse, 0x1, P2 ;  /* 0x0000000d680f7211 */ /* 0x080fe200010f0eff */
[----:B0-----:R-:W-:Y:S01]  /*173c0*/  IMAD R66, R66, 0x26a, RZ ;  /* 0x0000026a42427824 */ /* 0x001fe200078e02ff */
[-C--:B------:R-:W-:Y:S01]  /*173d0*/  LEA.HI.X.SX32 R23, R63, R13.reuse, 0x1, P4 ;  /* 0x0000000d3f177211 */ /* 0x080fe200020f0eff */
[----:B------:R-:W0:Y:S01]  /*173e0*/  LDC R64, c[0x0][0x268] ;  /* 0x00009a00ff407b82 */ /* 0x000e220000000800 */
[----:B--2---:R-:W-:Y:S01]  /*173f0*/  IMAD R18, R18, 0x268, RZ ;  /* 0x0000026812127824 */ /* 0x004fe200078e02ff */
[----:B------:R-:W-:Y:S01]  /*17400*/  LEA.HI.X.SX32 R21, R105, R13, 0x1, P5 ;  /* 0x0000000d69157211 */ /* 0x000fe200028f0eff */
[----:B---3--:R-:W-:-:S03]  /*17410*/  IMAD R65, R65, 0x133, RZ ;  /* 0x0000013341417824 */ /* 0x008fc600078e02ff */
[-C--:B------:R-:W-:Y:S01]  /*17420*/  IADD3 R18, P6, R18, R12.reuse, RZ ;  /* 0x0000000c12127210 */ /* 0x080fe20007fde0ff */
[----:B------:R1:W-:Y:S01]  /*17430*/  STL.64 [R1+0x1680], R14 ;  /* 0x0016800e01007387 */ /* 0x0003e20000100a00 */
[----:B------:R-:W-:Y:S01]  /*17440*/  IADD3 R70, P0, R66, R12, RZ ;  /* 0x0000000c42467210 */ /* 0x000fe20007f1e0ff */
[----:B------:R-:W2:Y:S01]  /*17450*/  LDC R63, c[0x0][0x268] ;  /* 0x00009a00ff3f7b82 */ /* 0x000ea20000000800 */
[-C--:B------:R-:W-:Y:S02]  /*17460*/  LEA.HI.X.SX32 R69, R65, R13.reuse, 0x1, P3 ;  /* 0x0000000d41457211 */ /* 0x080fe400018f0eff */
        /* <DEDUP_REMOVED lines=8> */
[----:B-1----:R-:W-:Y:S01]  /*174f0*/  IMAD R14, R14, 0x26c, RZ ;  /* 0x0000026c0e0e7824 */ /* 0x002fe200078e02ff */
[----:B------:R-:W-:-:S04]  /*17500*/  IADD3 R66, P1, R107, R12, RZ ;  /* 0x0000000c6b427210 */ /* 0x000fc80007f3e0ff */
[-C--:B------:R-:W-:Y:S02]  /*17510*/  IADD3 R14, P2, R14, R12.reuse, RZ ;  /* 0x0000000c0e0e7210 */ /* 0x080fe40007f5e0ff */
[----:B------:R-:W1:Y:S02]  /*17520*/  LDC R20, c[0x0][0x268] ;  /* 0x00009a00ff147b82 */ /* 0x000e640000000800 */
[-C--:B------:R-:W-:Y:S01]  /*17530*/  LEA.HI.X.SX32 R15, R107, R13.reuse, 0x1, P2 ;  /* 0x0000000d6b0f7211 */ /* 0x080fe200010f0eff */
[----:B---3--:R-:W-:Y:S02]  /*17540*/  IMAD R21, R21, 0x135, RZ ;  /* 0x0000013515157824 */ /* 0x008fe400078e02ff */
[----:B0-----:R-:W-:Y:S01]  /*17550*/  IMAD R64, R64, 0x26e, RZ ;  /* 0x0000026e40407824 */ /* 0x001fe200078e02ff */
[----:B------:R-:W-:Y:S01]  /*17560*/  IADD3 R68, P4, R108, R12, RZ ;  /* 0x0000000c6c447210 */ /* 0x000fe20007f9e0ff */
[----:B--2---:R-:W-:Y:S01]  /*17570*/  IMAD R63, R63, 0x276, RZ ;  /* 0x000002763f3f7824 */ /* 0x004fe200078e02ff */
[----:B------:R-:W0:Y:S01]  /*17580*/  LDC R18, c[0x0][0x268] ;  /* 0x00009a00ff127b82 */ /* 0x000e220000000800 */
[----:B----4-:R-:W-:Y:S01]  /*17590*/  IMAD R19, R19, 0x9b, RZ ;  /* 0x0000009b13137824 */ /* 0x010fe200078e02ff */
[----:B------:R-:W-:-:S04]  /*175a0*/  LEA.HI.X.SX32 R71, R21, R13, 0x1, P0 ;  /* 0x0000000d15477211 */ /* 0x000fc800000f0eff */
[----:B------:R-:W-:-:S05]  /*175b0*/  LEA.HI.X.SX32 R67, R19, R13, 0x1, P1 ;  /* 0x0000000d13437211 */ /* 0x000fca00008f0eff */
[----:B------:R-:W-:Y:S04]  /*175c0*/  STL.64 [R1+0x1b18], R66 ;  /* 0x001b184201007387 */ /* 0x000fe80000100a00 */
[----:B------:R2:W-:Y:S04]  /*175d0*/  STL.64 [R1+0x1668], R70 ;  /* 0x0016684601007387 */ /* 0x0005e80000100a00 */
[----:B------:R3:W-:Y:S01]  /*175e0*/  STL.64 [R1+0x1660], R14 ;  /* 0x0016600e01007387 */ /* 0x0007e20000100a00 */
[----:B--2---:R-:W2:Y:S08]  /*175f0*/  LDC R70, c[0x0][0x268] ;  /* 0x00009a00ff467b82 */ /* 0x004eb00000000800 */
[----:B---3--:R-:W3:Y:S01]  /*17600*/  LDC R15, c[0x0][0x268] ;  /* 0x00009a00ff0f7b82 */ /* 0x008ee20000000800 */
[----:B-1----:R-:W-:Y:S01]  /*17610*/  IMAD R20, R20, 0x270, RZ ;  /* 0x0000027014147824 */ /* 0x002fe200078e02ff */
[----:B------:R-:W-:-:S02]  /*17620*/  IADD3 R72, P3, R64, R12, RZ ;  /* 0x0000000c40487210 */ /* 0x000fc40007f7e0ff */
[-C--:B------:R-:W-:Y:S02]  /*17630*/  IADD3 R64, P5, R109, R12.reuse, RZ ;  /* 0x0000000c6d407210 */ /* 0x080fe40007fbe0ff */
[-C--:B------:R-:W-:Y:S02]  /*17640*/  IADD3 R20, P0, R20, R12.reuse, RZ ;  /* 0x0000000c14147210 */ /* 0x080fe40007f1e0ff */
[----:B------:R-:W-:Y:S01]  /*17650*/  LEA.HI.X.SX32 R65, R108, R13, 0x1, P5 ;  /* 0x0000000d6c417211 */ /* 0x000fe200028f0eff */
[----:B0-----:R-:W-:Y:S01]  /*17660*/  IMAD R18, R18, 0x272, RZ ;  /* 0x0000027212127824 */ /* 0x001fe200078e02ff */
[----:B------:R-:W-:Y:S01]  /*17670*/  IADD3 R22, P6, R110, R12, RZ ;  /* 0x0000000c6e167210 */ /* 0x000fe20007fde0ff */
[----:B------:R-:W0:Y:S01]  /*17680*/  LDC R14, c[0x0][0x268] ;  /* 0x00009a00ff0e7b82 */ /* 0x000e220000000800 */
[----:B--2---:R-:W-:Y:S02]  /*17690*/  IMAD R70, R70, 0x27, RZ ;  /* 0x0000002746467824 */ /* 0x004fe400078e02ff */
[----:B---3--:R-:W-:-:S03]  /*176a0*/  IMAD R15, R15, 0x137, RZ ;  /* 0x000001370f0f7824 */ /* 0x008fc600078e02ff */
[-C--:B------:R-:W-:Y:S02]  /*176b0*/  LEA.HI.X.SX32 R69, R70, R13.reuse, 0x1, P4 ;  /* 0x0000000d46457211 */ /* 0x080fe400020f0eff */
[-C--:B------:R-:W-:Y:S02]  /*176c0*/  LEA.HI.X.SX32 R73, R15, R13.reuse, 0x1, P3 ;  /* 0x0000000d0f497211 */ /* 0x080fe400018f0eff */
[----:B------:R-:W-:-:S03]  /*176d0*/  LEA.HI.X.SX32 R21, R110, R13, 0x1, P0 ;  /* 0x0000000d6e157211 */ /* 0x000fc600000f0eff */
[----:B------:R-:W-:Y:S01]  /*176e0*/  STL.64 [R1+0x1658], R72 ;  /* 0x0016584801007387 */ /* 0x000fe20000100a00 */
[-C--:B------:R-:W-:Y:S02]  /*176f0*/  IADD3 R70, P4, R63, R12.reuse, RZ ;  /* 0x0000000c3f467210 */ /* 0x080fe40007f9e0ff */
[----:B------:R-:W1:Y:S01]  /*17700*/  LDC R63, c[0x0][0x268] ;  /* 0x00009a00ff3f7b82 */ /* 0x000e620000000800 */
[----:B------:R-:W-:Y:S04]  /*17710*/  STL.64 [R1+0x1ea8], R68 ;  /* 0x001ea84401007387 */ /* 0x000fe80000100a00 */
[----:B------:R-:W-:Y:S04]  /*17720*/  STL.64 [R1+0x1d78], R64 ;  /* 0x001d784001007387 */ /* 0x000fe80000100a00 */
[----:B------:R2:W-:Y:S02]  /*17730*/  STL.64 [R1+0x1650], R20 ;  /* 0x0016501401007387 */ /* 0x0005e40000100a00 */
[----:B--2---:R-:W2:Y:S01]  /*17740*/  LDC R20, c[0x0][0x268] ;  /* 0x00009a00ff147b82 */ /* 0x004ea20000000800 */
[-C--:B------:R-:W-:Y:S01]  /*17750*/  IADD3 R66, P1, R18, R12.reuse, RZ ;  /* 0x0000000c12427210 */ /* 0x080fe20007f3e0ff */
[----:B-1----:R-:W-:Y:S01]  /*17760*/  IMAD R63, R63, 0x139, RZ ;  /* 0x000001393f3f7824 */ /* 0x002fe200078e02ff */
[----:B------:R-:W-:-:S02]  /*17770*/  IADD3 R18, P2, R111, R12, RZ ;  /* 0x0000000c6f127210 */ /* 0x000fc40007f5e0ff */
[-C--:B------:R-:W-:Y:S02]  /*17780*/  LEA.HI.X.SX32 R23, R109, R13.reuse, 0x1, P6 ;  /* 0x0000000d6d177211 */ /* 0x080fe400030f0eff */
[----:B------:R-:W-:Y:S01]  /*17790*/  LEA.HI.X.SX32 R67, R63, R13, 0x1, P1 ;  /* 0x0000000d3f437211 */ /* 0x000fe200008f0eff */
[----:B0-----:R-:W-:Y:S01]  /*177a0*/  IMAD R14, R14, 0x274, RZ ;  /* 0x000002740e0e7824 */ /* 0x001fe200078e02ff */
[----:B------:R-:W0:Y:S01]  /*177b0*/  LDC R63, c[0x0][0x268] ;  /* 0x00009a00ff3f7b82 */ /* 0x000e220000000800 */
[----:B------:R1:W-:Y:S04]  /*177c0*/  STL.64 [R1+0x1b10], R22 ;  /* 0x001b101601007387 */ /* 0x0003e80000100a00 */
[----:B------:R-:W-:Y:S01]  /*177d0*/  STL.64 [R1+0x1648], R66 ;  /* 0x0016484201007387 */ /* 0x000fe20000100a00 */
[----:B------:R-:W-:-:S02]  /*177e0*/  IADD3 R68, P5, R112, R12, RZ ;  /* 0x0000000c70447210 */ /* 0x000fc40007fbe0ff */
[----:B------:R-:W3:Y:S01]  /*177f0*/  LDC R21, c[0x0][0x268] ;  /* 0x00009a00ff157b82 */ /* 0x000ee20000000800 */
[----:B--2---:R-:W-:-:S07]  /*17800*/  IMAD R20, R20, 0x9d, RZ ;  /* 0x0000009d14147824 */ /* 0x004fce00078e02ff */
[----:B-1----:R-:W1:Y:S01]  /*17810*/  LDC R22, c[0x0][0x268] ;  /* 0x00009a00ff167b82 */ /* 0x002e620000000800 */
[----:B------:R-:W-:-:S05]  /*17820*/  LEA.HI.X.SX32 R19, R20, R13, 0x1, P2 ;  /* 0x0000000d14137211 */ /* 0x000fca00010f0eff */
[----:B------:R2:W-:Y:S02]  /*17830*/  STL.64 [R1+0x1b08], R18 ;  /* 0x001b081201007387 */ /* 0x0005e40000100a00 */
[----:B--2---:R-:W2:Y:S01]  /*17840*/  LDC R19, c[0x0][0x268] ;  /* 0x00009a00ff137b82 */ /* 0x004ea20000000800 */
[-C--:B------:R-:W-:Y:S01]  /*17850*/  IADD3 R14, P3, R14, R12.reuse, RZ ;  /* 0x0000000c0e0e7210 */ /* 0x080fe20007f7e0ff */
[----:B-1----:R-:W-:Y:S01]  /*17860*/  IMAD R22, R22, 0x278, RZ ;  /* 0x0000027816167824 */ /* 0x002fe200078e02ff */
[-C--:B------:R-:W-:Y:S01]  /*17870*/  IADD3 R64, P6, R113, R12.reuse, RZ ;  /* 0x0000000c71407210 */ /* 0x080fe20007fde0ff */
[----:B0-----:R-:W-:Y:S01]  /*17880*/  IMAD R63, R63, 0x4f, RZ ;  /* 0x0000004f3f3f7824 */ /* 0x001fe200078e02ff */
[-C--:B------:R-:W-:Y:S01]  /*17890*/  LEA.HI.X.SX32 R15, R111, R13.reuse, 0x1, P3 ;  /* 0x0000000d6f0f7211 */ /* 0x080fe200018f0eff */
[----:B---3--:R-:W-:Y:S01]  /*178a0*/  IMAD R21, R21, 0x27a, RZ ;  /* 0x0000027a15157824 */ /* 0x008fe200078e02ff */
[----:B------:R-:W-:Y:S01]  /*178b0*/  IADD3 R22, P0, R22, R12, RZ ;  /* 0x0000000c16167210 */ /* 0x000fe20007f1e0ff */
[----:B------:R-:W0:Y:S01]  /*178c0*/  LDC R18, c[0x0][0x268] ;  /* 0x00009a00ff127b82 */ /* 0x000e220000000800 */
[----:B------:R-:W-:-:S02]  /*178d0*/  LEA.HI.X.SX32 R65, R112, R13, 0x1, P6 ;  /* 0x0000000d70417211 */ /* 0x000fc400030f0eff */
[-C--:B------:R-:W-:Y:S01]  /*178e0*/  LEA.HI.X.SX32 R69, R63, R13.reuse, 0x1, P5 ;  /* 0x0000000d3f457211 */ /* 0x080fe200028f0eff */
[----:B------:R1:W-:Y:S01]  /*178f0*/  STL.64 [R1+0x1640], R14 ;  /* 0x0016400e01007387 */ /* 0x0003e20000100a00 */
[-C--:B------:R-:W-:Y:S01]  /*17900*/  LEA.HI.X.SX32 R23, R113, R13.reuse, 0x1, P0 ;  /* 0x0000000d71177211 */ /* 0x080fe200000f0eff */
[----:B--2---:R-:W-:Y:S01]  /*17910*/  IMAD R19, R19, 0x13b, RZ ;  /* 0x0000013b13137824 */ /* 0x004fe200078e02ff */
[----:B------:R-:W-:Y:S01]  /*17920*/  IADD3 R20, P2, R114, R12, RZ ;  /* 0x0000000c72147210 */ /* 0x000fe20007f5e0ff */
[----:B-1----:R-:W1:Y:S03]  /*17930*/  LDC R14, c[0x0][0x268] ;  /* 0x00009a00ff0e7b82 */ /* 0x002e660000000800 */
[----:B------:R-:W-:-:S05]  /*17940*/  LEA.HI.X.SX32 R71, R19, R13, 0x1, P4 ;  /* 0x0000000d13477211 */ /* 0x000fca00020f0eff */
[----:B------:R-:W-:Y:S04]  /*17950*/  STL.64 [R1+0x1638], R70 ;  /* 0x0016384601007387 */ /* 0x000fe80000100a00 */
[----:B------:R-:W-:Y:S04]  /*17960*/  STL.64 [R1+0x1b00], R64 ;  /* 0x001b004001007387 */ /* 0x000fe80000100a00 */
[----:B------:R-:W-:Y:S04]  /*17970*/  STL.64 [R1+0x1d70], R68 ;  /* 0x001d704401007387 */ /* 0x000fe80000100a00 */
[----:B------:R2:W-:Y:S02]  /*17980*/  STL.64 [R1+0x1630], R22 ;  /* 0x0016301601007387 */ /* 0x0005e40000100a00 */
[----:B--2---:R-:W2:Y:S01]  /*17990*/  LDC R22, c[0x0][0x268] ;  /* 0x00009a00ff167b82 */ /* 0x004ea20000000800 */
[----:B------:R-:W-:-:S07]  /*179a0*/  IADD3 R66, P1, R21, R12, RZ ;  /* 0x0000000c15427210 */ /* 0x000fce0007f3e0ff */
[----:B------:R-:W3:Y:S01]  /*179b0*/  LDC R23, c[0x0][0x268] ;  /* 0x00009a00ff177b82 */ /* 0x000ee20000000800 */
[----:B--2---:R-:W-:-:S05]  /*179c0*/  IMAD R22, R22, 0x9f, RZ ;  /* 0x0000009f16167824 */ /* 0x004fca00078e02ff */
[----:B------:R-:W-:Y:S02]  /*179d0*/  LEA.HI.X.SX32 R21, R22, R13, 0x1, P2 ;  /* 0x0000000d16157211 */ /* 0x000fe400010f0eff */
[----:B------:R-:W2:Y:S01]  /*179e0*/  LDC R22, c[0x0][0x268] ;  /* 0x00009a00ff167b82 */ /* 0x000ea20000000800 */
[----:B0-----:R-:W-:-:S05]  /*179f0*/  IMAD R18, R18, 0x27e, RZ ;  /* 0x0000027e12127824 */ /* 0x001fca00078e02ff */
[----:B------:R-:W-:Y:S01]  /*17a00*/  IADD3 R18, P4, R18, R12, RZ ;  /* 0x0000000c12127210 */ /* 0x000fe20007f9e0ff */
[----:B---3--:R-:W-:-:S05]  /*17a10*/  IMAD R23, R23, 0x13d, RZ ;  /* 0x0000013d17177824 */ /* 0x008fca00078e02ff */
[----:B------:R-:W-:Y:S02]  /*17a20*/  LEA.HI.X.SX32 R67, R23, R13, 0x1, P1 ;  /* 0x0000000d17437211 */ /* 0x000fe400008f0eff */
[----:B------:R-:W0:Y:S01]  /*17a30*/  LDC R23, c[0x0][0x268] ;  /* 0x00009a00ff177b82 */ /* 0x000e220000000800 */
[----:B--2---:R-:W-:-:S05]  /*17a40*/  IMAD R22, R22, 0x13f, RZ ;  /* 0x0000013f16167824 */ /* 0x004fca00078e02ff */
[----:B------:R-:W-:Y:S02]  /*17a50*/  LEA.HI.X.SX32 R19, R22, R13, 0x1, P4 ;  /* 0x0000000d16137211 */ /* 0x000fe400020f0eff */
[----:B------:R-:W2:Y:S01]  /*17a60*/  LDC R22, c[0x0][0x268] ;  /* 0x00009a00ff167b82 */ /* 0x000ea20000000800 */
[----:B-1----:R-:W-:Y:S01]  /*17a70*/  IMAD R14, R14, 0x27c, RZ ;  /* 0x0000027c0e0e7824 */ /* 0x002fe200078e02ff */
[----:B------:R-:W-:-:S04]  /*17a80*/  IADD3 R70, P5, R115, R12, RZ ;  /* 0x0000000c73467210 */ /* 0x000fc80007fbe0ff */
[----:B------:R-:W-:Y:S01]  /*17a90*/  IADD3 R14, P3, R14, R12, RZ ;  /* 0x0000000c0e0e7210 */ /* 0x000fe20007f7e0ff */
[----:B------:R1:W-:Y:S03]  /*17aa0*/  STL.64 [R1+0x1628], R66 ;  /* 0x0016284201007387 */ /* 0x0003e60000100a00 */
[----:B------:R-:W-:Y:S01]  /*17ab0*/  LEA.HI.X.SX32 R15, R114, R13, 0x1, P3 ;  /* 0x0000000d720f7211 */ /* 0x000fe200018f0eff */
[----:B0-----:R-:W-:Y:S01]  /*17ac0*/  IMAD R23, R23, 0x282, RZ ;  /* 0x0000028217177824 */ /* 0x001fe200078e02ff */
[----:B------:R-:W-:Y:S04]  /*17ad0*/  STL.64 [R1+0x1af8], R20 ;  /* 0x001af81401007387 */ /* 0x000fe80000100a00 */
[----:B------:R-:W-:Y:S01]  /*17ae0*/  STL.64 [R1+0x1620], R14 ;  /* 0x0016200e01007387 */ /* 0x000fe20000100a00 */
[----:B--2---:R-:W-:-:S04]  /*17af0*/  LEA R22, R22, R22, 0x2 ;  /* 0x0000001616167211 */ /* 0x004fc800078e10ff */
[----:B------:R-:W-:Y:S01]  /*17b00*/  LEA.HI.X.SX32 R71, R22, R13, 0x1, P5 ;  /* 0x0000000d16477211 */ /* 0x000fe200028f0eff */
[----:B------:R0:W-:Y:S01]  /*17b10*/  STL.64 [R1+0x1618], R18 ;  /* 0x0016181201007387 */ /* 0x0001e20000100a00 */
[-C--:B------:R-:W-:Y:S01]  /*17b20*/  IADD3 R64, P6, R116, R12.reuse, RZ ;  /* 0x0000000c74407210 */ /* 0x080fe20007fde0ff */
[----:B------:R-:W2:Y:S02]  /*17b30*/  LDC R22, c[0x0][0x268] ;  /* 0x00009a00ff167b82 */ /* 0x000ea40000000800 */
[----:B------:R3:W-:Y:S01]  /*17b40*/  STL.64 [R1+0x1fa0], R70 ;  /* 0x001fa04601007387 */ /* 0x0007e20000100a00 */
[-C--:B-1----:R-:W-:Y:S02]  /*17b50*/  IADD3 R66, P1, R118, R12.reuse, RZ ;  /* 0x0000000c76427210 */ /* 0x082fe40007f3e0ff */
[----:B------:R-:W-:-:S03]  /*17b60*/  IADD3 R68, P0, R117, R12, RZ ;  /* 0x0000000c75447210 */ /* 0x000fc60007f1e0ff */
[----:B0-----:R-:W0:Y:S01]  /*17b70*/  LDC R18, c[0x0][0x268] ;  /* 0x00009a00ff127b82 */ /* 0x001e220000000800 */
[----:B---3--:R-:W-:-:S07]  /*17b80*/  IADD3 R70, P5, R23, R12, RZ ;  /* 0x0000000c17467210 */ /* 0x008fce0007fbe0ff */
[----:B------:R-:W1:Y:S01]  /*17b90*/  LDC R23, c[0x0][0x268] ;  /* 0x00009a00ff177b82 */ /* 0x000e620000000800 */
[-C--:B------:R-:W-:Y:S02]  /*17ba0*/  LEA.HI.X.SX32 R65, R115, R13.reuse, 0x1, P6 ;  /* 0x0000000d73417211 */ /* 0x080fe400030f0eff */
[-C--:B------:R-:W-:Y:S02]  /*17bb0*/  LEA.HI.X.SX32 R67, R117, R13.reuse, 0x1, P1 ;  /* 0x0000000d75437211 */ /* 0x080fe400008f0eff */
[----:B------:R-:W-:Y:S01]  /*17bc0*/  LEA.HI.X.SX32 R69, R116, R13, 0x1, P0 ;  /* 0x0000000d74457211 */ /* 0x000fe200000f0eff */
[----:B------:R-:W-:Y:S04]  /*17bd0*/  STL.64 [R1+0x1f80], R64 ;  /* 0x001f804001007387 */ /* 0x000fe80000100a00 */
[----:B------:R-:W-:Y:S04]  /*17be0*/  STL.64 [R1+0x1ea0], R66 ;  /* 0x001ea04201007387 */ /* 0x000fe80000100a00 */
[----:B------:R3:W-:Y:S01]  /*17bf0*/  STL.64 [R1+0x1f38], R68 ;  /* 0x001f384401007387 */ /* 0x0007e20000100a00 */
[----:B-1----:R-:W-:Y:S01]  /*17c00*/  IMAD R63, R23, 0x286, RZ ;  /* 0x00000286173f7824 */ /* 0x002fe200078e02ff */
[----:B---3--:R-:W1:Y:S04]  /*17c10*/  LDC R69, c[0x0][0x268] ;  /* 0x00009a00ff457b82 */ /* 0x008e680000000800 */
[----:B------:R-:W-:-:S04]  /*17c20*/  IADD3 R66, P1, R63, R12, RZ ;  /* 0x0000000c3f427210 */ /* 0x000fc80007f3e0ff */
[----:B------:R-:W3:Y:S01]  /*17c30*/  LDC R63, c[0x0][0x268] ;  /* 0x00009a00ff3f7b82 */ /* 0x000ee20000000800 */
[----:B0-----:R-:W-:Y:S01]  /*17c40*/  IMAD R18, R18, 0x280, RZ ;  /* 0x0000028012127824 */ /* 0x001fe200078e02ff */
[-C--:B------:R-:W-:Y:S01]  /*17c50*/  IADD3 R20, P2, R119, R12.reuse, RZ ;  /* 0x0000000c77147210 */ /* 0x080fe20007f5e0ff */
[----:B--2---:R-:W-:Y:S01]  /*17c60*/  IMAD R22, R22, 0x284, RZ ;  /* 0x0000028416167824 */ /* 0x004fe200078e02ff */
[-C--:B------:R-:W-:Y:S02]  /*17c70*/  IADD3 R14, P3, R120, R12.reuse, RZ ;  /* 0x0000000c780e7210 */ /* 0x080fe40007f7e0ff */
[-C--:B------:R-:W-:Y:S02]  /*17c80*/  IADD3 R18, P4, R18, R12.reuse, RZ ;  /* 0x0000000c12127210 */ /* 0x080fe40007f9e0ff */
[----:B------:R-:W-:Y:S02]  /*17c90*/  IADD3 R22, P0, R22, R12, RZ ;  /* 0x0000000c16167210 */ /* 0x000fe40007f1e0ff */
[----:B------:R-:W-:-:S02]  /*17ca0*/  LEA.HI.X.SX32 R21, R118, R13, 0x1, P2 ;  /* 0x0000000d76157211 */ /* 0x000fc400010f0eff */
[-C--:B------:R-:W-:Y:S01]  /*17cb0*/  IADD3 R64, P6, R121, R12.reuse, RZ ;  /* 0x0000000c79407210 */ /* 0x080fe20007fde0ff */
[----:B-1----:R-:W-:Y:S01]  /*17cc0*/  IMAD R69, R69, 0x141, RZ ;  /* 0x0000014145457824 */ /* 0x002fe200078e02ff */
[-C--:B------:R-:W-:Y:S02]  /*17cd0*/  LEA.HI.X.SX32 R15, R119, R13.reuse, 0x1, P3 ;  /* 0x0000000d770f7211 */ /* 0x080fe400018f0eff */
[-C--:B------:R-:W-:Y:S02]  /*17ce0*/  LEA.HI.X.SX32 R19, R120, R13.reuse, 0x1, P4 ;  /* 0x0000000d78137211 */ /* 0x080fe400020f0eff */
[-C--:B------:R-:W-:Y:S01]  /*17cf0*/  LEA.HI.X.SX32 R71, R69, R13.reuse, 0x1, P5 ;  /* 0x0000000d45477211 */ /* 0x080fe200028f0eff */
[----:B---3--:R-:W-:Y:S01]  /*17d00*/  IMAD R63, R63, 0xa1, RZ ;  /* 0x000000a13f3f7824 */ /* 0x008fe200078e02ff */
[-C--:B------:R-:W-:Y:S01]  /*17d10*/  LEA.HI.X.SX32 R23, R121, R13.reuse, 0x1, P0 ;  /* 0x0000000d79177211 */ /* 0x080fe200000f0eff */
[----:B------:R-:W-:Y:S03]  /*17d20*/  STL.64 [R1+0x1d68], R20 ;  /* 0x001d681401007387 */ /* 0x000fe60000100a00 */
[----:B------:R-:W-:Y:S01]  /*17d30*/  LEA.HI.X.SX32 R65, R63, R13, 0x1, P6 ;  /* 0x0000000d3f417211 */ /* 0x000fe200030f0eff */
[----:B------:R-:W-:Y:S01]  /*17d40*/  STL.64 [R1+0x1af0], R14 ;  /* 0x001af00e01007387 */ /* 0x000fe20000100a00 */
[----:B------:R-:W0:Y:S03]  /*17d50*/  LDC R63, c[0x0][0x268] ;  /* 0x00009a00ff3f7b82 */ /* 0x000e260000000800 */
[----:B------:R1:W-:Y:S04]  /*17d60*/  STL.64 [R1+0x1610], R18 ;  /* 0x0016101201007387 */ /* 0x0003e80000100a00 */
[----:B------:R-:W-:Y:S04]  /*17d70*/  STL.64 [R1+0x1608], R70 ;  /* 0x0016084601007387 */ /* 0x000fe80000100a00 */
[----:B------:R2:W-:Y:S01]  /*17d80*/  STL.64 [R1+0x1600], R22 ;  /* 0x0016001601007387 */ /* 0x0005e20000100a00 */
[----:B-1----:R-:W1:Y:S03]  /*17d90*/  LDC R18, c[0x0][0x268] ;  /* 0x00009a00ff127b82 */ /* 0x002e660000000800 */
[----:B------:R3:W-:Y:S05]  /*17da0*/  STL.64 [R1+0x1ae8], R64 ;  /* 0x001ae84001007387 */ /* 0x0007ea0000100a00 */
[----:B--2---:R-:W2:Y:S08]  /*17db0*/  LDC R23, c[0x0][0x268] ;  /* 0x00009a00ff177b82 */ /* 0x004eb00000000800 */
[----:B---3--:R-:W3:Y:S08]  /*17dc0*/  LDC R64, c[0x0][0x268] ;  /* 0x00009a00ff407b82 */ /* 0x008ef00000000800 */
[----:B------:R-:W4:Y:S01]  /*17dd0*/  LDC R19, c[0x0][0x268] ;  /* 0x00009a00ff137b82 */ /* 0x000f220000000800 */
[----:B-1----:R-:W-:Y:S01]  /*17de0*/  IMAD R18, R18, 0x288, RZ ;  /* 0x0000028812127824 */ /* 0x002fe200078e02ff */
[----:B------:R-:W-:-:S02]  /*17df0*/  IADD3 R14, P3, R123, R12, RZ ;  /* 0x0000000c7b0e7210 */ /* 0x000fc40007f7e0ff */
[-C--:B------:R-:W-:Y:S02]  /*17e00*/  IADD3 R20, P2, R122, R12.reuse, RZ ;  /* 0x0000000c7a147210 */ /* 0x080fe40007f5e0ff */
[----:B------:R-:W-:Y:S02]  /*17e10*/  IADD3 R18, P4, R18, R12, RZ ;  /* 0x0000000c12127210 */ /* 0x000fe40007f9e0ff */
[----:B------:R-:W-:Y:S01]  /*17e20*/  LEA.HI.X.SX32 R15, R122, R13, 0x1, P3 ;  /* 0x0000000d7a0f7211 */ /* 0x000fe200018f0eff */
[----:B------:R-:W1:Y:S01]  /*17e30*/  LDC R22, c[0x0][0x268] ;  /* 0x00009a00ff167b82 */ /* 0x000e620000000800 */
[----:B---3--:R-:W-:-:S07]  /*17e40*/  IMAD R65, R64, 0x143, RZ ;  /* 0x0000014340417824 */ /* 0x008fce00078e02ff */
[----:B------:R-:W3:Y:S01]  /*17e50*/  LDC R70, c[0x0][0x268] ;  /* 0x00009a00ff467b82 */ /* 0x000ee20000000800 */
[----:B0-----:R-:W-:Y:S02]  /*17e60*/  IMAD R64, R63, 0x28e, RZ ;  /* 0x0000028e3f407824 */ /* 0x001fe400078e02ff */
[----:B--2---:R-:W-:Y:S01]  /*17e70*/  IMAD R63, R23, 0x51, RZ ;  /* 0x00000051173f7824 */ /* 0x004fe200078e02ff */
[----:B------:R-:W-:Y:S01]  /*17e80*/  LEA.HI.X.SX32 R67, R65, R13, 0x1, P1 ;  /* 0x0000000d41437211 */ /* 0x000fe200008f0eff */
[----:B----4-:R-:W-:-:S03]  /*17e90*/  IMAD R68, R19, 0x28a, RZ ;  /* 0x0000028a13447824 */ /* 0x010fc600078e02ff */
[-C--:B------:R-:W-:Y:S02]  /*17ea0*/  LEA.HI.X.SX32 R21, R63, R13.reuse, 0x1, P2 ;  /* 0x0000000d3f157211 */ /* 0x080fe400010f0eff */
[----:B------:R-:W-:Y:S01]  /*17eb0*/  LEA.HI.X.SX32 R19, R123, R13, 0x1, P4 ;  /* 0x0000000d7b137211 */ /* 0x000fe200020f0eff */
[----:B------:R-:W-:Y:S01]  /*17ec0*/  STL.64 [R1+0x15f8], R66 ;  /* 0x0015f84201007387 */ /* 0x000fe20000100a00 */
[-C--:B------:R-:W-:Y:S01]  /*17ed0*/  IADD3 R72, P5, R68, R12.reuse, RZ ;  /* 0x0000000c44487210 */ /* 0x080fe20007fbe0ff */
[----:B------:R-:W0:Y:S02]  /*17ee0*/  LDC R63, c[0x0][0x268] ;  /* 0x00009a00ff3f7b82 */ /* 0x000e240000000800 */
[----:B------:R-:W-:Y:S04]  /*17ef0*/  STL.64 [R1+0x1ae0], R14 ;  /* 0x001ae00e01007387 */ /* 0x000fe80000100a00 */
[----:B------:R-:W-:Y:S04]  /*17f00*/  STL.64 [R1+0x1d60], R20 ;  /* 0x001d601401007387 */ /* 0x000fe80000100a00 */
[----:B------:R2:W-:Y:S02]  /*17f10*/  STL.64 [R1+0x15f0], R18 ;  /* 0x0015f01201007387 */ /* 0x0005e40000100a00 */
[----:B--2---:R-:W2:Y:S01]  /*17f20*/  LDC R19, c[0x0][0x268] ;  /* 0x00009a00ff137b82 */ /* 0x004ea20000000800 */
[----:B-1----:R-:W-:Y:S01]  /*17f30*/  IMAD R22, R22, 0x28c, RZ ;  /* 0x0000028c16167824 */ /* 0x002fe200078e02ff */
[----:B------:R-:W-:Y:S01]  /*17f40*/  IADD3 R68, P6, R124, R12, RZ ;  /* 0x0000000c7c447210 */ /* 0x000fe20007fde0ff */
[----:B---3--:R-:W-:-:S03]  /*17f50*/  IMAD R70, R70, 0xa3, RZ ;  /* 0x000000a346467824 */ /* 0x008fc600078e02ff */
[----:B------:R-:W-:Y:S02]  /*17f60*/  IADD3 R22, P0, R22, R12, RZ ;  /* 0x0000000c16167210 */ /* 0x000fe40007f1e0ff */
[-C--:B------:R-:W-:Y:S01]  /*17f70*/  LEA.HI.X.SX32 R69, R70, R13.reuse, 0x1, P6 ;  /* 0x0000000d46457211 */ /* 0x080fe200030f0eff */
[----:B------:R-:W1:Y:S01]  /*17f80*/  LDC R18, c[0x0][0x268] ;  /* 0x00009a00ff127b82 */ /* 0x000e620000000800 */
[----:B------:R-:W-:Y:S01]  /*17f90*/  LEA.HI.X.SX32 R23, R124, R13, 0x1, P0 ;  /* 0x0000000d7c177211 */ /* 0x000fe200000f0eff */
[----:B--2---:R-:W-:-:S05]  /*17fa0*/  IMAD R19, R19, 0x145, RZ ;  /* 0x0000014513137824 */ /* 0x004fca00078e02ff */
[----:B------:R-:W-:-:S05]  /*17fb0*/  LEA.HI.X.SX32 R73, R19, R13, 0x1, P5 ;  /* 0x0000000d13497211 */ /* 0x000fca00028f0eff */
[----:B------:R2:W-:Y:S04]  /*17fc0*/  STL.64 [R1+0x15e8], R72 ;  /* 0x0015e84801007387 */ /* 0x0005e80000100a00 */
[----:B------:R-:W-:Y:S04]  /*17fd0*/  STL.64 [R1+0x1ad8], R68 ;  /* 0x001ad84401007387 */ /* 0x000fe80000100a00 */
[----:B------:R3:W-:Y:S01]  /*17fe0*/  STL.64 [R1+0x15e0], R22 ;  /* 0x0015e01601007387 */ /* 0x0007e20000100a00 */
[----:B--2---:R-:W2:Y:S08]  /*17ff0*/  LDC R72, c[0x0][0x268] ;  /* 0x00009a00ff487b82 */ /* 0x004eb00000000800 */
[----:B---3--:R-:W3:Y:S01]  /*18000*/  LDC R23, c[0x0][0x268] ;  /* 0x00009a00ff177b82 */ /* 0x008ee20000000800 */
[-C--:B------:R-:W-:Y:S01]  /*18010*/  IADD3 R64, P1, R64, R12.reuse, RZ ;  /* 0x0000000c40407210 */ /* 0x080fe20007f3e0ff */
[----:B0-----:R-:W-:Y:S01]  /*18020*/  IMAD R63, R63, 0x292, RZ ;  /* 0x000002923f3f7824 */ /* 0x001fe200078e02ff */
[----:B------:R-:W-:-:S02]  /*18030*/  IADD3 R66, P2, R125, R12, RZ ;  /* 0x0000000c7d427210 */ /* 0x000fc40007f5e0ff */
[-C--:B------:R-:W-:Y:S02]  /*18040*/  IADD3 R14, P3, R126, R12.reuse, RZ ;  /* 0x0000000c7e0e7210 */ /* 0x080fe40007f7e0ff */
[-C--:B------:R-:W-:Y:S01]  /*18050*/  IADD3 R20, P4, R127, R12.reuse, RZ ;  /* 0x0000000c7f147210 */ /* 0x080fe20007f9e0ff */
[----:B-1----:R-:W-:Y:S01]  /*18060*/  IMAD R18, R18, 0x290, RZ ;  /* 0x0000029012127824 */ /* 0x002fe200078e02ff */
[----:B------:R-:W-:Y:S01]  /*18070*/  IADD3 R70, P6, R63, R12, RZ ;  /* 0x0000000c3f467210 */ /* 0x000fe20007fde0ff */
[----:B------:R-:W0:Y:S01]  /*18080*/  LDC R22, c[0x0][0x268] ;  /* 0x00009a00ff167b82 */ /* 0x000e220000000800 */
[----:B--2---:R-:W-:Y:S01]  /*18090*/  IMAD R72, R72, 0x147, RZ ;  /* 0x0000014748487824 */ /* 0x004fe200078e02ff */
[----:B------:R-:W-:-:S06]  /*180a0*/  LEA.HI.X.SX32 R15, R125, R13, 0x1, P3 ;  /* 0x0000000d7d0f7211 */ /* 0x000fcc00018f0eff */
[----:B------:R-:W1:Y:S01]  /*180b0*/  LDC R63, c[0x0][0x268] ;  /* 0x00009a00ff3f7b82 */ /* 0x000e620000000800 */
[----:B---3--:R-:W-:Y:S01]  /*180c0*/  IMAD R23, R23, 0x29, RZ ;  /* 0x0000002917177824 */ /* 0x008fe200078e02ff */
[-C--:B------:R-:W-:Y:S02]  /*180d0*/  LEA.HI.X.SX32 R65, R72, R13.reuse, 0x1, P1 ;  /* 0x0000000d48417211 */ /* 0x080fe400008f0eff */
[-C--:B------:R-:W-:Y:S02]  /*180e0*/  LEA.HI.X.SX32 R21, R126, R13.reuse, 0x1, P4 ;  /* 0x0000000d7e157211 */ /* 0x080fe400020f0eff */
[----:B------:R-:W-:Y:S01]  /*180f0*/  LEA.HI.X.SX32 R67, R23, R13, 0x1, P2 ;  /* 0x0000000d17437211 */ /* 0x000fe200010f0eff */
[----:B------:R-:W-:Y:S04]  /*18100*/  STL.64 [R1+0x15d8], R64 ;  /* 0x0015d84001007387 */ /* 0x000fe80000100a00 */
[----:B------:R-:W-:Y:S04]  /*18110*/  STL.64 [R1+0x1e98], R66 ;  /* 0x001e984201007387 */ /* 0x000fe80000100a00 */
[----:B------:R-:W-:Y:S04]  /*18120*/  STL.64 [R1+0x1d58], R14 ;  /* 0x001d580e01007387 */ /* 0x000fe80000100a00 */
[----:B------:R2:W-:Y:S02]  /*18130*/  STL.64 [R1+0x1ad0], R20 ;  /* 0x001ad01401007387 */ /* 0x0005e40000100a00 */
[----:B--2---:R-:W2:Y:S01]  /*18140*/  LDC R21, c[0x0][0x268] ;  /* 0x00009a00ff157b82 */ /* 0x004ea20000000800 */
[----:B------:R-:W-:Y:S01]  /*18150*/  IADD3 R18, P5, R18, R12, RZ ;  /* 0x0000000c12127210 */ /* 0x000fe20007fbe0ff */
[----:B-1----:R-:W-:-:S03]  /*18160*/  IMAD R63, R63, 0x294, RZ ;  /* 0x000002943f3f7824 */ /* 0x002fc600078e02ff */
[----:B------:R-:W-:Y:S02]  /*18170*/  LEA.HI.X.SX32 R19, R127, R13, 0x1, P5 ;  /* 0x0000000d7f137211 */ /* 0x000fe400028f0eff */
[-C--:B------:R-:W-:Y:S01]  /*18180*/  IADD3 R64, P1, R63, R12.reuse, RZ ;  /* 0x0000000c3f407210 */ /* 0x080fe20007f3e0ff */
[----:B------:R-:W1:Y:S01]  /*18190*/  LDC R20, c[0x0][0x268] ;  /* 0x00009a00ff147b82 */ /* 0x000e620000000800 */
[----:B------:R-:W-:Y:S01]  /*181a0*/  IADD3 R68, P0, R128, R12, RZ ;  /* 0x0000000c80447210 */ /* 0x000fe20007f1e0ff */
[----:B------:R3:W-:Y:S06]  /*181b0*/  STL.64 [R1+0x15d0], R18 ;  /* 0x0015d01201007387 */ /* 0x0007ec0000100a00 */
[----:B---3--:R-:W3:Y:S01]  /*181c0*/  LDC R19, c[0x0][0x268] ;  /* 0x00009a00ff137b82 */ /* 0x008ee20000000800 */
[----:B--2---:R-:W-:-:S05]  /*181d0*/  IMAD R63, R21, 0xa5, RZ ;  /* 0x000000a5153f7824 */ /* 0x004fca00078e02ff */
[-C--:B------:R-:W-:Y:S02]  /*181e0*/  LEA.HI.X.SX32 R69, R63, R13.reuse, 0x1, P0 ;  /* 0x0000000d3f457211 */ /* 0x080fe400000f0eff */
[----:B------:R-:W2:Y:S08]  /*181f0*/  LDC R18, c[0x0][0x268] ;  /* 0x00009a00ff127b82 */ /* 0x000eb00000000800 */
[----:B------:R-:W4:Y:S01]  /*18200*/  LDC R63, c[0x0][0x268] ;  /* 0x00009a00ff3f7b82 */ /* 0x000f220000000800 */
[----:B------:R-:W-:Y:S01]  /*18210*/  IADD3 R14, P3, R129, R12, RZ ;  /* 0x0000000c810e7210 */ /* 0x000fe20007f7e0ff */
[----:B---3--:R-:W-:Y:S01]  /*18220*/  IMAD R19, R19, 0x149, RZ ;  /* 0x0000014913137824 */ /* 0x008fe200078e02ff */
[----:B------:R-:W-:-:S04]  /*18230*/  LEA.HI.X.SX32 R65, R128, R13, 0x1, P1 ;  /* 0x0000000d80417211 */ /* 0x000fc800008f0eff */
[----:B------:R-:W-:Y:S01]  /*18240*/  LEA.HI.X.SX32 R71, R19, R13, 0x1, P6 ;  /* 0x0000000d13477211 */ /* 0x000fe200030f0eff */
[----:B----4-:R-:W-:-:S04]  /*18250*/  IMAD R63, R63, 0x53, RZ ;  /* 0x000000533f3f7824 */ /* 0x010fc800078e02ff */
[----:B------:R-:W-:Y:S01]  /*18260*/  STL.64 [R1+0x15c8], R70 ;  /* 0x0015c84601007387 */ /* 0x000fe20000100a00 */
[----:B------:R-:W-:-:S03]  /*18270*/  LEA.HI.X.SX32 R15, R63, R13, 0x1, P3 ;  /* 0x0000000d3f0f7211 */ /* 0x000fc600018f0eff */
[----:B------:R3:W-:Y:S04]  /*18280*/  STL.64 [R1+0x1ac8], R68 ;  /* 0x001ac84401007387 */ /* 0x0007e80000100a00 */
[----:B------:R-:W-:Y:S04]  /*18290*/  STL.64 [R1+0x15c0], R64 ;  /* 0x0015c04001007387 */ /* 0x000fe80000100a00 */
[----:B------:R4:W-:Y:S01]  /*182a0*/  STL.64 [R1+0x1d50], R14 ;  /* 0x001d500e01007387 */ /* 0x0009e20000100a00 */
[----:B--2---:R-:W-:Y:S01]  /*182b0*/  IMAD R18, R18, 0x29a, RZ ;  /* 0x0000029a12127824 */ /* 0x004fe200078e02ff */
[-C--:B------:R-:W-:Y:S01]  /*182c0*/  IADD3 R72, P0, R131, R12.reuse, RZ ;  /* 0x0000000c83487210 */ /* 0x080fe20007f1e0ff */
[----:B0-----:R-:W-:Y:S01]  /*182d0*/  IMAD R22, R22, 0x296, RZ ;  /* 0x0000029616167824 */ /* 0x001fe200078e02ff */
[----:B---3--:R-:W0:Y:S08]  /*182e0*/  LDC R68, c[0x0][0x268] ;  /* 0x00009a00ff447b82 */ /* 0x008e300000000800 */
[----:B----4-:R-:W2:Y:S01]  /*182f0*/  LDC R14, c[0x0][0x268] ;  /* 0x00009a00ff0e7b82 */ /* 0x010ea20000000800 */
[----:B------:R-:W-:-:S07]  /*18300*/  IADD3 R18, P6, R18, R12, RZ ;  /* 0x0000000c12127210 */ /* 0x000fce0007fde0ff */
[----:B------:R-:W3:Y:S08]  /*18310*/  LDC R65, c[0x0][0x268] ;  /* 0x00009a00ff417b82 */ /* 0x000ef00000000800 */
[----:B------:R-:W4:Y:S01]  /*18320*/  LDC R64, c[0x0][0x268] ;  /* 0x00009a00ff407b82 */ /* 0x000f220000000800 */
[----:B--2---:R-:W-:-:S07]  /*18330*/  IMAD R15, R14, 0x14d, RZ ;  /* 0x0000014d0e0f7824 */ /* 0x004fce00078e02ff */
[----:B------:R-:W2:Y:S01]  /*18340*/  LDC R14, c[0x0][0x268] ;  /* 0x00009a00ff0e7b82 */ /* 0x000ea20000000800 */
[-C--:B------:R-:W-:Y:S01]  /*18350*/  LEA.HI.X.SX32 R19, R15, R13.reuse, 0x1, P6 ;  /* 0x0000000d0f137211 */ /* 0x080fe200030f0eff */
[----:B-1----:R-:W-:Y:S01]  /*18360*/  IMAD R20, R20, 0x298, RZ ;  /* 0x0000029814147824 */ /* 0x002fe200078e02ff */
[-C--:B------:R-:W-:Y:S01]  /*18370*/  IADD3 R66, P2, R22, R12.reuse, RZ ;  /* 0x0000000c16427210 */ /* 0x080fe20007f5e0ff */
[----:B---3--:R-:W-:Y:S02]  /*18380*/  IMAD R65, R65, 0x14b, RZ ;  /* 0x0000014b41417824 */ /* 0x008fe400078e02ff */
[----:B--2---:R-:W-:Y:S01]  /*18390*/  IMAD R15, R14, 0xa7, RZ ;  /* 0x000000a70e0f7824 */ /* 0x004fe200078e02ff */
[-C--:B------:R-:W-:Y:S01]  /*183a0*/  IADD3 R22, P4, R130, R12.reuse, RZ ;  /* 0x0000000c82167210 */ /* 0x080fe20007f9e0ff */
[----:B----4-:R-:W-:Y:S01]  /*183b0*/  IMAD R64, R64, 0x29e, RZ ;  /* 0x0000029e40407824 */ /* 0x010fe200078e02ff */
[----:B------:R-:W-:Y:S01]  /*183c0*/  IADD3 R20, P5, R20, R12, RZ ;  /* 0x0000000c14147210 */ /* 0x000fe20007fbe0ff */
[----:B------:R-:W1:Y:S01]  /*183d0*/  LDC R14, c[0x0][0x268] ;  /* 0x00009a00ff0e7b82 */ /* 0x000e620000000800 */
[----:B------:R-:W-:-:S07]  /*183e0*/  LEA.HI.X.SX32 R73, R15, R13, 0x1, P0 ;  /* 0x0000000d0f497211 */ /* 0x000fce00000f0eff */
[----:B------:R-:W2:Y:S01]  /*183f0*/  LDC R15, c[0x0][0x268] ;  /* 0x00009a00ff0f7b82 */ /* 0x000ea20000000800 */
[-C--:B------:R-:W-:Y:S02]  /*18400*/  LEA.HI.X.SX32 R67, R65, R13.reuse, 0x1, P2 ;  /* 0x0000000d41437211 */ /* 0x080fe400010f0eff */
[-C--:B------:R-:W-:Y:S02]  /*18410*/  LEA.HI.X.SX32 R23, R129, R13.reuse, 0x1, P4 ;  /* 0x0000000d81177211 */ /* 0x080fe400020f0eff */
[-C--:B------:R-:W-:Y:S01]  /*18420*/  LEA.HI.X.SX32 R21, R130, R13.reuse, 0x1, P5 ;  /* 0x0000000d82157211 */ /* 0x080fe200028f0eff */
[----:B------:R-:W-:Y:S04]  /*18430*/  STL.64 [R1+0x15b8], R66 ;  /* 0x0015b84201007387 */ /* 0x000fe80000100a00 */
[----:B------:R-:W-:Y:S04]  /*18440*/  STL.64 [R1+0x1ac0], R22 ;  /* 0x001ac01601007387 */ /* 0x000fe80000100a00 */
[----:B------:R3:W-:Y:S01]  /*18450*/  STL.64 [R1+0x15b0], R20 ;  /* 0x0015b01401007387 */ /* 0x0007e20000100a00 */
[----:B------:R-:W-:Y:S01]  /*18460*/  IADD3 R64, P2, R64, R12, RZ ;  /* 0x0000000c40407210 */ /* 0x000fe20007f5e0ff */
[----:B--2---:R-:W-:Y:S01]  /*18470*/  IMAD R63, R15, 0x14f, RZ ;  /* 0x0000014f0f3f7824 */ /* 0x004fe200078e02ff */
[----:B---3--:R-:W2:Y:S08]  /*18480*/  LDC R20, c[0x0][0x268] ;  /* 0x00009a00ff147b82 */ /* 0x008eb00000000800 */
[----:B------:R-:W3:Y:S01]  /*18490*/  LDC R15, c[0x0][0x268] ;  /* 0x00009a00ff0f7b82 */ /* 0x000ee20000000800 */
[----:B------:R-:W-:-:S07]  /*184a0*/  LEA.HI.X.SX32 R65, R63, R13, 0x1, P2 ;  /* 0x0000000d3f417211 */ /* 0x000fce00010f0eff */
[----:B------:R-:W4:Y:S01]  /*184b0*/  LDC R63, c[0x0][0x268] ;  /* 0x00009a00ff3f7b82 */ /* 0x000f220000000800 */
[----:B0-----:R-:W-:Y:S01]  /*184c0*/  IMAD R68, R68, 0x29c, RZ ;  /* 0x0000029c44447824 */ /* 0x001fe200078e02ff */
[----:B------:R-:W-:-:S04]  /*184d0*/  IADD3 R22, P5, R134, R12, RZ ;  /* 0x0000000c86167210 */ /* 0x000fc80007fbe0ff */
[-C--:B------:R-:W-:Y:S01]  /*184e0*/  IADD3 R70, P1, R68, R12.reuse, RZ ;  /* 0x0000000c44467210 */ /* 0x080fe20007f3e0ff */
[----:B--2---:R-:W-:Y:S01]  /*184f0*/  IMAD R20, R20, 0x2a0, RZ ;  /* 0x000002a014147824 */ /* 0x004fe200078e02ff */
[-C--:B------:R-:W-:Y:S01]  /*18500*/  IADD3 R68, P3, R132, R12.reuse, RZ ;  /* 0x0000000c84447210 */ /* 0x080fe20007f7e0ff */
[----:B------:R0:W-:Y:S01]  /*18510*/  STL.64 [R1+0x15a8], R18 ;  /* 0x0015a81201007387 */ /* 0x0001e20000100a00 */
[-C--:B------:R-:W-:Y:S02]  /*18520*/  IADD3 R66, P4, R133, R12.reuse, RZ ;  /* 0x0000000c85427210 */ /* 0x080fe40007f9e0ff */
[-C--:B------:R-:W-:Y:S01]  /*18530*/  LEA.HI.X.SX32 R71, R131, R13.reuse, 0x1, P1 ;  /* 0x0000000d83477211 */ /* 0x080fe200008f0eff */
[----:B---3--:R-:W-:Y:S01]  /*18540*/  IMAD R15, R15, 0x15, RZ ;  /* 0x000000150f0f7824 */ /* 0x008fe200078e02ff */
[----:B------:R-:W-:Y:S01]  /*18550*/  IADD3 R20, P0, R20, R12, RZ ;  /* 0x0000000c14147210 */ /* 0x000fe20007f1e0ff */
[----:B-1----:R-:W-:Y:S01]  /*18560*/  IMAD R14, R14, 0x2a2, RZ ;  /* 0x000002a20e0e7824 */ /* 0x002fe200078e02ff */
[----:B------:R-:W-:-:S02]  /*18570*/  LEA.HI.X.SX32 R23, R133, R13, 0x1, P5 ;  /* 0x0000000d85177211 */ /* 0x000fc400028f0eff */
[-C--:B------:R-:W-:Y:S02]  /*18580*/  LEA.HI.X.SX32 R69, R15, R13.reuse, 0x1, P3 ;  /* 0x0000000d0f457211 */ /* 0x080fe400018f0eff */
[----:B0-----:R-:W-:Y:S01]  /*18590*/  IADD3 R18, P6, R135, R12, RZ ;  /* 0x0000000c87127210 */ /* 0x001fe20007fde0ff */
[----:B------:R-:W-:Y:S01]  /*185a0*/  STL.64 [R1+0x1ab8], R72 ;  /* 0x001ab84801007387 */ /* 0x000fe20000100a00 */
[-C--:B------:R-:W-:Y:S01]  /*185b0*/  LEA.HI.X.SX32 R67, R132, R13.reuse, 0x1, P4 ;  /* 0x0000000d84437211 */ /* 0x080fe200020f0eff */
[----:B----4-:R-:W-:Y:S01]  /*185c0*/  IMAD R63, R63, 0x2a6, RZ ;  /* 0x000002a63f3f7824 */ /* 0x010fe200078e02ff */
[-C--:B------:R-:W-:Y:S01]  /*185d0*/  LEA.HI.X.SX32 R19, R134, R13.reuse, 0x1, P6 ;  /* 0x0000000d86137211 */ /* 0x080fe200030f0eff */
[----:B------:R0:W-:Y:S01]  /*185e0*/  STL.64 [R1+0x15a0], R70 ;  /* 0x0015a04601007387 */ /* 0x0001e20000100a00 */
[----:B------:R-:W-:-:S03]  /*185f0*/  LEA.HI.X.SX32 R21, R135, R13, 0x1, P0 ;  /* 0x0000000d87157211 */ /* 0x000fc600000f0eff */
[----:B------:R-:W-:Y:S04]  /*18600*/  STL.64 [R1+0x1598], R64 ;  /* 0x0015984001007387 */ /* 0x000fe80000100a00 */
[----:B------:R1:W-:Y:S01]  /*18610*/  STL.64 [R1+0x1f30], R68 ;  /* 0x001f304401007387 */ /* 0x0003e20000100a00 */
[----:B0-----:R-:W-:-:S03]  /*18620*/  IADD3 R70, P1, R14, R12, RZ ;  /* 0x0000000c0e467210 */ /* 0x001fc60007f3e0ff */
[----:B------:R-:W-:Y:S01]  /*18630*/  STL.64 [R1+0x1d48], R22 ;  /* 0x001d481601007387 */ /* 0x000fe20000100a00 */
[----:B------:R-:W0:Y:S03]  /*18640*/  LDC R14, c[0x0][0x268] ;  /* 0x00009a00ff0e7b82 */ /* 0x000e260000000800 */
[----:B------:R2:W-:Y:S01]  /*18650*/  STL.64 [R1+0x1e90], R66 ;  /* 0x001e904201007387 */ /* 0x0005e20000100a00 */
[----:B-1----:R-:W-:-:S03]  /*18660*/  IADD3 R68, P4, R63, R12, RZ ;  /* 0x0000000c3f447210 */ /* 0x002fc60007f9e0ff */
[----:B------:R-:W-:Y:S01]  /*18670*/  STL.64 [R1+0x1ab0], R18 ;  /* 0x001ab01201007387 */ /* 0x000fe20000100a00 */
[----:B------:R-:W1:Y:S03]  /*18680*/  LDC R63, c[0x0][0x268] ;  /* 0x00009a00ff3f7b82 */ /* 0x000e660000000800 */
[----:B------:R3:W-:Y:S05]  /*18690*/  STL.64 [R1+0x1590], R20 ;  /* 0x0015901401007387 */ /* 0x0007ea0000100a00 */
[----:B--2---:R-:W2:Y:S08]  /*186a0*/  LDC R66, c[0x0][0x268] ;  /* 0x00009a00ff427b82 */ /* 0x004eb00000000800 */
[----:B---3--:R-:W3:Y:S01]  /*186b0*/  LDC R21, c[0x0][0x268] ;  /* 0x00009a00ff157b82 */ /* 0x008ee20000000800 */
[----:B0-----:R-:W-:Y:S01]  /*186c0*/  IMAD R14, R14, 0x2a4, RZ ;  /* 0x000002a40e0e7824 */ /* 0x001fe200078e02ff */
[----:B------:R-:W-:-:S04]  /*186d0*/  IADD3 R64, P2, R136, R12, RZ ;  /* 0x0000000c88407210 */ /* 0x000fc80007f5e0ff */
[----:B------:R-:W-:Y:S02]  /*186e0*/  IADD3 R14, P3, R14, R12, RZ ;  /* 0x0000000c0e0e7210 */ /* 0x000fe40007f7e0ff */
[----:B------:R-:W0:Y:S01]  /*186f0*/  LDC R20, c[0x0][0x268] ;  /* 0x00009a00ff147b82 */ /* 0x000e220000000800 */
[----:B--2---:R-:W-:Y:S02]  /*18700*/  IMAD R67, R66, 0x151, RZ ;  /* 0x0000015142437824 */ /* 0x004fe400078e02ff */
[----:B-1----:R-:W-:-:S03]  /*18710*/  IMAD R66, R63, 0x2aa, RZ ;  /* 0x000002aa3f427824 */ /* 0x002fc600078e02ff */
[-C--:B------:R-:W-:Y:S01]  /*18720*/  LEA.HI.X.SX32 R71, R67, R13.reuse, 0x1, P1 ;  /* 0x0000000d43477211 */ /* 0x080fe200008f0eff */
[----:B---3--:R-:W-:Y:S01]  /*18730*/  IMAD R63, R21, 0xa9, RZ ;  /* 0x000000a9153f7824 */ /* 0x008fe200078e02ff */
[----:B------:R-:W-:-:S03]  /*18740*/  LEA.HI.X.SX32 R15, R136, R13, 0x1, P3 ;  /* 0x0000000d880f7211 */ /* 0x000fc600018f0eff */
[----:B------:R1:W-:Y:S01]  /*18750*/  STL.64 [R1+0x1588], R70 ;  /* 0x0015884601007387 */ /* 0x0003e20000100a00 */
[----:B------:R-:W-:Y:S02]  /*18760*/  LEA.HI.X.SX32 R65, R63, R13, 0x1, P2 ;  /* 0x0000000d3f417211 */ /* 0x000fe400010f0eff */
[----:B------:R-:W2:Y:S03]  /*18770*/  LDC R63, c[0x0][0x268] ;  /* 0x00009a00ff3f7b82 */ /* 0x000ea60000000800 */
[----:B------:R-:W-:Y:S01]  /*18780*/  STL.64 [R1+0x1aa8], R64 ;  /* 0x001aa84001007387 */ /* 0x000fe20000100a00 */
[----:B-1----:R-:W-:-:S03]  /*18790*/  IADD3 R70, P1, R66, R12, RZ ;  /* 0x0000000c42467210 */ /* 0x002fc60007f3e0ff */
[----:B------:R1:W-:Y:S01]  /*187a0*/  STL.64 [R1+0x1580], R14 ;  /* 0x0015800e01007387 */ /* 0x0003e20000100a00 */
[----:B------:R-:W3:Y:S08]  /*187b0*/  LDC R66, c[0x0][0x268] ;  /* 0x00009a00ff427b82 */ /* 0x000ef00000000800 */
[----:B-1----:R-:W1:Y:S01]  /*187c0*/  LDC R15, c[0x0][0x268] ;  /* 0x00009a00ff0f7b82 */ /* 0x002e620000000800 */
[----:B0-----:R-:W-:Y:S01]  /*187d0*/  IMAD R20, R20, 0x2a8, RZ ;  /* 0x000002a814147824 */ /* 0x001fe200078e02ff */
[----:B------:R-:W-:-:S02]  /*187e0*/  IADD3 R18, P6, R138, R12, RZ ;  /* 0x0000000c8a127210 */ /* 0x000fc40007fde0ff */
[-C--:B------:R-:W-:Y:S02]  /*187f0*/  IADD3 R22, P5, R137, R12.reuse, RZ ;  /* 0x0000000c89167210 */ /* 0x080fe40007fbe0ff */
[-C--:B------:R-:W-:Y:S02]  /*18800*/  IADD3 R20, P0, R20, R12.reuse, RZ ;  /* 0x0000000c14147210 */ /* 0x080fe40007f1e0ff */
[----:B------:R-:W-:Y:S01]  /*18810*/  IADD3 R64, P2, R139, R12, RZ ;  /* 0x0000000c8b407210 */ /* 0x000fe20007f5e0ff */
[----:B------:R-:W0:Y:S01]  /*18820*/  LDC R14, c[0x0][0x268] ;  /* 0x00009a00ff0e7b82 */ /* 0x000e220000000800 */
[----:B---3--:R-:W-:Y:S02]  /*18830*/  IMAD R67, R66, 0x153, RZ ;  /* 0x0000015342437824 */ /* 0x008fe400078e02ff */
[----:B--2---:R-:W-:Y:S01]  /*18840*/  IMAD R66, R63, 0x2ae, RZ ;  /* 0x000002ae3f427824 */ /* 0x004fe200078e02ff */
[-C--:B------:R-:W-:Y:S02]  /*18850*/  LEA.HI.X.SX32 R19, R137, R13.reuse, 0x1, P6 ;  /* 0x0000000d89137211 */ /* 0x080fe400030f0eff */
[-C--:B------:R-:W-:Y:S01]  /*18860*/  LEA.HI.X.SX32 R69, R67, R13.reuse, 0x1, P4 ;  /* 0x0000000d43457211 */ /* 0x080fe200020f0eff */
[----:B-1----:R-:W-:Y:S01]  /*18870*/  IMAD R63, R15, 0x55, RZ ;  /* 0x000000550f3f7824 */ /* 0x002fe200078e02ff */
[----:B------:R-:W-:-:S03]  /*18880*/  LEA.HI.X.SX32 R21, R138, R13, 0x1, P0 ;  /* 0x0000000d8a157211 */ /* 0x000fc600000f0eff */
[----:B------:R-:W-:Y:S01]  /*18890*/  STL.64 [R1+0x1578], R68 ;  /* 0x0015784401007387 */ /* 0x000fe20000100a00 */
[----:B------:R-:W-:-:S03]  /*188a0*/  LEA.HI.X.SX32 R23, R63, R13, 0x1, P5 ;  /* 0x0000000d3f177211 */ /* 0x000fc600028f0eff */
[----:B------:R-:W-:Y:S01]  /*188b0*/  STL.64 [R1+0x1aa0], R18 ;  /* 0x001aa01201007387 */ /* 0x000fe20000100a00 */
[----:B------:R-:W1:Y:S03]  /*188c0*/  LDC R63, c[0x0][0x268] ;  /* 0x00009a00ff3f7b82 */ /* 0x000e660000000800 */
[----:B------:R2:W-:Y:S04]  /*188d0*/  STL.64 [R1+0x1d40], R22 ;  /* 0x001d401601007387 */ /* 0x0005e80000100a00 */
[----:B------:R3:W-:Y:S01]  /*188e0*/  STL.64 [R1+0x1570], R20 ;  /* 0x0015701401007387 */ /* 0x0007e20000100a00 */
[----:B--2---:R-:W2:Y:S08]  /*188f0*/  LDC R23, c[0x0][0x268] ;  /* 0x00009a00ff177b82 */ /* 0x004eb00000000800 */
[----:B---3--:R-:W3:Y:S08]  /*18900*/  LDC R21, c[0x0][0x268] ;  /* 0x00009a00ff157b82 */ /* 0x008ef00000000800 */
[----:B------:R-:W4:Y:S01]  /*18910*/  LDC R20, c[0x0][0x268] ;  /* 0x00009a00ff147b82 */ /* 0x000f220000000800 */
[----:B--2---:R-:W-:-:S07]  /*18920*/  IMAD R23, R23, 0xab, RZ ;  /* 0x000000ab17177824 */ /* 0x004fce00078e02ff */
[----:B------:R-:W2:Y:S01]  /*18930*/  LDC R22, c[0x0][0x268] ;  /* 0x00009a00ff167b82 */ /* 0x000ea20000000800 */
[----:B---3--:R-:W-:Y:S01]  /*18940*/  IMAD R21, R21, 0x155, RZ ;  /* 0x0000015515157824 */ /* 0x008fe200078e02ff */
[----:B------:R-:W-:-:S06]  /*18950*/  LEA.HI.X.SX32 R65, R23, R13, 0x1, P2 ;  /* 0x0000000d17417211 */ /* 0x000fcc00010f0eff */
[----:B------:R-:W3:Y:S01]  /*18960*/  LDC R23, c[0x0][0x268] ;  /* 0x00009a00ff177b82 */ /* 0x000ee20000000800 */
[----:B------:R-:W-:Y:S01]  /*18970*/  LEA.HI.X.SX32 R71, R21, R13, 0x1, P1 ;  /* 0x0000000d15477211 */ /* 0x000fe200008f0eff */
[----:B------:R-:W-:Y:S04]  /*18980*/  STL.64 [R1+0x1a98], R64 ;  /* 0x001a984001007387 */ /* 0x000fe80000100a00 */
[----:B------:R0:W-:Y:S02]  /*18990*/  STL.64 [R1+0x1568], R70 ;  /* 0x0015684601007387 */ /* 0x0001e40000100a00 */
[----:B0-----:R-:W0:Y:S01]  /*189a0*/  LDC R70, c[0x0][0x268] ;  /* 0x00009a00ff467b82 */ /* 0x001e220000000800 */
[----:B------:R-:W-:Y:S01]  /*189b0*/  IMAD R14, R14, 0x2ac, RZ ;  /* 0x000002ac0e0e7824 */ /* 0x000fe200078e02ff */
[----:B------:R-:W-:Y:S01]  /*189c0*/  IADD3 R72, P4, R66, R12, RZ ;  /* 0x0000000c42487210 */ /* 0x000fe20007f9e0ff */
[----:B----4-:R-:W-:-:S02]  /*189d0*/  IMAD R20, R20, 0x2b0, RZ ;  /* 0x000002b014147824 */ /* 0x010fc400078e02ff */
[----:B---3--:R-:W-:Y:S01]  /*189e0*/  IMAD R23, R23, 0x157, RZ ;  /* 0x0000015717177824 */ /* 0x008fe200078e02ff */
[-C--:B------:R-:W-:Y:S02]  /*189f0*/  IADD3 R14, P3, R14, R12.reuse, RZ ;  /* 0x0000000c0e0e7210 */ /* 0x080fe40007f7e0ff */
[-C--:B------:R-:W-:Y:S02]  /*18a00*/  IADD3 R18, P6, R141, R12.reuse, RZ ;  /* 0x0000000c8d127210 */ /* 0x080fe40007fde0ff */
[-C--:B------:R-:W-:Y:S02]  /*18a10*/  IADD3 R68, P5, R140, R12.reuse, RZ ;  /* 0x0000000c8c447210 */ /* 0x080fe40007fbe0ff */
[-C--:B------:R-:W-:Y:S02]  /*18a20*/  IADD3 R66, P0, R142, R12.reuse, RZ ;  /* 0x0000000c8e427210 */ /* 0x080fe40007f1e0ff */
[----:B------:R-:W-:Y:S02]  /*18a30*/  LEA.HI.X.SX32 R15, R139, R13, 0x1, P3 ;  /* 0x0000000d8b0f7211 */ /* 0x000fe400018f0eff */
[----:B------:R-:W-:-:S02]  /*18a40*/  IADD3 R20, P1, R20, R12, RZ ;  /* 0x0000000c14147210 */ /* 0x000fc40007f3e0ff */
[-C--:B------:R-:W-:Y:S01]  /*18a50*/  LEA.HI.X.SX32 R73, R23, R13.reuse, 0x1, P4 ;  /* 0x0000000d17497211 */ /* 0x080fe200020f0eff */
[----:B--2---:R-:W-:Y:S01]  /*18a60*/  IMAD R22, R22, 0x2b2, RZ ;  /* 0x000002b216167824 */ /* 0x004fe200078e02ff */
[-C--:B------:R-:W-:Y:S01]  /*18a70*/  LEA.HI.X.SX32 R19, R140, R13.reuse, 0x1, P6 ;  /* 0x0000000d8c137211 */ /* 0x080fe200030f0eff */
[----:B0-----:R-:W-:Y:S01]  /*18a80*/  IMAD R70, R70, 0x2b, RZ ;  /* 0x0000002b46467824 */ /* 0x001fe200078e02ff */
[-C--:B------:R-:W-:Y:S01]  /*18a90*/  LEA.HI.X.SX32 R67, R141, R13.reuse, 0x1, P0 ;  /* 0x0000000d8d437211 */ /* 0x080fe200000f0eff */
[----:B-1----:R-:W-:Y:S01]  /*18aa0*/  IMAD R63, R63, 0x2b6, RZ ;  /* 0x000002b63f3f7824 */ /* 0x002fe200078e02ff */
[----:B------:R0:W-:Y:S02]  /*18ab0*/  STL.64 [R1+0x1560], R14 ;  /* 0x0015600e01007387 */ /* 0x0001e40000100a00 */
[-C--:B------:R-:W-:Y:S02]  /*18ac0*/  LEA.HI.X.SX32 R69, R70, R13.reuse, 0x1, P5 ;  /* 0x0000000d46457211 */ /* 0x080fe400028f0eff */
[----:B------:R-:W-:Y:S01]  /*18ad0*/  LEA.HI.X.SX32 R21, R142, R13, 0x1, P1 ;  /* 0x0000000d8e157211 */ /* 0x000fe200008f0eff */
[----:B------:R-:W-:Y:S01]  /*18ae0*/  STL.64 [R1+0x1558], R72 ;  /* 0x0015584801007387 */ /* 0x000fe20000100a00 */
[----:B------:R-:W-:-:S02]  /*18af0*/  IADD3 R64, P2, R22, R12, RZ ;  /* 0x0000000c16407210 */ /* 0x000fc40007f5e0ff */
[----:B------:R-:W1:Y:S01]  /*18b00*/  LDC R22, c[0x0][0x268] ;  /* 0x00009a00ff167b82 */ /* 0x000e620000000800 */
[----:B------:R-:W-:Y:S01]  /*18b10*/  STL.64 [R1+0x1d38], R18 ;  /* 0x001d381201007387 */ /* 0x000fe20000100a00 */
[----:B------:R-:W-:-:S03]  /*18b20*/  IADD3 R70, P5, R63, R12, RZ ;  /* 0x0000000c3f467210 */ /* 0x000fc60007fbe0ff */
[----:B------:R-:W-:Y:S03]  /*18b30*/  STL.64 [R1+0x1e88], R68 ;  /* 0x001e884401007387 */ /* 0x000fe60000100a00 */
[----:B------:R-:W2:Y:S01]  /*18b40*/  LDC R63, c[0x0][0x268] ;  /* 0x00009a00ff3f7b82 */ /* 0x000ea20000000800 */
[----:B------:R-:W-:Y:S04]  /*18b50*/  STL.64 [R1+0x1a90], R66 ;  /* 0x001a904201007387 */ /* 0x000fe80000100a00 */
[----:B------:R3:W-:Y:S01]  /*18b60*/  STL.64 [R1+0x1550], R20 ;  /* 0x0015501401007387 */ /* 0x0007e20000100a00 */
[----:B0-----:R-:W-:Y:S01]  /*18b70*/  IADD3 R14, P3, R143, R12, RZ ;  /* 0x0000000c8f0e7210 */ /* 0x001fe20007f7e0ff */
[----:B-1----:R-:W-:Y:S01]  /*18b80*/  IMAD R22, R22, 0x2b4, RZ ;  /* 0x000002b416167824 */ /* 0x002fe200078e02ff */
[----:B---3--:R-:W0:Y:S01]  /*18b90*/  LDC R21, c[0x0][0x268] ;  /* 0x00009a00ff157b82 */ /* 0x008e220000000800 */
[----:B--2---:R-:W-:-:S03]  /*18ba0*/  IMAD R63, R63, 0xad, RZ ;  /* 0x000000ad3f3f7824 */ /* 0x004fc600078e02ff */
[----:B------:R-:W-:-:S04]  /*18bb0*/  IADD3 R22, P4, R22, R12, RZ ;  /* 0x0000000c16167210 */ /* 0x000fc80007f9e0ff */
[----:B------:R-:W1:Y:S01]  /*18bc0*/  LDC R66, c[0x0][0x268] ;  /* 0x00009a00ff427b82 */ /* 0x000e620000000800 */
[-C--:B------:R-:W-:Y:S02]  /*18bd0*/  LEA.HI.X.SX32 R15, R63, R13.reuse, 0x1, P3 ;  /* 0x0000000d3f0f7211 */ /* 0x080fe400018f0eff */
[----:B------:R-:W-:Y:S02]  /*18be0*/  LEA.HI.X.SX32 R23, R143, R13, 0x1, P4 ;  /* 0x0000000d8f177211 */ /* 0x000fe400020f0eff */
[----:B------:R-:W-:-:S03]  /*18bf0*/  IADD3 R18, P6, R144, R12, RZ ;  /* 0x0000000c90127210 */ /* 0x000fc60007fde0ff */
[----:B------:R-:W2:Y:S01]  /*18c00*/  LDC R20, c[0x0][0x268] ;  /* 0x00009a00ff147b82 */ /* 0x000ea20000000800 */
[----:B0-----:R-:W-:Y:S01]  /*18c10*/  IMAD R21, R21, 0x159, RZ ;  /* 0x0000015915157824 */ /* 0x001fe200078e02ff */
[----:B------:R-:W-:Y:S06]  /*18c20*/  STL.64 [R1+0x1a88], R14 ;  /* 0x001a880e01007387 */ /* 0x000fec0000100a00 */
[----:B------:R-:W0:Y:S01]  /*18c30*/  LDC R63, c[0x0][0x268] ;  /* 0x00009a00ff3f7b82 */ /* 0x000e220000000800 */
[----:B------:R-:W-:-:S05]  /*18c40*/  LEA.HI.X.SX32 R65, R21, R13, 0x1, P2 ;  /* 0x0000000d15417211 */ /* 0x000fca00010f0eff */
[----:B------:R3:W-:Y:S04]  /*18c50*/  STL.64 [R1+0x1548], R64 ;  /* 0x0015484001007387 */ /* 0x0007e80000100a00 */
[----:B------:R4:W-:Y:S01]  /*18c60*/  STL.64 [R1+0x1540], R22 ;  /* 0x0015401601007387 */ /* 0x0009e20000100a00 */
[----:B---3--:R-:W3:Y:S08]  /*18c70*/  LDC R64, c[0x0][0x268] ;  /* 0x00009a00ff407b82 */ /* 0x008ef00000000800 */
[----:B----4-:R-:W4:Y:S08]  /*18c80*/  LDC R23, c[0x0][0x268] ;  /* 0x00009a00ff177b82 */ /* 0x010f300000000800 */
[----:B------:R-:W2:Y:S01]  /*18c90*/  LDC R22, c[0x0][0x268] ;  /* 0x00009a00ff167b82 */ /* 0x000ea20000000800 */
[----:B---3--:R-:W-:-:S02]  /*18ca0*/  IMAD R65, R64, 0x15b, RZ ;  /* 0x0000015b40417824 */ /* 0x008fc400078e02ff */
[----:B0-----:R-:W-:Y:S02]  /*18cb0*/  IMAD R64, R63, 0x2be, RZ ;  /* 0x000002be3f407824 */ /* 0x001fe400078e02ff */
[----:B----4-:R-:W-:Y:S01]  /*18cc0*/  IMAD R63, R23, 0x57, RZ ;  /* 0x00000057173f7824 */ /* 0x010fe200078e02ff */
[----:B------:R-:W-:-:S04]  /*18cd0*/  LEA.HI.X.SX32 R71, R65, R13, 0x1, P5 ;  /* 0x0000000d41477211 */ /* 0x000fc800028f0eff */
[----:B------:R-:W-:Y:S01]  /*18ce0*/  LEA.HI.X.SX32 R19, R63, R13, 0x1, P6 ;  /* 0x0000000d3f137211 */ /* 0x000fe200030f0eff */
[----:B------:R-:W-:Y:S04]  /*18cf0*/  STL.64 [R1+0x1538], R70 ;  /* 0x0015384601007387 */ /* 0x000fe80000100a00 */
[----:B------:R0:W-:Y:S02]  /*18d00*/  STL.64 [R1+0x1d30], R18 ;  /* 0x001d301201007387 */ /* 0x0001e40000100a00 */
[----:B0-----:R-:W0:Y:S08]  /*18d10*/  LDC R19, c[0x0][0x268] ;  /* 0x00009a00ff137b82 */ /* 0x001e300000000800 */
[----:B------:R-:W3:Y:S01]  /*18d20*/  LDC R18, c[0x0][0x268] ;  /* 0x00009a00ff127b82 */ /* 0x000ee20000000800 */
[----:B-1----:R-:W-:-:S02]  /*18d30*/  IMAD R66, R66, 0x2b8, RZ ;  /* 0x000002b842427824 */ /* 0x002fc400078e02ff */
[----:B--2---:R-:W-:Y:S01]  /*18d40*/  IMAD R20, R20, 0x2ba, RZ ;  /* 0x000002ba14147824 */ /* 0x004fe200078e02ff */
[-C--:B------:R-:W-:Y:S01]  /*18d50*/  IADD3 R68, P0, R145, R12.reuse, RZ ;  /* 0x0000000c91447210 */ /* 0x080fe20007f1e0ff */
[----:B------:R-:W-:Y:S01]  /*18d60*/  IMAD R22, R22, 0x2bc, RZ ;  /* 0x000002bc16167824 */ /* 0x000fe200078e02ff */
[-C--:B------:R-:W-:Y:S02]  /*18d70*/  IADD3 R66, P1, R66, R12.reuse, RZ ;  /* 0x0000000c42427210 */ /* 0x080fe40007f3e0ff */
[-C--:B------:R-:W-:Y:S02]  /*18d80*/  IADD3 R20, P2, R20, R12.reuse, RZ ;  /* 0x0000000c14147210 */ /* 0x080fe40007f5e0ff */
[-C--:B------:R-:W-:Y:S02]  /*18d90*/  IADD3 R14, P3, R146, R12.reuse, RZ ;  /* 0x0000000c920e7210 */ /* 0x080fe40007f7e0ff */
[----:B------:R-:W-:Y:S01]  /*18da0*/  IADD3 R22, P4, R22, R12, RZ ;  /* 0x0000000c16167210 */ /* 0x000fe20007f9e0ff */
[----:B0-----:R-:W-:Y:S01]  /*18db0*/  IMAD R19, R19, 0x15d, RZ ;  /* 0x0000015d13137824 */ /* 0x001fe200078e02ff */
[----:B------:R-:W-:-:S02]  /*18dc0*/  LEA.HI.X.SX32 R69, R144, R13, 0x1, P0 ;  /* 0x0000000d90457211 */ /* 0x000fc400000f0eff */
[-C--:B------:R-:W-:Y:S01]  /*18dd0*/  LEA.HI.X.SX32 R67, R145, R13.reuse, 0x1, P1 ;  /* 0x0000000d91437211 */ /* 0x080fe200008f0eff */
[----:B---3--:R-:W-:Y:S01]  /*18de0*/  IMAD R18, R18, 0xaf, RZ ;  /* 0x000000af12127824 */ /* 0x008fe200078e02ff */
[-C--:B------:R-:W-:Y:S01]  /*18df0*/  LEA.HI.X.SX32 R21, R19, R13.reuse, 0x1, P2 ;  /* 0x0000000d13157211 */ /* 0x080fe200010f0eff */
[----:B------:R-:W-:Y:S01]  /*18e00*/  STL.64 [R1+0x1a80], R68 ;  /* 0x001a804401007387 */ /* 0x000fe20000100a00 */
[----:B------:R-:W0:Y:S01]  /*18e10*/  LDC R19, c[0x0][0x268] ;  /* 0x00009a00ff137b82 */ /* 0x000e220000000800 */
[-C--:B------:R-:W-:Y:S02]  /*18e20*/  LEA.HI.X.SX32 R23, R146, R13.reuse, 0x1, P4 ;  /* 0x0000000d92177211 */ /* 0x080fe400020f0eff */
[----:B------:R-:W-:Y:S01]  /*18e30*/  LEA.HI.X.SX32 R15, R18, R13, 0x1, P3 ;  /* 0x0000000d120f7211 */ /* 0x000fe200018f0eff */
[----:B------:R-:W-:Y:S04]  /*18e40*/  STL.64 [R1+0x1530], R66 ;  /* 0x0015304201007387 */ /* 0x000fe80000100a00 */
[----:B------:R-:W-:Y:S01]  /*18e50*/  STL.64 [R1+0x1528], R20 ;  /* 0x0015281401007387 */ /* 0x000fe20000100a00 */
[----:B------:R-:W-:Y:S01]  /*18e60*/  IADD3 R70, P5, R64, R12, RZ ;  /* 0x0000000c40467210 */ /* 0x000fe20007fbe0ff */
[----:B------:R-:W1:Y:S02]  /*18e70*/  LDC R18, c[0x0][0x268] ;  /* 0x00009a00ff127b82 */ /* 0x000e640000000800 */
[----:B------:R-:W-:Y:S04]  /*18e80*/  STL.64 [R1+0x1a78], R14 ;  /* 0x001a780e01007387 */ /* 0x000fe80000100a00 */
[----:B------:R2:W-:Y:S02]  /*18e90*/  STL.64 [R1+0x1520], R22 ;  /* 0x0015201601007387 */ /* 0x0005e40000100a00 */
[----:B--2---:R-:W2:Y:S01]  /*18ea0*/  LDC R23, c[0x0][0x268] ;  /* 0x00009a00ff177b82 */ /* 0x004ea20000000800 */
[----:B0-----:R-:W-:-:S05]  /*18eb0*/  IMAD R63, R19, 0x15f, RZ ;  /* 0x0000015f133f7824 */ /* 0x001fca00078e02ff */
[----:B------:R-:W-:Y:S02]  /*18ec0*/  LEA.HI.X.SX32 R71, R63, R13, 0x1, P5 ;  /* 0x0000000d3f477211 */ /* 0x000fe400028f0eff */
[----:B------:R-:W0:Y:S03]  /*18ed0*/  LDC R22, c[0x0][0x268] ;  /* 0x00009a00ff167b82 */ /* 0x000e260000000800 */
[----:B------:R3:W-:Y:S01]  /*18ee0*/  STL.64 [R1+0x1518], R70 ;  /* 0x0015184601007387 */ /* 0x0007e20000100a00 */
[----:B--2---:R-:W-:-:S05]  /*18ef0*/  IMAD R23, R23, 0x2c2, RZ ;  /* 0x000002c217177824 */ /* 0x004fca00078e02ff */
[-C--:B---3--:R-:W-:Y:S02]  /*18f00*/  IADD3 R70, P5, R23, R12.reuse, RZ ;  /* 0x0000000c17467210 */ /* 0x088fe40007fbe0ff */
[----:B------:R-:W2:Y:S01]  /*18f10*/  LDC R23, c[0x0][0x268] ;  /* 0x00009a00ff177b82 */ /* 0x000ea20000000800 */
[----:B0-----:R-:W-:Y:S01]  /*18f20*/  IMAD R63, R22, 0xb, RZ ;  /* 0x0000000b163f7824 */ /* 0x001fe200078e02ff */
[-C--:B------:R-:W-:Y:S01]  /*18f30*/  IADD3 R64, P6, R147, R12.reuse, RZ ;  /* 0x0000000c93407210 */ /* 0x080fe20007fde0ff */
[----:B-1----:R-:W-:Y:S01]  /*18f40*/  IMAD R18, R18, 0x2c0, RZ ;  /* 0x000002c012127824 */ /* 0x002fe200078e02ff */
[-C--:B------:R-:W-:Y:S02]  /*18f50*/  IADD3 R66, P1, R149, R12.reuse, RZ ;  /* 0x0000000c95427210 */ /* 0x080fe40007f3e0ff */
[-C--:B------:R-:W-:Y:S02]  /*18f60*/  IADD3 R68, P0, R148, R12.reuse, RZ ;  /* 0x0000000c94447210 */ /* 0x080fe40007f1e0ff */
[-C--:B------:R-:W-:Y:S01]  /*18f70*/  IADD3 R20, P2, R150, R12.reuse, RZ ;  /* 0x0000000c96147210 */ /* 0x080fe20007f5e0ff */
[----:B------:R-:W0:Y:S01]  /*18f80*/  LDC R22, c[0x0][0x268] ;  /* 0x00009a00ff167b82 */ /* 0x000e220000000800 */
[----:B------:R-:W-:-:S02]  /*18f90*/  IADD3 R14, P3, R151, R12, RZ ;  /* 0x0000000c970e7210 */ /* 0x000fc40007f7e0ff */
[-C--:B------:R-:W-:Y:S02]  /*18fa0*/  LEA.HI.X.SX32 R65, R63, R13.reuse, 0x1, P6 ;  /* 0x0000000d3f417211 */ /* 0x080fe400030f0eff */
[-C--:B------:R-:W-:Y:S02]  /*18fb0*/  IADD3 R18, P4, R18, R12.reuse, RZ ;  /* 0x0000000c12127210 */ /* 0x080fe40007f9e0ff */
[-C--:B------:R-:W-:Y:S02]  /*18fc0*/  LEA.HI.X.SX32 R67, R148, R13.reuse, 0x1, P1 ;  /* 0x0000000d94437211 */ /* 0x080fe400008f0eff */
[-C--:B------:R-:W-:Y:S02]  /*18fd0*/  LEA.HI.X.SX32 R69, R147, R13.reuse, 0x1, P0 ;  /* 0x0000000d93457211 */ /* 0x080fe400000f0eff */
[-C--:B------:R-:W-:Y:S01]  /*18fe0*/  LEA.HI.X.SX32 R21, R149, R13.reuse, 0x1, P2 ;  /* 0x0000000d95157211 */ /* 0x080fe200010f0eff */
[----:B------:R-:W-:Y:S01]  /*18ff0*/  STL.64 [R1+0x1f78], R64 ;  /* 0x001f784001007387 */ /* 0x000fe20000100a00 */
[-C--:B------:R-:W-:Y:S01]  /*19000*/  LEA.HI.X.SX32 R15, R150, R13.reuse, 0x1, P3 ;  /* 0x0000000d960f7211 */ /* 0x080fe200018f0eff */
[----:B--2---:R-:W-:Y:S01]  /*19010*/  IMAD R63, R23, 0x2c6, RZ ;  /* 0x000002c6173f7824 */ /* 0x004fe200078e02ff */
[----:B------:R-:W-:Y:S01]  /*19020*/  LEA.HI.X.SX32 R19, R151, R13, 0x1, P4 ;  /* 0x0000000d97137211 */ /* 0x000fe200020f0eff */
[----:B------:R1:W-:Y:S04]  /*19030*/  STL.64 [R1+0x1e80], R66 ;  /* 0x001e804201007387 */ /* 0x0003e80000100a00 */
[----:B------:R2:W-:Y:S04]  /*19040*/  STL.64 [R1+0x1f28], R68 ;  /* 0x001f284401007387 */ /* 0x0005e80000100a00 */
[----:B------:R-:W-:Y:S01]  /*19050*/  STL.64 [R1+0x1d28], R20 ;  /* 0x001d281401007387 */ /* 0x000fe20000100a00 */
        /* <DEDUP_REMOVED lines=9> */
[----:B------:R-:W0:Y:S02]  /*190f0*/  LDC R18, c[0x0][0x268] ;  /* 0x00009a00ff127b82 */ /* 0x000e240000000800 */
[----:B------:R-:W-:Y:S01]  /*19100*/  LEA.HI.X.SX32 R23, R152, R13, 0x1, P0 ;  /* 0x0000000d98177211 */ /* 0x000fe200000f0eff */
[----:B--2---:R-:W-:Y:S02]  /*19110*/  IMAD R69, R68, 0x161, RZ ;  /* 0x0000016144457824 */ /* 0x004fe400078e02ff */
[----:B-1----:R-:W-:-:S03]  /*19120*/  IMAD R68, R63, 0x2ca, RZ ;  /* 0x000002ca3f447824 */ /* 0x002fc600078e02ff */
[----:B------:R-:W-:Y:S01]  /*19130*/  LEA.HI.X.SX32 R71, R69, R13, 0x1, P5 ;  /* 0x0000000d45477211 */ /* 0x000fe200028f0eff */
[----:B---3--:R-:W-:-:S04]  /*19140*/  IMAD R63, R19, 0xb1, RZ ;  /* 0x000000b1133f7824 */ /* 0x008fc800078e02ff */
[----:B------:R1:W-:Y:S01]  /*19150*/  STL.64 [R1+0x1508], R70 ;  /* 0x0015084601007387 */ /* 0x0003e20000100a00 */
[----:B------:R-:W-:-:S03]  /*19160*/  LEA.HI.X.SX32 R65, R63, R13, 0x1, P6 ;  /* 0x0000000d3f417211 */ /* 0x000fc600030f0eff */
[----:B------:R-:W-:Y:S01]  /*19170*/  STL.64 [R1+0x1500], R22 ;  /* 0x0015001601007387 */ /* 0x000fe20000100a00 */
[----:B------:R-:W2:Y:S03]  /*19180*/  LDC R63, c[0x0][0x268] ;  /* 0x00009a00ff3f7b82 */ /* 0x000ea60000000800 */
[----:B------:R3:W-:Y:S01]  /*19190*/  STL.64 [R1+0x1a68], R64 ;  /* 0x001a684001007387 */ /* 0x0007e20000100a00 */
[----:B0-----:R-:W-:Y:S01]  /*191a0*/  IMAD R18, R18, 0x2c8, RZ ;  /* 0x000002c812127824 */ /* 0x001fe200078e02ff */
[-C--:B------:R-:W-:Y:S02]  /*191b0*/  IADD3 R14, P3, R154, R12.reuse, RZ ;  /* 0x0000000c9a0e7210 */ /* 0x080fe40007f7e0ff */
[-C--:B------:R-:W-:Y:S01]  /*191c0*/  IADD3 R20, P2, R153, R12.reuse, RZ ;  /* 0x0000000c99147210 */ /* 0x080fe20007f5e0ff */
[----:B-1----:R-:W0:Y:S08]  /*191d0*/  LDC R70, c[0x0][0x268] ;  /* 0x00009a00ff467b82 */ /* 0x002e300000000800 */
[----:B---3--:R-:W1:Y:S08]  /*191e0*/  LDC R64, c[0x0][0x268] ;  /* 0x00009a00ff407b82 */ /* 0x008e700000000800 */
[----:B------:R-:W3:Y:S01]  /*191f0*/  LDC R23, c[0x0][0x268] ;  /* 0x00009a00ff177b82 */ /* 0x000ee20000000800 */
[----:B------:R-:W-:-:S02]  /*19200*/  IADD3 R18, P4, R18, R12, RZ ;  /* 0x0000000c12127210 */ /* 0x000fc40007f9e0ff */
[-C--:B------:R-:W-:Y:S02]  /*19210*/  LEA.HI.X.SX32 R15, R153, R13.reuse, 0x1, P3 ;  /* 0x0000000d990f7211 */ /* 0x080fe400018f0eff */
[----:B------:R-:W-:-:S03]  /*19220*/  LEA.HI.X.SX32 R19, R154, R13, 0x1, P4 ;  /* 0x0000000d9a137211 */ /* 0x000fc600020f0eff */
[----:B------:R-:W4:Y:S01]  /*19230*/  LDC R22, c[0x0][0x268] ;  /* 0x00009a00ff167b82 */ /* 0x000f220000000800 */
[----:B-1----:R-:W-:Y:S02]  /*19240*/  IMAD R65, R64, 0x163, RZ ;  /* 0x0000016340417824 */ /* 0x002fe400078e02ff */
[----:B--2---:R-:W-:-:S03]  /*19250*/  IMAD R64, R63, 0x2ce, RZ ;  /* 0x000002ce3f407824 */ /* 0x004fc600078e02ff */
[----:B------:R-:W-:Y:S01]  /*19260*/  LEA.HI.X.SX32 R67, R65, R13, 0x1, P1 ;  /* 0x0000000d41437211 */ /* 0x000fe200008f0eff */
[----:B---3--:R-:W-:-:S04]  /*19270*/  IMAD R63, R23, 0x59, RZ ;  /* 0x00000059173f7824 */ /* 0x008fc800078e02ff */
[----:B------:R-:W-:Y:S01]  /*19280*/  STL.64 [R1+0x14f8], R66 ;  /* 0x0014f84201007387 */ /* 0x000fe20000100a00 */
[----:B------:R-:W-:-:S03]  /*19290*/  LEA.HI.X.SX32 R21, R63, R13, 0x1, P2 ;  /* 0x0000000d3f157211 */ /* 0x000fc600010f0eff */
[----:B------:R-:W-:Y:S01]  /*192a0*/  STL.64 [R1+0x1a60], R14 ;  /* 0x001a600e01007387 */ /* 0x000fe20000100a00 */
[-C--:B------:R-:W-:Y:S01]  /*192b0*/  IADD3 R72, P5, R68, R12.reuse, RZ ;  /* 0x0000000c44487210 */ /* 0x080fe20007fbe0ff */
[----:B----4-:R-:W-:Y:S01]  /*192c0*/  IMAD R22, R22, 0x2cc, RZ ;  /* 0x000002cc16167824 */ /* 0x010fe200078e02ff */
[----:B------:R-:W1:Y:S01]  /*192d0*/  LDC R63, c[0x0][0x268] ;  /* 0x00009a00ff3f7b82 */ /* 0x000e620000000800 */
[----:B------:R-:W-:Y:S04]  /*192e0*/  STL.64 [R1+0x1d20], R20 ;  /* 0x001d201401007387 */ /* 0x000fe80000100a00 */
[----:B------:R2:W-:Y:S03]  /*192f0*/  STL.64 [R1+0x14f0], R18 ;  /* 0x0014f01201007387 */ /* 0x0005e60000100a00 */
[----:B--2---:R-:W2:Y:S01]  /*19300*/  LDC R19, c[0x0][0x268] ;  /* 0x00009a00ff137b82 */ /* 0x004ea20000000800 */
[----:B0-----:R-:W-:Y:S01]  /*19310*/  IMAD R70, R70, 0xb3, RZ ;  /* 0x000000b346467824 */ /* 0x001fe200078e02ff */
[----:B------:R-:W-:-:S02]  /*19320*/  IADD3 R68, P6, R155, R12, RZ ;  /* 0x0000000c9b447210 */ /* 0x000fc40007fde0ff */
[----:B------:R-:W-:Y:S02]  /*19330*/  IADD3 R22, P0, R22, R12, RZ ;  /* 0x0000000c16167210 */ /* 0x000fe40007f1e0ff */
[-C--:B------:R-:W-:Y:S02]  /*19340*/  LEA.HI.X.SX32 R69, R70, R13.reuse, 0x1, P6 ;  /* 0x0000000d46457211 */ /* 0x080fe400030f0eff */
[----:B------:R-:W-:Y:S01]  /*19350*/  LEA.HI.X.SX32 R23, R155, R13, 0x1, P0 ;  /* 0x0000000d9b177211 */ /* 0x000fe200000f0eff */
[----:B------:R-:W0:Y:S01]  /*19360*/  LDC R18, c[0x0][0x268] ;  /* 0x00009a00ff127b82 */ /* 0x000e220000000800 */
        /* <DEDUP_REMOVED lines=10> */
[-C--:B------:R-:W-:Y:S02]  /*19410*/  IADD3 R14, P3, R157, R12.reuse, RZ ;  /* 0x0000000c9d0e7210 */ /* 0x080fe40007f7e0ff */
[-C--:B------:R-:W-:Y:S01]  /*19420*/  IADD3 R20, P4, R158, R12.reuse, RZ ;  /* 0x0000000c9e147210 */ /* 0x080fe20007f9e0ff */
[----:B0-----:R-:W-:Y:S01]  /*19430*/  IMAD R18, R18, 0x2d0, RZ ;  /* 0x000002d012127824 */ /* 0x001fe200078e02ff */
        /* <DEDUP_REMOVED lines=36> */
[----:B0-----:R-:W-:Y:S02]  /*19680*/  IMAD R22, R22, 0x2d6, RZ ;  /* 0x000002d616167824 */ /* 0x001fe400078e02ff */
[----:B-1----:R-:W-:Y:S01]  /*19690*/  IMAD R20, R20, 0x2d8, RZ ;  /* 0x000002d814147824 */ /* 0x002fe200078e02ff */
[-C--:B------:R-:W-:Y:S01]  /*196a0*/  IADD3 R72, P0, R162, R12.reuse, RZ ;  /* 0x0000000ca2487210 */ /* 0x080fe20007f1e0ff */
[----:B--2---:R-:W-:Y:S01]  /*196b0*/  IMAD R18, R18, 0x2da, RZ ;  /* 0x000002da12127824 */ /* 0x004fe200078e02ff */
[----:B---3--:R-:W0:Y:S08]  /*196c0*/  LDC R68, c[0x0][0x268] ;  /* 0x00009a00ff447b82 */ /* 0x008e300000000800 */
[----:B----4-:R-:W1:Y:S08]  /*196d0*/  LDC R14, c[0x0][0x268] ;  /* 0x00009a00ff0e7b82 */ /* 0x010e700000000800 */
[----:B------:R-:W2:Y:S01]  /*196e0*/  LDC R65, c[0x0][0x268] ;  /* 0x00009a00ff417b82 */ /* 0x000ea20000000800 */
[----:B------:R-:W-:-:S02]  /*196f0*/  IADD3 R66, P2, R22, R12, RZ ;  /* 0x0000000c16427210 */ /* 0x000fc40007f5e0ff */
[----:B------:R-:W-:-:S05]  /*19700*/  IADD3 R22, P4, R161, R12, RZ ;  /* 0x0000000ca1167210 */ /* 0x000fca0007f9e0ff */
[----:B------:R-:W3:Y:S01]  /*19710*/  LDC R64, c[0x0][0x268] ;  /* 0x00009a00ff407b82 */ /* 0x000ee20000000800 */
[----:B-1----:R-:W-:-:S07]  /*19720*/  IMAD R15, R14, 0x16d, RZ ;  /* 0x0000016d0e0f7824 */ /* 0x002fce00078e02ff */
[----:B------:R-:W1:Y:S01]  /*19730*/  LDC R14, c[0x0][0x268] ;  /* 0x00009a00ff0e7b82 */ /* 0x000e620000000800 */
[-C--:B------:R-:W-:Y:S01]  /*19740*/  IADD3 R20, P5, R20, R12.reuse, RZ ;  /* 0x0000000c14147210 */ /* 0x080fe20007fbe0ff */
[----:B--2---:R-:W-:Y:S01]  /*19750*/  IMAD R65, R65, 0x16b, RZ ;  /* 0x0000016b41417824 */ /* 0x004fe200078e02ff */
[----:B------:R-:W-:Y:S02]  /*19760*/  IADD3 R18, P6, R18, R12, RZ ;  /* 0x0000000c12127210 */ /* 0x000fe40007fde0ff */
[-C--:B------:R-:W-:Y:S02]  /*19770*/  LEA.HI.X.SX32 R23, R160, R13.reuse, 0x1, P4 ;  /* 0x0000000da0177211 */ /* 0x080fe400020f0eff */
[-C--:B------:R-:W-:Y:S02]  /*19780*/  LEA.HI.X.SX32 R67, R65, R13.reuse, 0x1, P2 ;  /* 0x0000000d41437211 */ /* 0x080fe400010f0eff */
[-C--:B------:R-:W-:Y:S02]  /*19790*/  LEA.HI.X.SX32 R21, R161, R13.reuse, 0x1, P5 ;  /* 0x0000000da1157211 */ /* 0x080fe400028f0eff */
[----:B------:R-:W-:Y:S01]  /*197a0*/  LEA.HI.X.SX32 R19, R15, R13, 0x1, P6 ;  /* 0x0000000d0f137211 */ /* 0x000fe200030f0eff */
[----:B------:R-:W-:Y:S04]  /*197b0*/  STL.64 [R1+0x14b8], R66 ;  /* 0x0014b84201007387 */ /* 0x000fe80000100a00 */
[----:B------:R-:W-:Y:S04]  /*197c0*/  STL.64 [R1+0x1a40], R22 ;  /* 0x001a401601007387 */ /* 0x000fe80000100a00 */
[----:B------:R2:W-:Y:S04]  /*197d0*/  STL.64 [R1+0x14b0], R20 ;  /* 0x0014b01401007387 */ /* 0x0005e80000100a00 */
[----:B------:R1:W-:Y:S01]  /*197e0*/  STL.64 [R1+0x14a8], R18 ;  /* 0x0014a81201007387 */ /* 0x0003e20000100a00 */
[----:B---3--:R-:W-:Y:S01]  /*197f0*/  IMAD R64, R64, 0x2de, RZ ;  /* 0x000002de40407824 */ /* 0x008fe200078e02ff */
[----:B--2---:R-:W2:Y:S01]  /*19800*/  LDC R20, c[0x0][0x268] ;  /* 0x00009a00ff147b82 */ /* 0x004ea20000000800 */
[----:B-1----:R-:W-:-:S07]  /*19810*/  IMAD R19, R14, 0xb7, RZ ;  /* 0x000000b70e137824 */ /* 0x002fce00078e02ff */
[----:B------:R-:W1:Y:S01]  /*19820*/  LDC R18, c[0x0][0x268] ;  /* 0x00009a00ff127b82 */ /* 0x000e620000000800 */
[----:B------:R-:W-:-:S07]  /*19830*/  LEA.HI.X.SX32 R73, R19, R13, 0x1, P0 ;  /* 0x0000000d13497211 */ /* 0x000fce00000f0eff */
[----:B------:R-:W3:Y:S01]  /*19840*/  LDC R19, c[0x0][0x268] ;  /* 0x00009a00ff137b82 */ /* 0x000ee20000000800 */
[----:B------:R-:W-:Y:S01]  /*19850*/  IADD3 R64, P2, R64, R12, RZ ;  /* 0x0000000c40407210 */ /* 0x000fe20007f5e0ff */
[----:B0-----:R-:W-:Y:S02]  /*19860*/  IMAD R68, R68, 0x2dc, RZ ;  /* 0x000002dc44447824 */ /* 0x001fe400078e02ff */
[----:B---3--:R-:W-:-:S04]  /*19870*/  IMAD R63, R19, 0x16f, RZ ;  /* 0x0000016f133f7824 */ /* 0x008fc800078e02ff */
[----:B------:R-:W0:Y:S01]  /*19880*/  LDC R19, c[0x0][0x268] ;  /* 0x00009a00ff137b82 */ /* 0x000e220000000800 */
[----:B------:R-:W-:-:S07]  /*19890*/  LEA.HI.X.SX32 R65, R63, R13, 0x1, P2 ;  /* 0x0000000d3f417211 */ /* 0x000fce00010f0eff */
[----:B------:R-:W3:Y:S01]  /*198a0*/  LDC R63, c[0x0][0x268] ;  /* 0x00009a00ff3f7b82 */ /* 0x000ee20000000800 */
[-C--:B------:R-:W-:Y:S01]  /*198b0*/  IADD3 R70, P1, R68, R12.reuse, RZ ;  /* 0x0000000c44467210 */ /* 0x080fe20007f3e0ff */
[----:B--2---:R-:W-:Y:S01]  /*198c0*/  IMAD R20, R20, 0x2e0, RZ ;  /* 0x000002e014147824 */ /* 0x004fe200078e02ff */
[-C--:B------:R-:W-:Y:S02]  /*198d0*/  IADD3 R68, P3, R163, R12.reuse, RZ ;  /* 0x0000000ca3447210 */ /* 0x080fe40007f7e0ff */
[-C--:B------:R-:W-:Y:S01]  /*198e0*/  IADD3 R22, P5, R165, R12.reuse, RZ ;  /* 0x0000000ca5167210 */ /* 0x080fe20007fbe0ff */
[----:B-1----:R-:W-:Y:S01]  /*198f0*/  IMAD R18, R18, 0x2e2, RZ ;  /* 0x000002e212127824 */ /* 0x002fe200078e02ff */
[-C--:B------:R-:W-:Y:S02]  /*19900*/  IADD3 R66, P4, R164, R12.reuse, RZ ;  /* 0x0000000ca4427210 */ /* 0x080fe40007f9e0ff */
[-C--:B------:R-:W-:Y:S02]  /*19910*/  LEA.HI.X.SX32 R71, R162, R13.reuse, 0x1, P1 ;  /* 0x0000000da2477211 */ /* 0x080fe400008f0eff */
[-C--:B------:R-:W-:Y:S01]  /*19920*/  IADD3 R14, P6, R166, R12.reuse, RZ ;  /* 0x0000000ca60e7210 */ /* 0x080fe20007fde0ff */
[----:B0-----:R-:W-:Y:S01]  /*19930*/  IMAD R19, R19, 0x17, RZ ;  /* 0x0000001713137824 */ /* 0x001fe200078e02ff */
[----:B------:R-:W-:Y:S01]  /*19940*/  IADD3 R20, P0, R20, R12, RZ ;  /* 0x0000000c14147210 */ /* 0x000fe20007f1e0ff */
[----:B------:R-:W-:Y:S01]  /*19950*/  STL.64 [R1+0x1a38], R72 ;  /* 0x001a384801007387 */ /* 0x000fe20000100a00 */
[----:B------:R-:W-:-:S02]  /*19960*/  LEA.HI.X.SX32 R23, R164, R13, 0x1, P5 ;  /* 0x0000000da4177211 */ /* 0x000fc400028f0eff */
[-C--:B------:R-:W-:Y:S01]  /*19970*/  LEA.HI.X.SX32 R69, R19, R13.reuse, 0x1, P3 ;  /* 0x0000000d13457211 */ /* 0x080fe200018f0eff */
[----:B------:R0:W-:Y:S01]  /*19980*/  STL.64 [R1+0x14a0], R70 ;  /* 0x0014a04601007387 */ /* 0x0001e20000100a00 */
[-C--:B------:R-:W-:Y:S01]  /*19990*/  LEA.HI.X.SX32 R67, R163, R13.reuse, 0x1, P4 ;  /* 0x0000000da3437211 */ /* 0x080fe200020f0eff */
[----:B---3--:R-:W-:Y:S01]  /*199a0*/  IMAD R63, R63, 0x2e6, RZ ;  /* 0x000002e63f3f7824 */ /* 0x008fe200078e02ff */
[-C--:B------:R-:W-:Y:S01]  /*199b0*/  LEA.HI.X.SX32 R15, R165, R13.reuse, 0x1, P6 ;  /* 0x0000000da50f7211 */ /* 0x080fe200030f0eff */
[----:B------:R-:W-:Y:S01]  /*199c0*/  STL.64 [R1+0x1498], R64 ;  /* 0x0014984001007387 */ /* 0x000fe20000100a00 */
[----:B------:R-:W-:-:S03]  /*199d0*/  LEA.HI.X.SX32 R21, R166, R13, 0x1, P0 ;  /* 0x0000000da6157211 */ /* 0x000fc600000f0eff */
        /* <DEDUP_REMOVED lines=20> */
[----:B------:R-:W-:Y:S01]  /*19b20*/  STL.64 [R1+0x1488], R70 ;  /* 0x0014884601007387 */ /* 0x000fe20000100a00 */
[----:B------:R-:W-:-:S03]  /*19b30*/  LEA.HI.X.SX32 R65, R63, R13, 0x1, P2 ;  /* 0x0000000d3f417211 */ /* 0x000fc600010f0eff */
[----:B------:R1:W-:Y:S01]  /*19b40*/  STL.64 [R1+0x1480], R18 ;  /* 0x0014801201007387 */ /* 0x0003e20000100a00 */
[----:B------:R-:W2:Y:S03]  /*19b50*/  LDC R63, c[0x0][0x268] ;  /* 0x00009a00ff3f7b82 */ /* 0x000ea60000000800 */
[----:B------:R3:W-:Y:S05]  /*19b60*/  STL.64 [R1+0x1a28], R64 ;  /* 0x001a284001007387 */ /* 0x0007ea0000100a00 */
[----:B-1----:R-:W1:Y:S08]  /*19b70*/  LDC R19, c[0x0][0x268] ;  /* 0x00009a00ff137b82 */ /* 0x002e700000000800 */
[----:B---3--:R-:W3:Y:S01]  /*19b80*/  LDC R64, c[0x0][0x268] ;  /* 0x00009a00ff407b82 */ /* 0x008ee20000000800 */
[----:B0-----:R-:W-:Y:S01]  /*19b90*/  IMAD R20, R20, 0x2e8, RZ ;  /* 0x000002e814147824 */ /* 0x001fe200078e02ff */
[----:B------:R-:W-:-:S02]  /*19ba0*/  IADD3 R14, P6, R169, R12, RZ ;  /* 0x0000000ca90e7210 */ /* 0x000fc40007fde0ff */
[-C--:B------:R-:W-:Y:S02]  /*19bb0*/  IADD3 R22, P5, R168, R12.reuse, RZ ;  /* 0x0000000ca8167210 */ /* 0x080fe40007fbe0ff */
[----:B------:R-:W-:Y:S02]  /*19bc0*/  IADD3 R20, P0, R20, R12, RZ ;  /* 0x0000000c14147210 */ /* 0x000fe40007f1e0ff */
[-C--:B------:R-:W-:Y:S01]  /*19bd0*/  LEA.HI.X.SX32 R15, R168, R13.reuse, 0x1, P6 ;  /* 0x0000000da80f7211 */ /* 0x080fe200030f0eff */
[----:B------:R-:W0:Y:S01]  /*19be0*/  LDC R18, c[0x0][0x268] ;  /* 0x00009a00ff127b82 */ /* 0x000e220000000800 */
[-C--:B------:R-:W-:Y:S01]  /*19bf0*/  LEA.HI.X.SX32 R21, R169, R13.reuse, 0x1, P0 ;  /* 0x0000000da9157211 */ /* 0x080fe200000f0eff */
[----:B---3--:R-:W-:Y:S02]  /*19c00*/  IMAD R65, R64, 0x173, RZ ;  /* 0x0000017340417824 */ /* 0x008fe400078e02ff */
[----:B--2---:R-:W-:Y:S02]  /*19c10*/  IMAD R64, R63, 0x2ee, RZ ;  /* 0x000002ee3f407824 */ /* 0x004fe400078e02ff */
[----:B-1----:R-:W-:Y:S01]  /*19c20*/  IMAD R63, R19, 0x5d, RZ ;  /* 0x0000005d133f7824 */ /* 0x002fe200078e02ff */
[----:B------:R-:W-:-:S04]  /*19c30*/  LEA.HI.X.SX32 R69, R65, R13, 0x1, P4 ;  /* 0x0000000d41457211 */ /* 0x000fc800020f0eff */
[----:B------:R-:W-:Y:S01]  /*19c40*/  LEA.HI.X.SX32 R23, R63, R13, 0x1, P5 ;  /* 0x0000000d3f177211 */ /* 0x000fe200028f0eff */
[----:B------:R-:W-:Y:S01]  /*19c50*/  STL.64 [R1+0x1478], R68 ;  /* 0x0014784401007387 */ /* 0x000fe20000100a00 */
[----:B0-----:R-:W-:Y:S01]  /*19c60*/  IMAD R18, R18, 0x2ec, RZ ;  /* 0x000002ec12127824 */ /* 0x001fe200078e02ff */
[-C--:B------:R-:W-:Y:S01]  /*19c70*/  IADD3 R70, P1, R66, R12.reuse, RZ ;  /* 0x0000000c42467210 */ /* 0x080fe20007f3e0ff */
[----:B------:R-:W0:Y:S01]  /*19c80*/  LDC R63, c[0x0][0x268] ;  /* 0x00009a00ff3f7b82 */ /* 0x000e220000000800 */
[----:B------:R-:W-:Y:S04]  /*19c90*/  STL.64 [R1+0x1a20], R14 ;  /* 0x001a200e01007387 */ /* 0x000fe80000100a00 */
[----:B------:R1:W-:Y:S04]  /*19ca0*/  STL.64 [R1+0x1d00], R22 ;  /* 0x001d001601007387 */ /* 0x0003e80000100a00 */
[----:B------:R2:W-:Y:S01]  /*19cb0*/  STL.64 [R1+0x1470], R20 ;  /* 0x0014701401007387 */ /* 0x0005e20000100a00 */
[----:B-1----:R-:W1:Y:S08]  /*19cc0*/  LDC R23, c[0x0][0x268] ;  /* 0x00009a00ff177b82 */ /* 0x002e700000000800 */
[----:B--2---:R-:W2:Y:S01]  /*19cd0*/  LDC R21, c[0x0][0x268] ;  /* 0x00009a00ff157b82 */ /* 0x004ea20000000800 */
[----:B------:R-:W-:-:S02]  /*19ce0*/  IADD3 R66, P2, R170, R12, RZ ;  /* 0x0000000caa427210 */ /* 0x000fc40007f5e0ff */
[----:B------:R-:W-:-:S04]  /*19cf0*/  IADD3 R18, P3, R18, R12, RZ ;  /* 0x0000000c12127210 */ /* 0x000fc80007f7e0ff */
[-C--:B------:R-:W-:Y:S01]  /*19d00*/  LEA.HI.X.SX32 R19, R170, R13.reuse, 0x1, P3 ;  /* 0x0000000daa137211 */ /* 0x080fe200018f0eff */
[----:B------:R-:W3:Y:S01]  /*19d10*/  LDC R22, c[0x0][0x268] ;  /* 0x00009a00ff167b82 */ /* 0x000ee20000000800 */
[----:B-1----:R-:W-:Y:S01]  /*19d20*/  IMAD R23, R23, 0x175, RZ ;  /* 0x0000017517177824 */ /* 0x002fe200078e02ff */
[-C--:B------:R-:W-:Y:S02]  /*19d30*/  IADD3 R72, P4, R64, R12.reuse, RZ ;  /* 0x0000000c40487210 */ /* 0x080fe40007f9e0ff */
[-C--:B------:R-:W-:Y:S01]  /*19d40*/  IADD3 R68, P5, R171, R12.reuse, RZ ;  /* 0x0000000cab447210 */ /* 0x080fe20007fbe0ff */
[----:B0-----:R-:W-:Y:S01]  /*19d50*/  IMAD R63, R63, 0x2f6, RZ ;  /* 0x000002f63f3f7824 */ /* 0x001fe200078e02ff */
[----:B------:R-:W-:Y:S02]  /*19d60*/  IADD3 R14, P6, R172, R12, RZ ;  /* 0x0000000cac0e7210 */ /* 0x000fe40007fde0ff */
[----:B------:R-:W0:Y:S01]  /*19d70*/  LDC R20, c[0x0][0x268] ;  /* 0x00009a00ff147b82 */ /* 0x000e220000000800 */
[----:B--2---:R-:W-:Y:S01]  /*19d80*/  IMAD R21, R21, 0xbb, RZ ;  /* 0x000000bb15157824 */ /* 0x004fe200078e02ff */
[----:B------:R-:W-:-:S04]  /*19d90*/  LEA.HI.X.SX32 R71, R23, R13, 0x1, P1 ;  /* 0x0000000d17477211 */ /* 0x000fc800008f0eff */
[----:B------:R-:W-:-:S05]  /*19da0*/  LEA.HI.X.SX32 R67, R21, R13, 0x1, P2 ;  /* 0x0000000d15437211 */ /* 0x000fca00010f0eff */
[----:B------:R-:W-:Y:S04]  /*19db0*/  STL.64 [R1+0x1a18], R66 ;  /* 0x001a184201007387 */ /* 0x000fe80000100a00 */
[----:B------:R1:W-:Y:S04]  /*19dc0*/  STL.64 [R1+0x1468], R70 ;  /* 0x0014684601007387 */ /* 0x0003e80000100a00 */
[----:B------:R2:W-:Y:S01]  /*19dd0*/  STL.64 [R1+0x1460], R18 ;  /* 0x0014601201007387 */ /* 0x0005e20000100a00 */
[----:B-1----:R-:W1:Y:S08]  /*19de0*/  LDC R70, c[0x0][0x268] ;  /* 0x00009a00ff467b82 */ /* 0x002e700000000800 */
[----:B--2---:R-:W2:Y:S01]  /*19df0*/  LDC R19, c[0x0][0x268] ;  /* 0x00009a00ff137b82 */ /* 0x004ea20000000800 */
[----:B---3--:R-:W-:Y:S01]  /*19e00*/  IMAD R22, R22, 0x2f0, RZ ;  /* 0x000002f016167824 */ /* 0x008fe200078e02ff */
[----:B------:R-:W-:-:S02]  /*19e10*/  IADD3 R64, P0, R173, R12, RZ ;  /* 0x0000000cad407210 */ /* 0x000fc40007f1e0ff */
[-C--:B------:R-:W-:Y:S02]  /*19e20*/  LEA.HI.X.SX32 R15, R171, R13.reuse, 0x1, P6 ;  /* 0x0000000dab0f7211 */ /* 0x080fe400030f0eff */
[----:B------:R-:W-:Y:S02]  /*19e30*/  IADD3 R22, P1, R22, R12, RZ ;  /* 0x0000000c16167210 */ /* 0x000fe40007f3e0ff */
[----:B------:R-:W-:Y:S01]  /*19e40*/  LEA.HI.X.SX32 R65, R172, R13, 0x1, P0 ;  /* 0x0000000dac417211 */ /* 0x000fe200000f0eff */
[----:B------:R-:W3:Y:S01]  /*19e50*/  LDC R18, c[0x0][0x268] ;  /* 0x00009a00ff127b82 */ /* 0x000ee20000000800 */
[----:B-1----:R-:W-:Y:S02]  /*19e60*/  IMAD R70, R70, 0x2f, RZ ;  /* 0x0000002f46467824 */ /* 0x002fe400078e02ff */
[----:B--2---:R-:W-:-:S03]  /*19e70*/  IMAD R19, R19, 0x177, RZ ;  /* 0x0000017713137824 */ /* 0x004fc600078e02ff */
[-C--:B------:R-:W-:Y:S02]  /*19e80*/  LEA.HI.X.SX32 R69, R70, R13.reuse, 0x1, P5 ;  /* 0x0000000d46457211 */ /* 0x080fe400028f0eff */
[-C--:B------:R-:W-:Y:S02]  /*19e90*/  LEA.HI.X.SX32 R73, R19, R13.reuse, 0x1, P4 ;  /* 0x0000000d13497211 */ /* 0x080fe400020f0eff */
[----:B------:R-:W-:-:S03]  /*19ea0*/  LEA.HI.X.SX32 R23, R173, R13, 0x1, P1 ;  /* 0x0000000dad177211 */ /* 0x000fc600008f0eff */
[----:B------:R1:W-:Y:S04]  /*19eb0*/  STL.64 [R1+0x1458], R72 ;  /* 0x0014584801007387 */ /* 0x0003e80000100a00 */
[----:B------:R2:W-:Y:S04]  /*19ec0*/  STL.64 [R1+0x1cf8], R14 ;  /* 0x001cf80e01007387 */ /* 0x0005e80000100a00 */
[----:B------:R-:W-:Y:S01]  /*19ed0*/  STL.64 [R1+0x1e68], R68 ;  /* 0x001e684401007387 */ /* 0x000fe20000100a00 */
[----:B-1----:R-:W-:-:S03]  /*19ee0*/  IADD3 R72, P5, R63, R12, RZ ;  /* 0x0000000c3f487210 */ /* 0x002fc60007fbe0ff */
[----:B------:R1:W-:Y:S01]  /*19ef0*/  STL.64 [R1+0x1a10], R64 ;  /* 0x001a104001007387 */ /* 0x0003e20000100a00 */
[----:B------:R-:W4:Y:S03]  /*19f00*/  LDC R63, c[0x0][0x268] ;  /* 0x00009a00ff3f7b82 */ /* 0x000f260000000800 */
[----:B------:R1:W-:Y:S01]  /*19f10*/  STL.64 [R1+0x1450], R22 ;  /* 0x0014501601007387 */ /* 0x0003e20000100a00 */
[----:B0-----:R-:W-:Y:S02]  /*19f20*/  IMAD R20, R20, 0x2f2, RZ ;  /* 0x000002f214147824 */ /* 0x001fe400078e02ff */
[----:B---3--:R-:W-:Y:S01]  /*19f30*/  IMAD R18, R18, 0x2f4, RZ ;  /* 0x000002f412127824 */ /* 0x008fe200078e02ff */
[-C--:B--2---:R-:W-:Y:S01]  /*19f40*/  IADD3 R14, P6, R175, R12.reuse, RZ ;  /* 0x0000000caf0e7210 */ /* 0x084fe20007fde0ff */
[----:B-1----:R-:W0:Y:S08]  /*19f50*/  LDC R64, c[0x0][0x268] ;  /* 0x00009a00ff407b82 */ /* 0x002e300000000800 */
[----:B------:R-:W1:Y:S01]  /*19f60*/  LDC R22, c[0x0][0x268] ;  /* 0x00009a00ff167b82 */ /* 0x000e620000000800 */
[----:B------:R-:W-:-:S02]  /*19f70*/  IADD3 R66, P2, R20, R12, RZ ;  /* 0x0000000c14427210 */ /* 0x000fc40007f5e0ff */
[-C--:B------:R-:W-:Y:S01]  /*19f80*/  IADD3 R20, P3, R174, R12.reuse, RZ ;  /* 0x0000000cae147210 */ /* 0x080fe20007f7e0ff */
[----:B----4-:R-:W-:Y:S01]  /*19f90*/  IMAD R63, R63, 0x179, RZ ;  /* 0x000001793f3f7824 */ /* 0x010fe200078e02ff */
[----:B------:R-:W-:-:S03]  /*19fa0*/  IADD3 R18, P4, R18, R12, RZ ;  /* 0x0000000c12127210 */ /* 0x000fc60007f9e0ff */
[----:B------:R-:W2:Y:S01]  /*19fb0*/  LDC R23, c[0x0][0x268] ;  /* 0x00009a00ff177b82 */ /* 0x000ea20000000800 */
[-C--:B------:R-:W-:Y:S02]  /*19fc0*/  LEA.HI.X.SX32 R67, R63, R13.reuse, 0x1, P2 ;  /* 0x0000000d3f437211 */ /* 0x080fe400010f0eff */
[----:B------:R-:W-:-:S03]  /*19fd0*/  LEA.HI.X.SX32 R19, R174, R13, 0x1, P4 ;  /* 0x0000000dae137211 */ /* 0x000fc600020f0eff */
[----:B------:R-:W-:Y:S01]  /*19fe0*/  STL.64 [R1+0x1448], R66 ;  /* 0x0014484201007387 */ /* 0x000fe20000100a00 */
[----:B-1----:R-:W-:-:S05]  /*19ff0*/  IMAD R22, R22, 0xbd, RZ ;  /* 0x000000bd16167824 */ /* 0x002fca00078e02ff */
[----:B------:R-:W-:-:S05]  /*1a000*/  LEA.HI.X.SX32 R21, R22, R13, 0x1, P3 ;  /* 0x0000000d16157211 */ /* 0x000fca00018f0eff */
[----:B------:R1:W-:Y:S04]  /*1a010*/  STL.64 [R1+0x1a08], R20 ;  /* 0x001a081401007387 */ /* 0x0003e80000100a00 */
[----:B------:R3:W-:Y:S01]  /*1a020*/  STL.64 [R1+0x1440], R18 ;  /* 0x0014401201007387 */ /* 0x0007e20000100a00 */
[----:B-1----:R-:W1:Y:S08]  /*1a030*/  LDC R21, c[0x0][0x268] ;  /* 0x00009a00ff157b82 */ /* 0x002e700000000800 */
[----:B---3--:R-:W3:Y:S01]  /*1a040*/  LDC R19, c[0x0][0x268] ;  /* 0x00009a00ff137b82 */ /* 0x008ee20000000800 */
[----:B--2---:R-:W-:-:S07]  /*1a050*/  IMAD R23, R23, 0x2fa, RZ ;  /* 0x000002fa17177824 */ /* 0x004fce00078e02ff */
[----:B------:R-:W2:Y:S01]  /*1a060*/  LDC R20, c[0x0][0x268] ;  /* 0x00009a00ff147b82 */ /* 0x000ea20000000800 */
[----:B-1----:R-:W-:-:S07]  /*1a070*/  IMAD R22, R21, 0x5f, RZ ;  /* 0x0000005f15167824 */ /* 0x002fce00078e02ff */
[----:B------:R-:W1:Y:S01]  /*1a080*/  LDC R18, c[0x0][0x268] ;  /* 0x00009a00ff127b82 */ /* 0x000e620000000800 */
[----:B---3--:R-:W-:Y:S01]  /*1a090*/  IMAD R19, R19, 0x17b, RZ ;  /* 0x0000017b13137824 */ /* 0x008fe200078e02ff */
[----:B------:R-:W-:-:S04]  /*1a0a0*/  LEA.HI.X.SX32 R15, R22, R13, 0x1, P6 ;  /* 0x0000000d160f7211 */ /* 0x000fc800030f0eff */
[----:B------:R-:W-:-:S05]  /*1a0b0*/  LEA.HI.X.SX32 R73, R19, R13, 0x1, P5 ;  /* 0x0000000d13497211 */ /* 0x000fca00028f0eff */
[----:B------:R-:W-:Y:S04]  /*1a0c0*/  STL.64 [R1+0x1438], R72 ;  /* 0x0014384801007387 */ /* 0x000fe80000100a00 */
[----:B------:R3:W-:Y:S02]  /*1a0d0*/  STL.64 [R1+0x1cf0], R14 ;  /* 0x001cf00e01007387 */ /* 0x0007e40000100a00 */
[----:B---3--:R-:W3:Y:S01]  /*1a0e0*/  LDC R14, c[0x0][0x268] ;  /* 0x00009a00ff0e7b82 */ /* 0x008ee20000000800 */
[----:B------:R-:W-:-:S07]  /*1a0f0*/  IADD3 R68, P2, R23, R12, RZ ;  /* 0x0000000c17447210 */ /* 0x000fce0007f5e0ff */
[----:B------:R-:W4:Y:S01]  /*1a100*/  LDC R15, c[0x0][0x268] ;  /* 0x00009a00ff0f7b82 */ /* 0x000f220000000800 */
[----:B---3--:R-:W-:-:S05]  /*1a110*/  IMAD R14, R14, 0x17d, RZ ;  /* 0x0000017d0e0e7824 */ /* 0x008fca00078e02ff */
[----:B------:R-:W-:Y:S02]  /*1a120*/  LEA.HI.X.SX32 R69, R14, R13, 0x1, P2 ;  /* 0x0000000d0e457211 */ /* 0x000fe400010f0eff */
[----:B------:R-:W3:Y:S01]  /*1a130*/  LDC R14, c[0x0][0x268] ;  /* 0x00009a00ff0e7b82 */ /* 0x000ee20000000800 */
[----:B0-----:R-:W-:Y:S01]  /*1a140*/  IMAD R64, R64, 0x2f8, RZ ;  /* 0x000002f840407824 */ /* 0x001fe200078e02ff */
[-C--:B------:R-:W-:Y:S01]  /*1a150*/  IADD3 R70, P0, R176, R12.reuse, RZ ;  /* 0x0000000cb0467210 */ /* 0x080fe20007f1e0ff */
[----:B--2---:R-:W-:Y:S01]  /*1a160*/  IMAD R20, R20, 0x2fc, RZ ;  /* 0x000002fc14147824 */ /* 0x004fe200078e02ff */
[-C--:B------:R-:W-:Y:S01]  /*1a170*/  IADD3 R66, P3, R177, R12.reuse, RZ ;  /* 0x0000000cb1427210 */ /* 0x080fe20007f7e0ff */
[----:B----4-:R-:W-:Y:S01]  /*1a180*/  IMAD R15, R15, 0xbf, RZ ;  /* 0x000000bf0f0f7824 */ /* 0x010fe200078e02ff */
[-C--:B------:R-:W-:Y:S01]  /*1a190*/  IADD3 R64, P1, R64, R12.reuse, RZ ;  /* 0x0000000c40407210 */ /* 0x080fe20007f3e0ff */
[----:B-1----:R-:W-:Y:S01]  /*1a1a0*/  IMAD R18, R18, 0x2fe, RZ ;  /* 0x000002fe12127824 */ /* 0x002fe200078e02ff */
[----:B------:R-:W-:-:S02]  /*1a1b0*/  IADD3 R20, P4, R20, R12, RZ ;  /* 0x0000000c14147210 */ /* 0x000fc40007f9e0ff */
[-C--:B------:R-:W-:Y:S02]  /*1a1c0*/  LEA.HI.X.SX32 R71, R175, R13.reuse, 0x1, P0 ;  /* 0x0000000daf477211 */ /* 0x080fe400000f0eff */
[-C--:B------:R-:W-:Y:S02]  /*1a1d0*/  LEA.HI.X.SX32 R67, R15, R13.reuse, 0x1, P3 ;  /* 0x0000000d0f437211 */ /* 0x080fe400018f0eff */
[-C--:B------:R-:W-:Y:S01]  /*1a1e0*/  IADD3 R18, P5, R18, R12.reuse, RZ ;  /* 0x0000000c12127210 */ /* 0x080fe20007fbe0ff */
[----:B------:R-:W0:Y:S01]  /*1a1f0*/  LDC R15, c[0x0][0x268] ;  /* 0x00009a00ff0f7b82 */ /* 0x000e220000000800 */
[-C--:B------:R-:W-:Y:S01]  /*1a200*/  LEA.HI.X.SX32 R65, R176, R13.reuse, 0x1, P1 ;  /* 0x0000000db0417211 */ /* 0x080fe200008f0eff */
[----:B------:R-:W-:Y:S01]  /*1a210*/  STL.64 [R1+0x1a00], R70 ;  /* 0x001a004601007387 */ /* 0x000fe20000100a00 */
[-C--:B------:R-:W-:Y:S01]  /*1a220*/  LEA.HI.X.SX32 R21, R177, R13.reuse, 0x1, P4 ;  /* 0x0000000db1157211 */ /* 0x080fe200020f0eff */
[----:B---3--:R-:W-:Y:S02]  /*1a230*/  IMAD R63, R14, 0x17f, RZ ;  /* 0x0000017f0e3f7824 */ /* 0x008fe400078e02ff */
[----:B------:R-:W-:Y:S01]  /*1a240*/  STL.64 [R1+0x1430], R64 ;  /* 0x0014304001007387 */ /* 0x000fe20000100a00 */
[----:B------:R-:W-:Y:S01]  /*1a250*/  IADD3 R22, P6, R178, R12, RZ ;  /* 0x0000000cb2167210 */ /* 0x000fe20007fde0ff */
[----:B------:R-:W1:Y:S01]  /*1a260*/  LDC R14, c[0x0][0x268] ;  /* 0x00009a00ff0e7b82 */ /* 0x000e620000000800 */
[----:B------:R-:W-:Y:S01]  /*1a270*/  LEA.HI.X.SX32 R19, R63, R13, 0x1, P5 ;  /* 0x0000000d3f137211 */ /* 0x000fe200028f0eff */
[----:B------:R-:W-:Y:S04]  /*1a280*/  STL.64 [R1+0x1428], R68 ;  /* 0x0014284401007387 */ /* 0x000fe80000100a00 */
[----:B------:R-:W-:Y:S04]  /*1a290*/  STL.64 [R1+0x19f8], R66 ;  /* 0x0019f84201007387 */ /* 0x000fe80000100a00 */
[----:B------:R-:W-:Y:S04]  /*1a2a0*/  STL.64 [R1+0x1420], R20 ;  /* 0x0014201401007387 */ /* 0x000fe80000100a00 */
[----:B------:R2:W-:Y:S02]  /*1a2b0*/  STL.64 [R1+0x1418], R18 ;  /* 0x0014181201007387 */ /* 0x0005e40000100a00 */
[----:B--2---:R-:W2:Y:S01]  /*1a2c0*/  LDC R19, c[0x0][0x268] ;  /* 0x00009a00ff137b82 */ /* 0x004ea20000000800 */
[----:B0-----:R-:W-:-:S02]  /*1a2d0*/  LEA R63, R15, R15, 0x1 ;  /* 0x0000000f0f3f7211 */ /* 0x001fc400078e08ff */
[----:B------:R-:W-:Y:S02]  /*1a2e0*/  IADD3 R70, P0, R179, R12, RZ ;  /* 0x0000000cb3467210 */ /* 0x000fe40007f1e0ff */
[-C--:B------:R-:W-:Y:S02]  /*1a2f0*/  LEA.HI.X.SX32 R23, R63, R13.reuse, 0x1, P6 ;  /* 0x0000000d3f177211 */ /* 0x080fe400030f0eff */
[----:B------:R-:W-:-:S03]  /*1a300*/  LEA.HI.X.SX32 R71, R178, R13, 0x1, P0 ;  /* 0x0000000db2477211 */ /* 0x000fc600000f0eff */
[----:B------:R2:W-:Y:S04]  /*1a310*/  STL.64 [R1+0x1fa8], R22 ;  /* 0x001fa81601007387 */ /* 0x0005e80000100a00 */
[----:B------:R0:W-:Y:S01]  /*1a320*/  STL.64 [R1+0x1f98], R70 ;  /* 0x001f984601007387 */ /* 0x0001e20000100a00 */
[-C--:B------:R-:W-:Y:S01]  /*1a330*/  IADD3 R64, P1, R180, R12.reuse, RZ ;  /* 0x0000000cb4407210 */ /* 0x080fe20007f3e0ff */
[----:B--2---:R-:W-:Y:S01]  /*1a340*/  IMAD R23, R19, 0x302, RZ ;  /* 0x0000030213177824 */ /* 0x004fe200078e02ff */
[-C--:B------:R-:W-:Y:S01]  /*1a350*/  IADD3 R66, P3, R182, R12.reuse, RZ ;  /* 0x0000000cb6427210 */ /* 0x080fe20007f7e0ff */
[----:B-1----:R-:W-:Y:S01]  /*1a360*/  IMAD R18, R14, 0x300, RZ ;  /* 0x000003000e127824 */ /* 0x002fe200078e02ff */
[-C--:B------:R-:W-:Y:S01]  /*1a370*/  IADD3 R68, P2, R181, R12.reuse, RZ ;  /* 0x0000000cb5447210 */ /* 0x080fe20007f5e0ff */
[----:B------:R-:W1:Y:S01]  /*1a380*/  LDC R22, c[0x0][0x268] ;  /* 0x00009a00ff167b82 */ /* 0x000e620000000800 */
[----:B0-----:R-:W-:-:S07]  /*1a390*/  IADD3 R70, P0, R23, R12, RZ ;  /* 0x0000000c17467210 */ /* 0x001fce0007f1e0ff */
[----:B------:R-:W0:Y:S01]  /*1a3a0*/  LDC R23, c[0x0][0x268] ;  /* 0x00009a00ff177b82 */ /* 0x000e220000000800 */
[-C--:B------:R-:W-:Y:S02]  /*1a3b0*/  IADD3 R20, P4, R183, R12.reuse, RZ ;  /* 0x0000000cb7147210 */ /* 0x080fe40007f9e0ff */
[-C--:B------:R-:W-:Y:S02]  /*1a3c0*/  IADD3 R14, P5, R184, R12.reuse, RZ ;  /* 0x0000000cb80e7210 */ /* 0x080fe40007fbe0ff */
[-C--:B------:R-:W-:Y:S02]  /*1a3d0*/  LEA.HI.X.SX32 R65, R179, R13.reuse, 0x1, P1 ;  /* 0x0000000db3417211 */ /* 0x080fe400008f0eff */
[----:B------:R-:W-:Y:S02]  /*1a3e0*/  IADD3 R18, P6, R18, R12, RZ ;  /* 0x0000000c12127210 */ /* 0x000fe40007fde0ff */
[-C--:B------:R-:W-:Y:S02]  /*1a3f0*/  LEA.HI.X.SX32 R67, R181, R13.reuse, 0x1, P3 ;  /* 0x0000000db5437211 */ /* 0x080fe400018f0eff */
[----:B------:R-:W-:-:S02]  /*1a400*/  LEA.HI.X.SX32 R69, R180, R13, 0x1, P2 ;  /* 0x0000000db4457211 */ /* 0x000fc400010f0eff */
[-C--:B------:R-:W-:Y:S01]  /*1a410*/  LEA.HI.X.SX32 R21, R182, R13.reuse, 0x1, P4 ;  /* 0x0000000db6157211 */ /* 0x080fe200020f0eff */
[----:B------:R-:W-:Y:S01]  /*1a420*/  STL.64 [R1+0x1f70], R64 ;  /* 0x001f704001007387 */ /* 0x000fe20000100a00 */
[-C--:B------:R-:W-:Y:S02]  /*1a430*/  LEA.HI.X.SX32 R15, R183, R13.reuse, 0x1, P5 ;  /* 0x0000000db70f7211 */ /* 0x080fe400028f0eff */
[----:B------:R-:W-:Y:S01]  /*1a440*/  LEA.HI.X.SX32 R19, R184, R13, 0x1, P6 ;  /* 0x0000000db8137211 */ /* 0x000fe200030f0eff */
[----:B------:R2:W-:Y:S01]  /*1a450*/  STL.64 [R1+0x1e60], R66 ;  /* 0x001e604201007387 */ /* 0x0005e20000100a00 */
[----:B0-----:R-:W-:-:S03]  /*1a460*/  IMAD R63, R23, 0x306, RZ ;  /* 0x00000306173f7824 */ /* 0x001fc600078e02ff */
[----:B------:R0:W-:Y:S04]  /*1a470*/  STL.64 [R1+0x1f18], R68 ;  /* 0x001f184401007387 */ /* 0x0001e80000100a00 */
[----:B------:R-:W-:Y:S01]  /*1a480*/  STL.64 [R1+0x1ce8], R20 ;  /* 0x001ce81401007387 */ /* 0x000fe20000100a00 */
[-C--:B--2---:R-:W-:Y:S02]  /*1a490*/  IADD3 R66, P3, R63, R12.reuse, RZ ;  /* 0x0000000c3f427210 */ /* 0x084fe40007f7e0ff */
[----:B------:R-:W2:Y:S01]  /*1a4a0*/  LDC R63, c[0x0][0x268] ;  /* 0x00009a00ff3f7b82 */ /* 0x000ea20000000800 */
[----:B------:R-:W-:Y:S04]  /*1a4b0*/  STL.64 [R1+0x19f0], R14 ;  /* 0x0019f00e01007387 */ /* 0x000fe80000100a00 */
[----:B------:R3:W-:Y:S03]  /*1a4c0*/  STL.64 [R1+0x1410], R18 ;  /* 0x0014101201007387 */ /* 0x0007e60000100a00 */
[----:B0-----:R-:W0:Y:S08]  /*1a4d0*/  LDC R68, c[0x0][0x268] ;  /* 0x00009a00ff447b82 */ /* 0x001e300000000800 */
[----:B---3--:R-:W3:Y:S01]  /*1a4e0*/  LDC R19, c[0x0][0x268] ;  /* 0x00009a00ff137b82 */ /* 0x008ee20000000800 */
[----:B-1----:R-:W-:Y:S01]  /*1a4f0*/  IMAD R22, R22, 0x304, RZ ;  /* 0x0000030416167824 */ /* 0x002fe200078e02ff */
[----:B------:R-:W-:-:S04]  /*1a500*/  IADD3 R64, P1, R185, R12, RZ ;  /* 0x0000000cb9407210 */ /* 0x000fc80007f3e0ff */
[----:B------:R-:W-:Y:S02]  /*1a510*/  IADD3 R22, P2, R22, R12, RZ ;  /* 0x0000000c16167210 */ /* 0x000fe40007f5e0ff */
[----:B------:R-:W1:Y:S01]  /*1a520*/  LDC R18, c[0x0][0x268] ;  /* 0x00009a00ff127b82 */ /* 0x000e620000000800 */
[----:B0-----:R-:W-:Y:S02]  /*1a530*/  IMAD R69, R68, 0x181, RZ ;  /* 0x0000018144457824 */ /* 0x001fe400078e02ff */
[----:B--2---:R-:W-:Y:S01]  /*1a540*/  IMAD R68, R63, 0x30a, RZ ;  /* 0x0000030a3f447824 */ /* 0x004fe200078e02ff */
[-C--:B------:R-:W-:Y:S02]  /*1a550*/  LEA.HI.X.SX32 R23, R185, R13.reuse, 0x1, P2 ;  /* 0x0000000db9177211 */ /* 0x080fe400010f0eff */
[----:B------:R-:W-:Y:S01]  /*1a560*/  LEA.HI.X.SX32 R71, R69, R13, 0x1, P0 ;  /* 0x0000000d45477211 */ /* 0x000fe200000f0eff */
[----:B---3--:R-:W-:-:S04]  /*1a570*/  IMAD R63, R19, 0xc1, RZ ;  /* 0x000000c1133f7824 */ /* 0x008fc800078e02ff */
[----:B------:R0:W-:Y:S01]  /*1a580*/  STL.64 [R1+0x1408], R70 ;  /* 0x0014084601007387 */ /* 0x0001e20000100a00 */
[----:B------:R-:W-:-:S03]  /*1a590*/  LEA.HI.X.SX32 R65, R63, R13, 0x1, P1 ;  /* 0x0000000d3f417211 */ /* 0x000fc600008f0eff */
[----:B------:R-:W-:Y:S01]  /*1a5a0*/  STL.64 [R1+0x1400], R22 ;  /* 0x0014001601007387 */ /* 0x000fe20000100a00 */
[----:B------:R-:W2:Y:S03]  /*1a5b0*/  LDC R63, c[0x0][0x268] ;  /* 0x00009a00ff3f7b82 */ /* 0x000ea60000000800 */
[----:B------:R3:W-:Y:S01]  /*1a5c0*/  STL.64 [R1+0x19e8], R64 ;  /* 0x0019e84001007387 */ /* 0x0007e20000100a00 */
[----:B-1----:R-:W-:Y:S01]  /*1a5d0*/  IMAD R18, R18, 0x308, RZ ;  /* 0x0000030812127824 */ /* 0x002fe200078e02ff */
[-C--:B------:R-:W-:Y:S02]  /*1a5e0*/  IADD3 R14, P5, R187, R12.reuse, RZ ;  /* 0x0000000cbb0e7210 */ /* 0x080fe40007fbe0ff */
[-C--:B------:R-:W-:Y:S01]  /*1a5f0*/  IADD3 R20, P4, R186, R12.reuse, RZ ;  /* 0x0000000cba147210 */ /* 0x080fe20007f9e0ff */
[----:B0-----:R-:W0:Y:S08]  /*1a600*/  LDC R70, c[0x0][0x268] ;  /* 0x00009a00ff467b82 */ /* 0x001e300000000800 */
        /* <DEDUP_REMOVED lines=414> */
[----:B------:R-:W-:Y:S01]  /*1bff0*/  LEA.HI.X.SX32 R21, R225, R13, 0x1, P0 ;  /* 0x0000000de1157211 */ /* 0x000fe200000f0eff */
[----:B------:R-:W-:Y:S04]  /*1c000*/  STL.64 [R1+0x12b8], R66 ;  /* 0x0012b84201007387 */ /* 0x000fe80000100a00 */
[----:B------:R-:W-:Y:S04]  /*1c010*/  STL.64 [R1+0x1940], R22 ;  /* 0x0019401601007387 */ /* 0x000fe80000100a00 */
[----:B------:R-:W-:Y:S04]  /*1c020*/  STL.64 [R1+0x12b0], R20 ;  /* 0x0012b01401007387 */ /* 0x000fe80000100a00 */
[----:B------:R3:W-:Y:S01]  /*1c030*/  STL.64 [R1+0x12a8], R18 ;  /* 0x0012a81201007387 */ /* 0x0007e20000100a00 */
[----:B------:R-:W-:Y:S01]  /*1c040*/  IADD3 R64, P4, R64, R12, RZ ;  /* 0x0000000c40407210 */ /* 0x000fe20007f9e0ff */
[----:B--2---:R-:W-:-:S02]  /*1c050*/  IMAD R63, R15, 0x1af, RZ ;  /* 0x000001af0f3f7824 */ /* 0x004fc400078e02ff */
[----:B------:R-:W2:Y:S08]  /*1c060*/  LDC R15, c[0x0][0x268] ;  /* 0x00009a00ff0f7b82 */ /* 0x000eb00000000800 */
[----:B---3--:R-:W3:Y:S01]  /*1c070*/  LDC R18, c[0x0][0x268] ;  /* 0x00009a00ff127b82 */ /* 0x008ee20000000800 */
[----:B------:R-:W-:-:S07]  /*1c080*/  LEA.HI.X.SX32 R65, R63, R13, 0x1, P4 ;  /* 0x0000000d3f417211 */ /* 0x000fce00020f0eff */
[----:B------:R-:W4:Y:S01]  /*1c090*/  LDC R63, c[0x0][0x268] ;  /* 0x00009a00ff3f7b82 */ /* 0x000f220000000800 */
[----:B0-----:R-:W-:Y:S01]  /*1c0a0*/  IMAD R68, R68, 0x35c, RZ ;  /* 0x0000035c44447824 */ /* 0x001fe200078e02ff */
[----:B------:R-:W-:-:S04]  /*1c0b0*/  IADD3 R66, P6, R228, R12, RZ ;  /* 0x0000000ce4427210 */ /* 0x000fc80007fde0ff */
[-C--:B------:R-:W-:Y:S01]  /*1c0c0*/  IADD3 R70, P3, R68, R12.reuse, RZ ;  /* 0x0000000c44467210 */ /* 0x080fe20007f7e0ff */
[----:B--2---:R-:W-:Y:S01]  /*1c0d0*/  IMAD R15, R15, 0x1b, RZ ;  /* 0x0000001b0f0f7824 */ /* 0x004fe200078e02ff */
[-C--:B------:R-:W-:Y:S01]  /*1c0e0*/  IADD3 R68, P5, R227, R12.reuse, RZ ;  /* 0x0000000ce3447210 */ /* 0x080fe20007fbe0ff */
[----:B-1----:R-:W-:Y:S01]  /*1c0f0*/  IMAD R14, R14, 0x362, RZ ;  /* 0x000003620e0e7824 */ /* 0x002fe200078e02ff */
[-C--:B------:R-:W-:Y:S02]  /*1c100*/  IADD3 R22, P0, R229, R12.reuse, RZ ;  /* 0x0000000ce5167210 */ /* 0x080fe40007f1e0ff */
[-C--:B------:R-:W-:Y:S01]  /*1c110*/  LEA.HI.X.SX32 R71, R226, R13.reuse, 0x1, P3 ;  /* 0x0000000de2477211 */ /* 0x080fe200018f0eff */
[----:B---3--:R-:W-:Y:S01]  /*1c120*/  IMAD R18, R18, 0x360, RZ ;  /* 0x0000036012127824 */ /* 0x008fe200078e02ff */
[----:B------:R-:W-:Y:S02]  /*1c130*/  IADD3 R20, P1, R230, R12, RZ ;  /* 0x0000000ce6147210 */ /* 0x000fe40007f3e0ff */
[----:B------:R-:W-:-:S02]  /*1c140*/  LEA.HI.X.SX32 R67, R227, R13, 0x1, P6 ;  /* 0x0000000de3437211 */ /* 0x000fc400030f0eff */
[-C--:B------:R-:W-:Y:S01]  /*1c150*/  IADD3 R18, P2, R18, R12.reuse, RZ ;  /* 0x0000000c12127210 */ /* 0x080fe20007f5e0ff */
[----:B------:R-:W-:Y:S01]  /*1c160*/  STL.64 [R1+0x1938], R72 ;  /* 0x0019384801007387 */ /* 0x000fe20000100a00 */
[-C--:B------:R-:W-:Y:S01]  /*1c170*/  LEA.HI.X.SX32 R69, R15, R13.reuse, 0x1, P5 ;  /* 0x0000000d0f457211 */ /* 0x080fe200028f0eff */
[----:B----4-:R-:W-:Y:S01]  /*1c180*/  IMAD R63, R63, 0x366, RZ ;  /* 0x000003663f3f7824 */ /* 0x010fe200078e02ff */
[-C--:B------:R-:W-:Y:S01]  /*1c190*/  LEA.HI.X.SX32 R23, R228, R13.reuse, 0x1, P0 ;  /* 0x0000000de4177211 */ /* 0x080fe200000f0eff */
[----:B------:R0:W-:Y:S01]  /*1c1a0*/  STL.64 [R1+0x12a0], R70 ;  /* 0x0012a04601007387 */ /* 0x0001e20000100a00 */
[-C--:B------:R-:W-:Y:S02]  /*1c1b0*/  LEA.HI.X.SX32 R21, R229, R13.reuse, 0x1, P1 ;  /* 0x0000000de5157211 */ /* 0x080fe400008f0eff */
[----:B------:R-:W-:Y:S01]  /*1c1c0*/  LEA.HI.X.SX32 R19, R230, R13, 0x1, P2 ;  /* 0x0000000de6137211 */ /* 0x000fe200010f0eff */
[----:B------:R-:W-:Y:S04]  /*1c1d0*/  STL.64 [R1+0x1298], R64 ;  /* 0x0012984001007387 */ /* 0x000fe80000100a00 */
[----:B------:R1:W-:Y:S01]  /*1c1e0*/  STL.64 [R1+0x1e30], R66 ;  /* 0x001e304201007387 */ /* 0x0003e20000100a00 */
[----:B0-----:R-:W-:-:S03]  /*1c1f0*/  IADD3 R70, P3, R14, R12, RZ ;  /* 0x0000000c0e467210 */ /* 0x001fc60007f7e0ff */
[----:B------:R0:W-:Y:S01]  /*1c200*/  STL.64 [R1+0x1f00], R68 ;  /* 0x001f004401007387 */ /* 0x0001e20000100a00 */
[----:B------:R-:W2:Y:S03]  /*1c210*/  LDC R14, c[0x0][0x268] ;  /* 0x00009a00ff0e7b82 */ /* 0x000ea60000000800 */
[----:B------:R-:W-:Y:S01]  /*1c220*/  STL.64 [R1+0x1c88], R22 ;  /* 0x001c881601007387 */ /* 0x000fe20000100a00 */
[----:B-1----:R-:W-:-:S03]  /*1c230*/  IADD3 R66, P6, R63, R12, RZ ;  /* 0x0000000c3f427210 */ /* 0x002fc60007fde0ff */
[----:B------:R-:W-:Y:S01]  /*1c240*/  STL.64 [R1+0x1930], R20 ;  /* 0x0019301401007387 */ /* 0x000fe20000100a00 */
[----:B------:R-:W1:Y:S03]  /*1c250*/  LDC R63, c[0x0][0x268] ;  /* 0x00009a00ff3f7b82 */ /* 0x000e660000000800 */
[----:B------:R3:W-:Y:S05]  /*1c260*/  STL.64 [R1+0x1290], R18 ;  /* 0x0012901201007387 */ /* 0x0007ea0000100a00 */
[----:B0-----:R-:W0:Y:S08]  /*1c270*/  LDC R68, c[0x0][0x268] ;  /* 0x00009a00ff447b82 */ /* 0x001e300000000800 */
[----:B---3--:R-:W3:Y:S01]  /*1c280*/  LDC R19, c[0x0][0x268] ;  /* 0x00009a00ff137b82 */ /* 0x008ee20000000800 */
[----:B--2---:R-:W-:Y:S01]  /*1c290*/  IMAD R14, R14, 0x364, RZ ;  /* 0x000003640e0e7824 */ /* 0x004fe200078e02ff */
[----:B------:R-:W-:-:S04]  /*1c2a0*/  IADD3 R64, P4, R231, R12, RZ ;  /* 0x0000000ce7407210 */ /* 0x000fc80007f9e0ff */
[----:B------:R-:W-:Y:S02]  /*1c2b0*/  IADD3 R14, P5, R14, R12, RZ ;  /* 0x0000000c0e0e7210 */ /* 0x000fe40007fbe0ff */
[----:B------:R-:W2:Y:S02]  /*1c2c0*/  LDC R18, c[0x0][0x268] ;  /* 0x00009a00ff127b82 */ /* 0x000ea40000000800 */
[----:B------:R-:W-:Y:S01]  /*1c2d0*/  LEA.HI.X.SX32 R15, R231, R13, 0x1, P5 ;  /* 0x0000000de70f7211 */ /* 0x000fe200028f0eff */
[----:B0-----:R-:W-:Y:S02]  /*1c2e0*/  IMAD R69, R68, 0x1b1, RZ ;  /* 0x000001b144457824 */ /* 0x001fe400078e02ff */
[----:B-1----:R-:W-:-:S03]  /*1c2f0*/  IMAD R68, R63, 0x36a, RZ ;  /* 0x0000036a3f447824 */ /* 0x002fc600078e02ff */
[----:B------:R-:W-:Y:S01]  /*1c300*/  LEA.HI.X.SX32 R71, R69, R13, 0x1, P3 ;  /* 0x0000000d45477211 */ /* 0x000fe200018f0eff */
[----:B---3--:R-:W-:-:S04]  /*1c310*/  IMAD R63, R19, 0xd9, RZ ;  /* 0x000000d9133f7824 */ /* 0x008fc800078e02ff */
[----:B------:R-:W-:Y:S01]  /*1c320*/  STL.64 [R1+0x1288], R70 ;  /* 0x0012884601007387 */ /* 0x000fe20000100a00 */
[----:B------:R-:W-:-:S03]  /*1c330*/  LEA.HI.X.SX32 R65, R63, R13, 0x1, P4 ;  /* 0x0000000d3f417211 */ /* 0x000fc600020f0eff */
[----:B------:R0:W-:Y:S01]  /*1c340*/  STL.64 [R1+0x1280], R14 ;  /* 0x0012800e01007387 */ /* 0x0001e20000100a00 */
[----:B------:R-:W1:Y:S03]  /*1c350*/  LDC R63, c[0x0][0x268] ;  /* 0x00009a00ff3f7b82 */ /* 0x000e660000000800 */
[----:B------:R3:W-:Y:S05]  /*1c360*/  STL.64 [R1+0x1928], R64 ;  /* 0x0019284001007387 */ /* 0x0007ea0000100a00 */
[----:B0-----:R-:W0:Y:S08]  /*1c370*/  LDC R15, c[0x0][0x268] ;  /* 0x00009a00ff0f7b82 */ /* 0x001e300000000800 */
[----:B---3--:R-:W3:Y:S01]  /*1c380*/  LDC R64, c[0x0][0x268] ;  /* 0x00009a00ff407b82 */ /* 0x008ee20000000800 */
[----:B--2---:R-:W-:Y:S01]  /*1c390*/  IMAD R18, R18, 0x368, RZ ;  /* 0x0000036812127824 */ /* 0x004fe200078e02ff */
[----:B------:R-:W-:-:S02]  /*1c3a0*/  IADD3 R20, P1, R233, R12, RZ ;  /* 0x0000000ce9147210 */ /* 0x000fc40007f3e0ff */
[-C--:B------:R-:W-:Y:S02]  /*1c3b0*/  IADD3 R22, P0, R232, R12.reuse, RZ ;  /* 0x0000000ce8167210 */ /* 0x080fe40007f1e0ff */
[----:B------:R-:W-:Y:S02]  /*1c3c0*/  IADD3 R18, P2, R18, R12, RZ ;  /* 0x0000000c12127210 */ /* 0x000fe40007f5e0ff */
[-C--:B------:R-:W-:Y:S01]  /*1c3d0*/  LEA.HI.X.SX32 R21, R232, R13.reuse, 0x1, P1 ;  /* 0x0000000de8157211 */ /* 0x080fe200008f0eff */
[----:B------:R-:W2:Y:S01]  /*1c3e0*/  LDC R14, c[0x0][0x268] ;  /* 0x00009a00ff0e7b82 */ /* 0x000ea20000000800 */
[-C--:B------:R-:W-:Y:S01]  /*1c3f0*/  LEA.HI.X.SX32 R19, R233, R13.reuse, 0x1, P2 ;  /* 0x0000000de9137211 */ /* 0x080fe200010f0eff */
[----:B---3--:R-:W-:Y:S02]  /*1c400*/  IMAD R65, R64, 0x1b3, RZ ;  /* 0x000001b340417824 */ /* 0x008fe400078e02ff */
[----:B-1----:R-:W-:Y:S02]  /*1c410*/  IMAD R64, R63, 0x36e, RZ ;  /* 0x0000036e3f407824 */ /* 0x002fe400078e02ff */
[----:B0-----:R-:W-:Y:S01]  /*1c420*/  IMAD R63, R15, 0x6d, RZ ;  /* 0x0000006d0f3f7824 */ /* 0x001fe200078e02ff */
[----:B------:R-:W-:-:S04]  /*1c430*/  LEA.HI.X.SX32 R67, R65, R13, 0x1, P6 ;  /* 0x0000000d41437211 */ /* 0x000fc800030f0eff */
[----:B------:R-:W-:Y:S01]  /*1c440*/  LEA.HI.X.SX32 R23, R63, R13, 0x1, P0 ;  /* 0x0000000d3f177211 */ /* 0x000fe200000f0eff */
[----:B------:R-:W-:Y:S01]  /*1c450*/  STL.64 [R1+0x1278], R66 ;  /* 0x0012784201007387 */ /* 0x000fe20000100a00 */
[----:B--2---:R-:W-:Y:S01]  /*1c460*/  IMAD R14, R14, 0x36c, RZ ;  /* 0x0000036c0e0e7824 */ /* 0x004fe200078e02ff */
        /* <DEDUP_REMOVED lines=36> */
[----:B------:R-:W-:Y:S01]  /*1c6b0*/  STL.64 [R1+0x1258], R72 ;  /* 0x0012584801007387 */ /* 0x000fe20000100a00 */
[----:B------:R-:W-:Y:S02]  /*1c6c0*/  IADD3 R70, P0, R63, R12, RZ ;  /* 0x0000000c3f467210 */ /* 0x000fe40007f1e0ff */
[----:B------:R-:W1:Y:S01]  /*1c6d0*/  LDC R63, c[0x0][0x268] ;  /* 0x00009a00ff3f7b82 */ /* 0x000e620000000800 */
[----:B------:R-:W-:Y:S04]  /*1c6e0*/  STL.64 [R1+0x1c78], R20 ;  /* 0x001c781401007387 */ /* 0x000fe80000100a00 */
[----:B------:R-:W-:Y:S04]  /*1c6f0*/  STL.64 [R1+0x1e28], R66 ;  /* 0x001e284201007387 */ /* 0x000fe80000100a00 */
[----:B------:R-:W-:Y:S04]  /*1c700*/  STL.64 [R1+0x1910], R64 ;  /* 0x0019104001007387 */ /* 0x000fe80000100a00 */
[----:B------:R2:W-:Y:S01]  /*1c710*/  STL.64 [R1+0x1250], R22 ;  /* 0x0012501601007387 */ /* 0x0005e20000100a00 */
[----:B0-----:R-:W-:-:S02]  /*1c720*/  IMAD R18, R18, 0x372, RZ ;  /* 0x0000037212127824 */ /* 0x001fc400078e02ff */
[----:B---3--:R-:W-:Y:S02]  /*1c730*/  IMAD R14, R14, 0x374, RZ ;  /* 0x000003740e0e7824 */ /* 0x008fe400078e02ff */
[----:B-1----:R-:W-:Y:S01]  /*1c740*/  IMAD R63, R63, 0xdd, RZ ;  /* 0x000000dd3f3f7824 */ /* 0x002fe200078e02ff */
[----:B--2---:R-:W0:Y:S01]  /*1c750*/  LDC R23, c[0x0][0x268] ;  /* 0x00009a00ff177b82 */ /* 0x004e220000000800 */
[-C--:B------:R-:W-:Y:S02]  /*1c760*/  IADD3 R68, P4, R18, R12.reuse, RZ ;  /* 0x0000000c12447210 */ /* 0x080fe40007f9e0ff */
[-C--:B------:R-:W-:Y:S02]  /*1c770*/  IADD3 R18, P5, R238, R12.reuse, RZ ;  /* 0x0000000cee127210 */ /* 0x080fe40007fbe0ff */
[----:B------:R-:W-:Y:S02]  /*1c780*/  IADD3 R14, P6, R14, R12, RZ ;  /* 0x0000000c0e0e7210 */ /* 0x000fe40007fde0ff */
[-C--:B------:R-:W-:Y:S01]  /*1c790*/  LEA.HI.X.SX32 R19, R63, R13.reuse, 0x1, P5 ;  /* 0x0000000d3f137211 */ /* 0x080fe200028f0eff */
[----:B------:R-:W1:Y:S01]  /*1c7a0*/  LDC R64, c[0x0][0x268] ;  /* 0x00009a00ff407b82 */ /* 0x000e620000000800 */
[----:B------:R-:W-:-:S03]  /*1c7b0*/  LEA.HI.X.SX32 R15, R238, R13, 0x1, P6 ;  /* 0x0000000dee0f7211 */ /* 0x000fc600030f0eff */
[----:B------:R-:W-:Y:S04]  /*1c7c0*/  STL.64 [R1+0x1908], R18 ;  /* 0x0019081201007387 */ /* 0x000fe80000100a00 */
[----:B------:R-:W2:Y:S01]  /*1c7d0*/  LDC R63, c[0x0][0x268] ;  /* 0x00009a00ff3f7b82 */ /* 0x000ea20000000800 */
[----:B0-----:R-:W-:Y:S01]  /*1c7e0*/  IMAD R23, R23, 0x1b9, RZ ;  /* 0x000001b917177824 */ /* 0x001fe200078e02ff */
[----:B------:R-:W-:-:S06]  /*1c7f0*/  IADD3 R20, P1, R239, R12, RZ ;  /* 0x0000000cef147210 */ /* 0x000fcc0007f3e0ff */
[----:B------:R-:W0:Y:S01]  /*1c800*/  LDC R22, c[0x0][0x268] ;  /* 0x00009a00ff167b82 */ /* 0x000e220000000800 */
[----:B------:R-:W-:-:S05]  /*1c810*/  LEA.HI.X.SX32 R69, R23, R13, 0x1, P4 ;  /* 0x0000000d17457211 */ /* 0x000fca00020f0eff */
[----:B------:R3:W-:Y:S04]  /*1c820*/  STL.64 [R1+0x1248], R68 ;  /* 0x0012484401007387 */ /* 0x0007e80000100a00 */
[----:B------:R4:W-:Y:S01]  /*1c830*/  STL.64 [R1+0x1240], R14 ;  /* 0x0012400e01007387 */ /* 0x0009e20000100a00 */
[----:B---3--:R-:W3:Y:S08]  /*1c840*/  LDC R68, c[0x0][0x268] ;  /* 0x00009a00ff447b82 */ /* 0x008ef00000000800 */
[----:B----4-:R-:W4:Y:S08]  /*1c850*/  LDC R15, c[0x0][0x268] ;  /* 0x00009a00ff0f7b82 */ /* 0x010f300000000800 */
[----:B------:R-:W0:Y:S01]  /*1c860*/  LDC R14, c[0x0][0x268] ;  /* 0x00009a00ff0e7b82 */ /* 0x000e220000000800 */
[----:B---3--:R-:W-:-:S02]  /*1c870*/  IMAD R69, R68, 0x1bb, RZ ;  /* 0x000001bb44457824 */ /* 0x008fc400078e02ff */
[----:B--2---:R-:W-:Y:S02]  /*1c880*/  IMAD R68, R63, 0x37e, RZ ;  /* 0x0000037e3f447824 */ /* 0x004fe400078e02ff */
[----:B----4-:R-:W-:Y:S01]  /*1c890*/  IMAD R63, R15, 0x6f, RZ ;  /* 0x0000006f0f3f7824 */ /* 0x010fe200078e02ff */
[----:B------:R-:W-:-:S04]  /*1c8a0*/  LEA.HI.X.SX32 R71, R69, R13, 0x1, P0 ;  /* 0x0000000d45477211 */ /* 0x000fc800000f0eff */
[----:B------:R-:W-:Y:S01]  /*1c8b0*/  LEA.HI.X.SX32 R21, R63, R13, 0x1, P1 ;  /* 0x0000000d3f157211 */ /* 0x000fe200008f0eff */
[----:B------:R-:W-:Y:S01]  /*1c8c0*/  STL.64 [R1+0x1238], R70 ;  /* 0x0012384601007387 */ /* 0x000fe20000100a00 */
[----:B-1----:R-:W-:Y:S02]  /*1c8d0*/  IMAD R64, R64, 0x378, RZ ;  /* 0x0000037840407824 */ /* 0x002fe400078e02ff */
[----:B0-----:R-:W-:Y:S01]  /*1c8e0*/  IMAD R22, R22, 0x37a, RZ ;  /* 0x0000037a16167824 */ /* 0x001fe200078e02ff */
[----:B------:R0:W-:Y:S01]  /*1c8f0*/  STL.64 [R1+0x1c70], R20 ;  /* 0x001c701401007387 */ /* 0x0001e20000100a00 */
[----:B------:R-:W-:Y:S01]  /*1c900*/  IMAD R14, R14, 0x37c, RZ ;  /* 0x0000037c0e0e7824 */ /* 0x000fe200078e02ff */
[-C--:B------:R-:W-:Y:S01]  /*1c910*/  IADD3 R66, P2, R240, R12.reuse, RZ ;  /* 0x0000000cf0427210 */ /* 0x080fe20007f5e0ff */
[----:B------:R-:W1:Y:S08]  /*1c920*/  LDC R63, c[0x0][0x268] ;  /* 0x00009a00ff3f7b82 */ /* 0x000e700000000800 */
[----:B0-----:R-:W0:Y:S08]  /*1c930*/  LDC R21, c[0x0][0x268] ;  /* 0x00009a00ff157b82 */ /* 0x001e300000000800 */
[----:B------:R-:W2:Y:S01]  /*1c940*/  LDC R20, c[0x0][0x268] ;  /* 0x00009a00ff147b82 */ /* 0x000ea20000000800 */
[----:B------:R-:W-:-:S02]  /*1c950*/  IADD3 R64, P3, R64, R12, RZ ;  /* 0x0000000c40407210 */ /* 0x000fc40007f7e0ff */
[-C--:B------:R-:W-:Y:S02]  /*1c960*/  IADD3 R22, P4, R22, R12.reuse, RZ ;  /* 0x0000000c16167210 */ /* 0x080fe40007f9e0ff */
[-C--:B------:R-:W-:Y:S02]  /*1c970*/  IADD3 R14, P6, R14, R12.reuse, RZ ;  /* 0x0000000c0e0e7210 */ /* 0x080fe40007fde0ff */
[-C--:B------:R-:W-:Y:S02]  /*1c980*/  LEA.HI.X.SX32 R67, R239, R13.reuse, 0x1, P2 ;  /* 0x0000000def437211 */ /* 0x080fe400010f0eff */
[-C--:B------:R-:W-:Y:S02]  /*1c990*/  IADD3 R18, P5, R241, R12.reuse, RZ ;  /* 0x0000000cf1127210 */ /* 0x080fe40007fbe0ff */
[-C--:B------:R-:W-:Y:S01]  /*1c9a0*/  LEA.HI.X.SX32 R65, R240, R13.reuse, 0x1, P3 ;  /* 0x0000000df0417211 */ /* 0x080fe200018f0eff */
[----:B0-----:R-:W-:Y:S01]  /*1c9b0*/  IMAD R21, R21, 0x1bd, RZ ;  /* 0x000001bd15157824 */ /* 0x001fe200078e02ff */
[-C--:B------:R-:W-:Y:S01]  /*1c9c0*/  LEA.HI.X.SX32 R15, R241, R13.reuse, 0x1, P6 ;  /* 0x0000000df10f7211 */ /* 0x080fe200030f0eff */
[----:B------:R-:W-:Y:S03]  /*1c9d0*/  STL.64 [R1+0x1900], R66 ;  /* 0x0019004201007387 */ /* 0x000fe60000100a00 */
[-C--:B------:R-:W-:Y:S01]  /*1c9e0*/  LEA.HI.X.SX32 R23, R21, R13.reuse, 0x1, P4 ;  /* 0x0000000d15177211 */ /* 0x080fe200020f0eff */
[----:B--2---:R-:W-:Y:S01]  /*1c9f0*/  IMAD R20, R20, 0xdf, RZ ;  /* 0x000000df14147824 */ /* 0x004fe200078e02ff */
[----:B------:R-:W-:Y:S04]  /*1ca00*/  STL.64 [R1+0x1230], R64 ;  /* 0x0012304001007387 */ /* 0x000fe80000100a00 */
[----:B------:R-:W-:Y:S01]  /*1ca10*/  LEA.HI.X.SX32 R19, R20, R13, 0x1, P5 ;  /* 0x0000000d14137211 */ /* 0x000fe200028f0eff */
[----:B------:R-:W-:Y:S04]  /*1ca20*/  STL.64 [R1+0x1228], R22 ;  /* 0x0012281601007387 */ /* 0x000fe80000100a00 */
[----:B------:R0:W-:Y:S04]  /*1ca30*/  STL.64 [R1+0x1220], R14 ;  /* 0x0012200e01007387 */ /* 0x0001e80000100a00 */
[----:B------:R2:W-:Y:S01]  /*1ca40*/  STL.64 [R1+0x18f8], R18 ;  /* 0x0018f81201007387 */ /* 0x0005e20000100a00 */
[----:B0-----:R-:W0:Y:S08]  /*1ca50*/  LDC R15, c[0x0][0x268] ;  /* 0x00009a00ff0f7b82 */ /* 0x001e300000000800 */
[----:B--2---:R-:W2:Y:S08]  /*1ca60*/  LDC R18, c[0x0][0x268] ;  /* 0x00009a00ff127b82 */ /* 0x004eb00000000800 */
[----:B------:R-:W3:Y:S01]  /*1ca70*/  LDC R14, c[0x0][0x268] ;  /* 0x00009a00ff0e7b82 */ /* 0x000ee20000000800 */
[----:B------:R-:W-:-:S02]  /*1ca80*/  IADD3 R72, P0, R68, R12, RZ ;  /* 0x0000000c44487210 */ /* 0x000fc40007f1e0ff */
[-C--:B------:R-:W-:Y:S02]  /*1ca90*/  IADD3 R68, P1, R242, R12.reuse, RZ ;  /* 0x0000000cf2447210 */ /* 0x080fe40007f3e0ff */
[-C--:B------:R-:W-:Y:S01]  /*1caa0*/  IADD3 R66, P2, R243, R12.reuse, RZ ;  /* 0x0000000cf3427210 */ /* 0x080fe20007f5e0ff */
[----:B0-----:R-:W-:Y:S01]  /*1cab0*/  IMAD R19, R15, 0x1bf, RZ ;  /* 0x000001bf0f137824 */ /* 0x001fe200078e02ff */
[-C--:B------:R-:W-:Y:S01]  /*1cac0*/  IADD3 R64, P4, R245, R12.reuse, RZ ;  /* 0x0000000cf5407210 */ /* 0x080fe20007f9e0ff */
[----:B------:R-:W0:Y:S01]  /*1cad0*/  LDC R15, c[0x0][0x268] ;  /* 0x00009a00ff0f7b82 */ /* 0x000e220000000800 */
[-C--:B------:R-:W-:Y:S02]  /*1cae0*/  IADD3 R70, P3, R244, R12.reuse, RZ ;  /* 0x0000000cf4467210 */ /* 0x080fe40007f7e0ff */
[----:B------:R-:W-:Y:S01]  /*1caf0*/  LEA.HI.X.SX32 R73, R19, R13, 0x1, P0 ;  /* 0x0000000d13497211 */ /* 0x000fe200000f0eff */
[----:B--2---:R-:W-:Y:S01]  /*1cb00*/  IMAD R18, R18, 0x380, RZ ;  /* 0x0000038012127824 */ /* 0x004fe200078e02ff */
[----:B------:R-:W-:-:S02]  /*1cb10*/  IADD3 R20, P5, R246, R12, RZ ;  /* 0x0000000cf6147210 */ /* 0x000fc40007fbe0ff */
[-C--:B------:R-:W-:Y:S02]  /*1cb20*/  LEA.HI.X.SX32 R67, R242, R13.reuse, 0x1, P2 ;  /* 0x0000000df2437211 */ /* 0x080fe400010f0eff */
[----:B---3--:R-:W-:Y:S02]  /*1cb30*/  LEA R14, R14, -R14, 0x3 ;  /* 0x8000000e0e0e7211 */ /* 0x008fe400078e18ff */
[----:B------:R-:W-:Y:S02]  /*1cb40*/  IADD3 R18, P0, R18, R12, RZ ;  /* 0x0000000c12127210 */ /* 0x000fe40007f1e0ff */
[-C--:B------:R-:W-:Y:S02]  /*1cb50*/  LEA.HI.X.SX32 R69, R14, R13.reuse, 0x1, P1 ;  /* 0x0000000d0e457211 */ /* 0x080fe400008f0eff */
[-C--:B------:R-:W-:Y:S01]  /*1cb60*/  LEA.HI.X.SX32 R65, R244, R13.reuse, 0x1, P4 ;  /* 0x0000000df4417211 */ /* 0x080fe200020f0eff */
[----:B------:R-:W-:Y:S01]  /*1cb70*/  STL.64 [R1+0x1218], R72 ;  /* 0x0012184801007387 */ /* 0x000fe20000100a00 */
[-C--:B------:R-:W-:Y:S01]  /*1cb80*/  LEA.HI.X.SX32 R71, R243, R13.reuse, 0x1, P3 ;  /* 0x0000000df3477211 */ /* 0x080fe200018f0eff */
[----:B------:R-:W2:Y:S01]  /*1cb90*/  LDC R14, c[0x0][0x268] ;  /* 0x00009a00ff0e7b82 */ /* 0x000ea20000000800 */
[-C--:B------:R-:W-:Y:S01]  /*1cba0*/  LEA.HI.X.SX32 R21, R245, R13.reuse, 0x1, P5 ;  /* 0x0000000df5157211 */ /* 0x080fe200028f0eff */
[----:B------:R-:W-:Y:S01]  /*1cbb0*/  STL.64 [R1+0x1f90], R68 ;  /* 0x001f904401007387 */ /* 0x000fe20000100a00 */
[----:B------:R-:W-:-:S03]  /*1cbc0*/  LEA.HI.X.SX32 R19, R247, R13, 0x1, P0 ;  /* 0x0000000df7137211 */ /* 0x000fc600000f0eff */
[----:B------:R-:W-:Y:S04]  /*1cbd0*/  STL.64 [R1+0x1f60], R66 ;  /* 0x001f604201007387 */ /* 0x000fe80000100a00 */
[----:B------:R-:W-:Y:S04]  /*1cbe0*/  STL.64 [R1+0x1e20], R64 ;  /* 0x001e204001007387 */ /* 0x000fe80000100a00 */
[----:B------:R-:W-:Y:S04]  /*1cbf0*/  STL.64 [R1+0x1ef8], R70 ;  /* 0x001ef84601007387 */ /* 0x000fe80000100a00 */
[----:B------:R-:W-:Y:S04]  /*1cc00*/  STL.64 [R1+0x1c68], R20 ;  /* 0x001c681401007387 */ /* 0x000fe80000100a00 */
[----:B------:R3:W-:Y:S02]  /*1cc10*/  STL.64 [R1+0x1210], R18 ;  /* 0x0012101201007387 */ /* 0x0007e40000100a00 */
[----:B---3--:R-:W3:Y:S01]  /*1cc20*/  LDC R19, c[0x0][0x268] ;  /* 0x00009a00ff137b82 */ /* 0x008ee20000000800 */
[----:B------:R-:W-:Y:S01]  /*1cc30*/  IADD3 R22, P6, R247, R12, RZ ;  /* 0x0000000cf7167210 */ /* 0x000fe20007fde0ff */
[----:B-1----:R-:W-:-:S03]  /*1cc40*/  IMAD R63, R63, 0x386, RZ ;  /* 0x000003863f3f7824 */ /* 0x002fc600078e02ff */
[----:B------:R-:W-:Y:S01]  /*1cc50*/  LEA.HI.X.SX32 R23, R246, R13, 0x1, P6 ;  /* 0x0000000df6177211 */ /* 0x000fe200030f0eff */
[----:B0-----:R-:W-:Y:S01]  /*1cc60*/  IMAD R15, R15, 0x382, RZ ;  /* 0x000003820f0f7824 */ /* 0x001fe200078e02ff */
[-C--:B------:R-:W-:Y:S01]  /*1cc70*/  IADD3 R64, P4, R63, R12.reuse, RZ ;  /* 0x0000000c3f407210 */ /* 0x080fe20007f9e0ff */
[----:B--2---:R-:W-:Y:S01]  /*1cc80*/  IMAD R66, R14, 0x384, RZ ;  /* 0x000003840e427824 */ /* 0x004fe200078e02ff */
[-C--:B------:R-:W-:Y:S01]  /*1cc90*/  IADD3 R14, P2, R248, R12.reuse, RZ ;  /* 0x0000000cf80e7210 */ /* 0x080fe20007f5e0ff */
[----:B------:R0:W-:Y:S01]  /*1cca0*/  STL.64 [R1+0x18f0], R22 ;  /* 0x0018f01601007387 */ /* 0x0001e20000100a00 */
[----:B------:R-:W-:Y:S01]  /*1ccb0*/  IADD3 R68, P1, R15, R12, RZ ;  /* 0x0000000c0f447210 */ /* 0x000fe20007f3e0ff */
[----:B------:R-:W1:Y:S08]  /*1ccc0*/  LDC R18, c[0x0][0x268] ;  /* 0x00009a00ff127b82 */ /* 0x000e700000000800 */
[----:B0-----:R-:W0:Y:S01]  /*1ccd0*/  LDC R23, c[0x0][0x268] ;  /* 0x00009a00ff177b82 */ /* 0x001e220000000800 */
[----:B---3--:R-:W-:-:S05]  /*1cce0*/  IMAD R63, R19, 0xe1, RZ ;  /* 0x000000e1133f7824 */ /* 0x008fca00078e02ff */
[-C--:B------:R-:W-:Y:S02]  /*1ccf0*/  LEA.HI.X.SX32 R15, R63, R13.reuse, 0x1, P2 ;  /* 0x0000000d3f0f7211 */ /* 0x080fe400010f0eff */
[----:B------:R-:W2:Y:S03]  /*1cd00*/  LDC R22, c[0x0][0x268] ;  /* 0x00009a00ff167b82 */ /* 0x000ea60000000800 */
[----:B------:R3:W-:Y:S01]  /*1cd10*/  STL.64 [R1+0x18e8], R14 ;  /* 0x0018e80e01007387 */ /* 0x0007e20000100a00 */
[-C--:B------:R-:W-:Y:S02]  /*1cd20*/  IADD3 R66, P3, R66, R12.reuse, RZ ;  /* 0x0000000c42427210 */ /* 0x080fe40007f7e0ff */
[-C--:B------:R-:W-:Y:S01]  /*1cd30*/  IADD3 R20, P5, R249, R12.reuse, RZ ;  /* 0x0000000cf9147210 */ /* 0x080fe20007fbe0ff */
[----:B-1----:R-:W-:Y:S01]  /*1cd40*/  IMAD R18, R18, 0x388, RZ ;  /* 0x0000038812127824 */ /* 0x002fe200078e02ff */
[----:B------:R-:W-:Y:S01]  /*1cd50*/  IADD3 R72, P6, R250, R12, RZ ;  /* 0x0000000cfa487210 */ /* 0x000fe20007fde0ff */
[----:B------:R-:W1:Y:S08]  /*1cd60*/  LDC R63, c[0x0][0x268] ;  /* 0x00009a00ff3f7b82 */ /* 0x000e700000000800 */
[----:B---3--:R-:W3:Y:S08]  /*1cd70*/  LDC R14, c[0x0][0x268] ;  /* 0x00009a00ff0e7b82 */ /* 0x008ef00000000800 */
[----:B------:R-:W4:Y:S01]  /*1cd80*/  LDC R15, c[0x0][0x268] ;  /* 0x00009a00ff0f7b82 */ /* 0x000f220000000800 */
[----:B0-----:R-:W-:Y:S01]  /*1cd90*/  IMAD R23, R23, 0x1c1, RZ ;  /* 0x000001c117177824 */ /* 0x001fe200078e02ff */
[----:B------:R-:W-:-:S04]  /*1cda0*/  LEA.HI.X.SX32 R67, R248, R13, 0x1, P3 ;  /* 0x0000000df8437211 */ /* 0x000fc800018f0eff */
[----:B------:R-:W-:-:S05]  /*1cdb0*/  LEA.HI.X.SX32 R69, R23, R13, 0x1, P1 ;  /* 0x0000000d17457211 */ /* 0x000fca00008f0eff */
[----:B------:R-:W-:Y:S01]  /*1cdc0*/  STL.64 [R1+0x1208], R68 ;  /* 0x0012084401007387 */ /* 0x000fe20000100a00 */
[----:B---3--:R-:W-:-:S03]  /*1cdd0*/  IMAD R14, R14, 0x1c3, RZ ;  /* 0x000001c30e0e7824 */ /* 0x008fc600078e02ff */
[----:B------:R4:W-:Y:S02]  /*1cde0*/  STL.64 [R1+0x1200], R66 ;  /* 0x0012004201007387 */ /* 0x0009e40000100a00 */
[----:B------:R-:W-:Y:S02]  /*1cdf0*/  LEA.HI.X.SX32 R65, R14, R13, 0x1, P4 ;  /* 0x0000000d0e417211 */ /* 0x000fe400020f0eff */
[----:B------:R-:W0:Y:S01]  /*1ce00*/  LDC R14, c[0x0][0x268] ;  /* 0x00009a00ff0e7b82 */ /* 0x000e220000000800 */
[----:B----4-:R-:W-:-:S07]  /*1ce10*/  IMAD R66, R15, 0x38c, RZ ;  /* 0x0000038c0f427824 */ /* 0x010fce00078e02ff */
[----:B------:R-:W3:Y:S01]  /*1ce20*/  LDC R15, c[0x0][0x268] ;  /* 0x00009a00ff0f7b82 */ /* 0x000ee20000000800 */
[----:B--2---:R-:W-:Y:S01]  /*1ce30*/  IMAD R22, R22, 0x38a, RZ ;  /* 0x0000038a16167824 */ /* 0x004fe200078e02ff */
[-C--:B------:R-:W-:Y:S02]  /*1ce40*/  IADD3 R18, P0, R18, R12.reuse, RZ ;  /* 0x0000000c12127210 */ /* 0x080fe40007f1e0ff */
[----:B------:R-:W-:Y:S02]  /*1ce50*/  LEA.HI.X.SX32 R73, R249, R13, 0x1, P6 ;  /* 0x0000000df9497211 */ /* 0x000fe400030f0eff */
[----:B------:R-:W-:Y:S01]  /*1ce60*/  IADD3 R74, P2, R251, R12, RZ ;  /* 0x0000000cfb4a7210 */ /* 0x000fe20007f5e0ff */
[----:B-1----:R-:W-:Y:S01]  /*1ce70*/  IMAD R63, R63, 0x38e, RZ ;  /* 0x0000038e3f3f7824 */ /* 0x002fe200078e02ff */
[----:B------:R-:W1:Y:S01]  /*1ce80*/  LDC R69, c[0x0][0x268] ;  /* 0x00009a00ff457b82 */ /* 0x000e620000000800 */
[----:B0-----:R-:W-:-:S07]  /*1ce90*/  IMAD R68, R14, 0xe4, RZ ;  /* 0x000000e40e447824 */ /* 0x001fce00078e02ff */
[----:B------:R-:W0:Y:S01]  /*1cea0*/  LDC R14, c[0x0][0x268] ;  /* 0x00009a00ff0e7b82 */ /* 0x000e220000000800 */
[----:B---3--:R-:W-:-:S05]  /*1ceb0*/  IMAD R15, R15, 0x71, RZ ;  /* 0x000000710f0f7824 */ /* 0x008fca00078e02ff */
[----:B------:R-:W-:Y:S02]  /*1cec0*/  LEA.HI.X.SX32 R21, R15, R13, 0x1, P5 ;  /* 0x0000000d0f157211 */ /* 0x000fe400028f0eff */
[----:B------:R-:W2:Y:S01]  /*1ced0*/  LDC R15, c[0x0][0x268] ;  /* 0x00009a00ff0f7b82 */ /* 0x000ea20000000800 */
[----:B------:R-:W-:Y:S01]  /*1cee0*/  IADD3 R22, P1, R22, R12, RZ ;  /* 0x0000000c16167210 */ /* 0x000fe20007f3e0ff */
[----:B------:R-:W-:Y:S04]  /*1cef0*/  STL.64 [R1+0x11f8], R64 ;  /* 0x0011f84001007387 */ /* 0x000fe80000100a00 */
[----:B------:R2:W-:Y:S01]  /*1cf00*/  STL.64 [R1+0x1c60], R20 ;  /* 0x001c601401007387 */ /* 0x0005e20000100a00 */
[----:B0-----:R-:W-:-:S05]  /*1cf10*/  IMAD R14, R14, 0x1c5, RZ ;  /* 0x000001c50e0e7824 */ /* 0x001fca00078e02ff */
[----:B------:R-:W-:Y:S02]  /*1cf20*/  LEA.HI.X.SX32 R23, R14, R13, 0x1, P1 ;  /* 0x0000000d0e177211 */ /* 0x000fe400008f0eff */
[----:B------:R-:W0:Y:S01]  /*1cf30*/  LDC R14, c[0x0][0x268] ;  /* 0x00009a00ff0e7b82 */ /* 0x000e220000000800 */
[----:B--2---:R-:W-:-:S07]  /*1cf40*/  IMAD R21, R15, 0x1c8, RZ ;  /* 0x000001c80f157824 */ /* 0x004fce00078e02ff */
[----:B------:R-:W2:Y:S01]  /*1cf50*/  LDC R15, c[0x0][0x268] ;  /* 0x00009a00ff0f7b82 */ /* 0x000ea20000000800 */
[----:B------:R-:W-:Y:S01]  /*1cf60*/  LEA.HI.X.SX32 R19, R250, R13, 0x1, P0 ;  /* 0x0000000dfa137211 */ /* 0x000fe200000f0eff */
[----:B------:R-:W-:Y:S04]  /*1cf70*/  STL.64 [R1+0x18e0], R72 ;  /* 0x0018e04801007387 */ /* 0x000fe80000100a00 */
[----:B------:R-:W-:Y:S01]  /*1cf80*/  STL.64 [R1+0x11f0], R18 ;  /* 0x0011f01201007387 */ /* 0x000fe20000100a00 */
[----:B------:R-:W-:Y:S01]  /*1cf90*/  IADD3 R64, P4, R63, R12, RZ ;  /* 0x0000000c3f407210 */ /* 0x000fe20007f9e0ff */
[----:B------:R-:W3:Y:S02]  /*1cfa0*/  LDC R20, c[0x0][0x268] ;  /* 0x00009a00ff147b82 */ /* 0x000ee40000000800 */
[----:B------:R2:W-:Y:S01]  /*1cfb0*/  STL.64 [R1+0x11e8], R22 ;  /* 0x0011e81601007387 */ /* 0x0005e20000100a00 */
[----:B0-----:R-:W-:-:S02]  /*1cfc0*/  IMAD R14, R14, 0xe3, RZ ;  /* 0x000000e30e0e7824 */ /* 0x001fc400078e02ff */
[----:B--2---:R-:W-:-:S03]  /*1cfd0*/  IMAD R22, R15, 0x390, RZ ;  /* 0x000003900f167824 */ /* 0x004fc600078e02ff */
[----:B------:R-:W0:Y:S01]  /*1cfe0*/  LDC R15, c[0x0][0x268] ;  /* 0x00009a00ff0f7b82 */ /* 0x000e220000000800 */
[----:B------:R-:W-:-:S07]  /*1cff0*/  LEA.HI.X.SX32 R75, R14, R13, 0x1, P2 ;  /* 0x0000000d0e4b7211 */ /* 0x000fce00010f0eff */
[----:B------:R-:W2:Y:S01]  /*1d000*/  LDC R14, c[0x0][0x268] ;  /* 0x00009a00ff0e7b82 */ /* 0x000ea20000000800 */
[----:B------:R4:W-:Y:S01]  /*1d010*/  STL.64 [R1+0x18d8], R74 ;  /* 0x0018d84a01007387 */ /* 0x0009e20000100a00 */
[----:B0-----:R-:W-:-:S05]  /*1d020*/  IMAD R15, R15, 0x392, RZ ;  /* 0x000003920f0f7824 */ /* 0x001fca00078e02ff */
[----:B----4-:R-:W-:Y:S02]  /*1d030*/  IADD3 R74, P2, R15, R12, RZ ;  /* 0x0000000c0f4a7210 */ /* 0x010fe40007f5e0ff */
[----:B------:R-:W0:Y:S01]  /*1d040*/  LDC R15, c[0x0][0x268] ;  /* 0x00009a00ff0f7b82 */ /* 0x000e220000000800 */
[----:B--2---:R-:W-:-:S05]  /*1d050*/  IMAD R14, R14, 0x1c7, RZ ;  /* 0x000001c70e0e7824 */ /* 0x004fca00078e02ff */
[-C--:B------:R-:W-:Y:S02]  /*1d060*/  LEA.HI.X.SX32 R65, R14, R13.reuse, 0x1, P4 ;  /* 0x0000000d0e417211 */ /* 0x080fe400020f0eff */
[----:B------:R-:W2:Y:S01]  /*1d070*/  LDC R14, c[0x0][0x268] ;  /* 0x00009a00ff0e7b82 */ /* 0x000ea20000000800 */
[-C--:B------:R-:W-:Y:S02]  /*1d080*/  IADD3 R66, P3, R66, R12.reuse, RZ ;  /* 0x0000000c42427210 */ /* 0x080fe40007f7e0ff */
[----:B------:R-:W-:Y:S02]  /*1d090*/  IADD3 R70, P5, R252, R12, RZ ;  /* 0x0000000cfc467210 */ /* 0x000fe40007fbe0ff */
[----:B------:R-:W-:Y:S01]  /*1d0a0*/  LEA.HI.X.SX32 R67, R251, R13, 0x1, P3 ;  /* 0x0000000dfb437211 */ /* 0x000fe200018f0eff */
[----:B0-----:R-:W-:-:S04]  /*1d0b0*/  IMAD R15, R15, 0x39, RZ ;  /* 0x000000390f0f7824 */ /* 0x001fc800078e02ff */
[----:B------:R-:W-:Y:S01]  /*1d0c0*/  STL.64 [R1+0x11e0], R66 ;  /* 0x0011e04201007387 */ /* 0x000fe20000100a00 */
[-C--:B------:R-:W-:Y:S01]  /*1d0d0*/  LEA.HI.X.SX32 R71, R15, R13.reuse, 0x1, P5 ;  /* 0x0000000d0f477211 */ /* 0x080fe200028f0eff */
[----:B--2---:R-:W-:Y:S02]  /*1d0e0*/  IMAD R14, R14, 0x396, RZ ;  /* 0x000003960e0e7824 */ /* 0x004fe400078e02ff */
[----:B------:R-:W-:Y:S01]  /*1d0f0*/  STL.64 [R1+0x11d8], R64 ;  /* 0x0011d84001007387 */ /* 0x000fe20000100a00 */
[-C--:B------:R-:W-:Y:S02]  /*1d100*/  IADD3 R72, P6, R68, R12.reuse, RZ ;  /* 0x0000000c44487210 */ /* 0x080fe40007fde0ff */
[-C--:B------:R-:W-:Y:S01]  /*1d110*/  IADD3 R18, P0, R21, R12.reuse, RZ ;  /* 0x0000000c15127210 */ /* 0x080fe20007f1e0ff */
[----:B------:R0:W-:Y:S01]  /*1d120*/  STL.64 [R1+0x1e18], R70 ;  /* 0x001e184601007387 */ /* 0x0001e20000100a00 */
[-C--:B------:R-:W-:Y:S01]  /*1d130*/  IADD3 R22, P1, R22, R12.reuse, RZ ;  /* 0x0000000c16167210 */ /* 0x080fe20007f3e0ff */
[----:B---3--:R-:W-:Y:S01]  /*1d140*/  IMAD R63, R20, 0x1ca, RZ ;  /* 0x000001ca143f7824 */ /* 0x008fe200078e02ff */
[----:B------:R-:W-:Y:S01]  /*1d150*/  LEA.HI.X.SX32 R73, R252, R13, 0x1, P6 ;  /* 0x0000000dfc497211 */ /* 0x000fe200030f0eff */
[----:B------:R-:W2:Y:S01]  /*1d160*/  LDC R20, c[0x0][0x268] ;  /* 0x00009a00ff147b82 */ /* 0x000ea20000000800 */
[----:B0-----:R-:W-:-:S07]  /*1d170*/  IADD3 R70, P5, R14, R12, RZ ;  /* 0x0000000c0e467210 */ /* 0x001fce0007fbe0ff */
[----:B------:R-:W0:Y:S08]  /*1d180*/  LDC R15, c[0x0][0x268] ;  /* 0x00009a00ff0f7b82 */ /* 0x000e300000000800 */
[----:B------:R-:W3:Y:S01]  /*1d190*/  LDC R14, c[0x0][0x268] ;  /* 0x00009a00ff0e7b82 */ /* 0x000ee20000000800 */
[-C--:B------:R-:W-:Y:S02]  /*1d1a0*/  LEA.HI.X.SX32 R19, R68, R13.reuse, 0x1, P0 ;  /* 0x0000000d44137211 */ /* 0x080fe400000f0eff */
[----:B------:R-:W-:Y:S01]  /*1d1b0*/  LEA.HI.X.SX32 R23, R21, R13, 0x1, P1 ;  /* 0x0000000d15177211 */ /* 0x000fe200008f0eff */
[----:B------:R-:W-:Y:S04]  /*1d1c0*/  STL.64 [R1+0x1c58], R72 ;  /* 0x001c584801007387 */ /* 0x000fe80000100a00 */
[----:B------:R-:W-:Y:S01]  /*1d1d0*/  STL.64 [R1+0x18d0], R18 ;  /* 0x0018d01201007387 */ /* 0x000fe20000100a00 */
[----:B------:R-:W4:Y:S03]  /*1d1e0*/  LDC R21, c[0x0][0x268] ;  /* 0x00009a00ff157b82 */ /* 0x000f260000000800 */
[----:B------:R1:W-:Y:S01]  /*1d1f0*/  STL.64 [R1+0x11d0], R22 ;  /* 0x0011d01601007387 */ /* 0x0003e20000100a00 */
[----:B------:R-:W-:Y:S01]  /*1d200*/  IADD3 R66, P3, R63, R12, RZ ;  /* 0x0000000c3f427210 */ /* 0x000fe20007f7e0ff */
[----:B--2---:R-:W-:-:S02]  /*1d210*/  IMAD R20, R20, 0x394, RZ ;  /* 0x0000039414147824 */ /* 0x004fc400078e02ff */
[----:B0-----:R-:W-:Y:S01]  /*1d220*/  IMAD R15, R15, 0x1cc, RZ ;  /* 0x000001cc0f0f7824 */ /* 0x001fe200078e02ff */
[----:B------:R-:W0:Y:S01]  /*1d230*/  LDC R68, c[0x0][0x268] ;  /* 0x00009a00ff447b82 */ /* 0x000e220000000800 */
[----:B---3--:R-:W-:-:S05]  /*1d240*/  IMAD R14, R14, 0x398, RZ ;  /* 0x000003980e0e7824 */ /* 0x008fca00078e02ff */
[----:B-1----:R-:W-:Y:S02]  /*1d250*/  IADD3 R22, P1, R14, R12, RZ ;  /* 0x0000000c0e167210 */ /* 0x002fe40007f3e0ff */
[----:B------:R-:W1:Y:S01]  /*1d260*/  LDC R14, c[0x0][0x268] ;  /* 0x00009a00ff0e7b82 */ /* 0x000e620000000800 */
[----:B----4-:R-:W-:Y:S02]  /*1d270*/  IMAD R21, R21, 0xe5, RZ ;  /* 0x000000e515157824 */ /* 0x010fe400078e02ff */
[----:B-1----:R-:W-:-:S05]  /*1d280*/  IMAD R14, R14, 0x1c9, RZ ;  /* 0x000001c90e0e7824 */ /* 0x002fca00078e02ff */
[-C--:B------:R-:W-:Y:S02]  /*1d290*/  LEA.HI.X.SX32 R75, R14, R13.reuse, 0x1, P2 ;  /* 0x0000000d0e4b7211 */ /* 0x080fe400010f0eff */
[----:B------:R-:W1:Y:S01]  /*1d2a0*/  LDC R14, c[0x0][0x268] ;  /* 0x00009a00ff0e7b82 */ /* 0x000e620000000800 */
[----:B------:R-:W-:Y:S02]  /*1d2b0*/  LEA.HI.X.SX32 R67, R21, R13, 0x1, P3 ;  /* 0x0000000d15437211 */ /* 0x000fe400018f0eff */
[----:B------:R-:W-:-:S05]  /*1d2c0*/  IADD3 R64, P4, R20, R12, RZ ;  /* 0x0000000c14407210 */ /* 0x000fca0007f9e0ff */
[----:B------:R-:W2:Y:S01]  /*1d2d0*/  LDC R21, c[0x0][0x268] ;  /* 0x00009a00ff157b82 */ /* 0x000ea20000000800 */
[----:B------:R-:W-:Y:S01]  /*1d2e0*/  LEA.HI.X.SX32 R65, R63, R13, 0x1, P4 ;  /* 0x0000000d3f417211 */ /* 0x000fe200020f0eff */
[----:B------:R-:W-:Y:S04]  /*1d2f0*/  STL.64 [R1+0x11c8], R74 ;  /* 0x0011c84a01007387 */ /* 0x000fe80000100a00 */
[----:B------:R-:W-:Y:S02]  /*1d300*/  STL.64 [R1+0x18c8], R66 ;  /* 0x0018c84201007387 */ /* 0x000fe40000100a00 */
[----:B------:R-:W3:Y:S02]  /*1d310*/  LDC R63, c[0x0][0x268] ;  /* 0x00009a00ff3f7b82 */ /* 0x000ee40000000800 */
[----:B------:R4:W-:Y:S01]  /*1d320*/  STL.64 [R1+0x11c0], R64 ;  /* 0x0011c04001007387 */ /* 0x0009e20000100a00 */
[----:B-1----:R-:W-:-:S05]  /*1d330*/  IMAD R14, R14, 0x39c, RZ ;  /* 0x0000039c0e0e7824 */ /* 0x002fca00078e02ff */
[----:B------:R-:W1:Y:S01]  /*1d340*/  LDC R20, c[0x0][0x268] ;  /* 0x00009a00ff147b82 */ /* 0x000e620000000800 */
[----:B----4-:R-:W-:-:S07]  /*1d350*/  IADD3 R64, P4, R14, R12, RZ ;  /* 0x0000000c0e407210 */ /* 0x010fce0007f9e0ff */
[----:B------:R-:W4:Y:S01]  /*1d360*/  LDC R14, c[0x0][0x268] ;  /* 0x00009a00ff0e7b82 */ /* 0x000f220000000800 */
[----:B--2---:R-:W-:-:S05]  /*1d370*/  IMAD R21, R21, 0x1cb, RZ ;  /* 0x000001cb15157824 */ /* 0x004fca00078e02ff */
[-C--:B------:R-:W-:Y:S02]  /*1d380*/  LEA.HI.X.SX32 R71, R21, R13.reuse, 0x1, P5 ;  /* 0x0000000d15477211 */ /* 0x080fe400028f0eff */
[C---:B------:R-:W-:Y:S01]  /*1d390*/  IADD3 R18, P0, R15.reuse, R12, RZ ;  /* 0x0000000c0f127210 */ /* 0x040fe20007f1e0ff */
[----:B0-----:R-:W-:Y:S01]  /*1d3a0*/  IMAD R68, R68, 0x39a, RZ ;  /* 0x0000039a44447824 */ /* 0x001fe200078e02ff */
[----:B------:R-:W-:Y:S01]  /*1d3b0*/  LEA.HI.X.SX32 R23, R15, R13, 0x1, P1 ;  /* 0x0000000d0f177211 */ /* 0x000fe200008f0eff */
[----:B------:R3:W-:Y:S01]  /*1d3c0*/  STL.64 [R1+0x11b8], R70 ;  /* 0x0011b84601007387 */ /* 0x0007e20000100a00 */
[----:B------:R-:W-:Y:S01]  /*1d3d0*/  IMAD R76, R69, 0x1ce, RZ ;  /* 0x000001ce454c7824 */ /* 0x000fe200078e02ff */
[----:B------:R-:W0:Y:S01]  /*1d3e0*/  LDC R21, c[0x0][0x268] ;  /* 0x00009a00ff157b82 */ /* 0x000e220000000800 */
[----:B---3--:R-:W-:Y:S02]  /*1d3f0*/  IMAD R70, R63, 0x39e, RZ ;  /* 0x0000039e3f467824 */ /* 0x008fe400078e02ff */
[----:B----4-:R-:W-:-:S05]  /*1d400*/  IMAD R63, R14, 0x73, RZ ;  /* 0x000000730e3f7824 */ /* 0x010fca00078e02ff */
[----:B------:R-:W2:Y:S01]  /*1d410*/  LDC R14, c[0x0][0x268] ;  /* 0x00009a00ff0e7b82 */ /* 0x000ea20000000800 */
[----:B-1----:R-:W-:-:S05]  /*1d420*/  IMAD R20, R20, 0xe6, RZ ;  /* 0x000000e614147824 */ /* 0x002fca00078e02ff */
[C---:B------:R-:W-:Y:S02]  /*1d430*/  IADD3 R72, P6, R20.reuse, R12, RZ ;  /* 0x0000000c14487210 */ /* 0x040fe40007fde0ff */
[-C--:B------:R-:W-:Y:S02]  /*1d440*/  LEA.HI.X.SX32 R19, R20, R13.reuse, 0x1, P0 ;  /* 0x0000000d14137211 */ /* 0x080fe400000f0eff */
[----:B------:R-:W-:-:S05]  /*1d450*/  LEA.HI.X.SX32 R73, R63, R13, 0x1, P6 ;  /* 0x0000000d3f497211 */ /* 0x000fca00030f0eff */
[----:B------:R-:W-:Y:S04]  /*1d460*/  STL.64 [R1+0x1c50], R72 ;  /* 0x001c504801007387 */ /* 0x000fe80000100a00 */
[----:B------:R1:W-:Y:S01]  /*1d470*/  STL.64 [R1+0x18c0], R18 ;  /* 0x0018c01201007387 */ /* 0x0003e20000100a00 */
[----:B--2---:R-:W-:Y:S02]  /*1d480*/  IMAD R63, R14, 0x74, RZ ;  /* 0x000000740e3f7824 */ /* 0x004fe400078e02ff */
[----:B------:R-:W2:Y:S08]  /*1d490*/  LDC R14, c[0x0][0x268] ;  /* 0x00009a00ff0e7b82 */ /* 0x000eb00000000800 */
[----:B-1----:R-:W1:Y:S01]  /*1d4a0*/  LDC R19, c[0x0][0x268] ;  /* 0x00009a00ff137b82 */ /* 0x002e620000000800 */
[----:B------:R3:W-:Y:S07]  /*1d4b0*/  STL.64 [R1+0x11b0], R22 ;  /* 0x0011b01601007387 */ /* 0x0007ee0000100a00 */
[----:B---3--:R-:W3:Y:S01]  /*1d4c0*/  LDC R22, c[0x0][0x268] ;  /* 0x00009a00ff167b82 */ /* 0x008ee20000000800 */
[----:B--2---:R-:W-:-:S07]  /*1d4d0*/  IMAD R18, R14, 0xe8, RZ ;  /* 0x000000e80e127824 */ /* 0x004fce00078e02ff */
[----:B------:R-:W2:Y:S01]  /*1d4e0*/  LDC R14, c[0x0][0x268] ;  /* 0x00009a00ff0e7b82 */ /* 0x000ea20000000800 */
[----:B-1----:R-:W-:-:S07]  /*1d4f0*/  IMAD R20, R19, 0x1d0, RZ ;  /* 0x000001d013147824 */ /* 0x002fce00078e02ff */
[----:B------:R-:W1:Y:S01]  /*1d500*/  LDC R19, c[0x0][0x268] ;  /* 0x00009a00ff137b82 */ /* 0x000e620000000800 */
[-C--:B------:R-:W-:Y:S02]  /*1d510*/  IADD3 R68, P2, R68, R12.reuse, RZ ;  /* 0x0000000c44447210 */ /* 0x080fe40007f5e0ff */
[----:B------:R-:W-:Y:S01]  /*1d520*/  IADD3 R66, P3, R76, R12, RZ ;  /* 0x0000000c4c427210 */ /* 0x000fe20007f7e0ff */
[----:B--2---:R-:W-:Y:S02]  /*1d530*/  IMAD R23, R14, 0x1cd, RZ ;  /* 0x000001cd0e177824 */ /* 0x004fe400078e02ff */
[----:B-1----:R-:W-:-:S03]  /*1d540*/  IMAD R19, R19, 0xe7, RZ ;  /* 0x000000e713137824 */ /* 0x002fc600078e02ff */
[-C--:B------:R-:W-:Y:S01]  /*1d550*/  LEA.HI.X.SX32 R69, R23, R13.reuse, 0x1, P2 ;  /* 0x0000000d17457211 */ /* 0x080fe200010f0eff */
[----:B---3--:R-:W-:Y:S01]  /*1d560*/  IMAD R23, R22, 0x3a0, RZ ;  /* 0x000003a016177824 */ /* 0x008fe200078e02ff */
[-C--:B------:R-:W-:Y:S01]  /*1d570*/  LEA.HI.X.SX32 R65, R76, R13.reuse, 0x1, P4 ;  /* 0x0000000d4c417211 */ /* 0x080fe200020f0eff */
[----:B0-----:R-:W-:Y:S01]  /*1d580*/  IMAD R21, R21, 0x3a, RZ ;  /* 0x0000003a15157824 */ /* 0x001fe200078e02ff */
[----:B------:R-:W-:Y:S01]  /*1d590*/  LEA.HI.X.SX32 R67, R19, R13, 0x1, P3 ;  /* 0x0000000d13437211 */ /* 0x000fe200018f0eff */
[----:B------:R-:W-:Y:S01]  /*1d5a0*/  STL.64 [R1+0x11a8], R68 ;  /* 0x0011a84401007387 */ /* 0x000fe20000100a00 */
[-C--:B------:R-:W-:Y:S01]  /*1d5b0*/  IADD3 R14, P1, R18, R12.reuse, RZ ;  /* 0x0000000c120e7210 */ /* 0x080fe20007f3e0ff */
[----:B------:R-:W0:Y:S02]  /*1d5c0*/  LDC R22, c[0x0][0x268] ;  /* 0x00009a00ff167b82 */ /* 0x000e240000000800 */
[----:B------:R1:W-:Y:S01]  /*1d5d0*/  STL.64 [R1+0x18b8], R66 ;  /* 0x0018b84201007387 */ /* 0x0003e20000100a00 */
[----:B------:R-:W-:-:S02]  /*1d5e0*/  IADD3 R70, P5, R70, R12, RZ ;  /* 0x0000000c46467210 */ /* 0x000fc40007fbe0ff */
[-C--:B------:R-:W-:Y:S02]  /*1d5f0*/  IADD3 R74, P6, R21, R12.reuse, RZ ;  /* 0x0000000c154a7210 */ /* 0x080fe40007fde0ff */
[-C--:B------:R-:W-:Y:S01]  /*1d600*/  IADD3 R72, P0, R63, R12.reuse, RZ ;  /* 0x0000000c3f487210 */ /* 0x080fe20007f1e0ff */
[----:B------:R-:W2:Y:S01]  /*1d610*/  LDC R19, c[0x0][0x268] ;  /* 0x00009a00ff137b82 */ /* 0x000ea20000000800 */
[----:B-1----:R-:W-:-:S07]  /*1d620*/  IADD3 R66, P3, R23, R12, RZ ;  /* 0x0000000c17427210 */ /* 0x002fce0007f7e0ff */
[----:B------:R-:W1:Y:S01]  /*1d630*/  LDC R23, c[0x0][0x268] ;  /* 0x00009a00ff177b82 */ /* 0x000e620000000800 */
[----:B------:R-:W-:-:S04]  /*1d640*/  IADD3 R68, P2, R20, R12, RZ ;  /* 0x0000000c14447210 */ /* 0x000fc80007f5e0ff */
[----:B------:R-:W-:-:S03]  /*1d650*/  LEA.HI.X.SX32 R69, R18, R13, 0x1, P2 ;  /* 0x0000000d12457211 */ /* 0x000fc600010f0eff */
[----:B------:R-:W3:Y:S01]  /*1d660*/  LDC R18, c[0x0][0x268] ;  /* 0x00009a00ff127b82 */ /* 0x000ee20000000800 */
[----:B-1----:R-:W-:-:S07]  /*1d670*/  IMAD R76, R23, 0x1cf, RZ ;  /* 0x000001cf174c7824 */ /* 0x002fce00078e02ff */
[----:B------:R-:W1:Y:S01]  /*1d680*/  LDC R23, c[0x0][0x268] ;  /* 0x00009a00ff177b82 */ /* 0x000e620000000800 */
[-C--:B------:R-:W-:Y:S02]  /*1d690*/  LEA.HI.X.SX32 R71, R76, R13.reuse, 0x1, P5 ;  /* 0x0000000d4c477211 */ /* 0x080fe400028f0eff */
[-C--:B------:R-:W-:Y:S01]  /*1d6a0*/  LEA.HI.X.SX32 R67, R20, R13.reuse, 0x1, P3 ;  /* 0x0000000d14437211 */ /* 0x080fe200018f0eff */
[----:B---3--:R-:W-:Y:S01]  /*1d6b0*/  IMAD R20, R18, 0x3a8, RZ ;  /* 0x000003a812147824 */ /* 0x008fe200078e02ff */
[----:B------:R-:W-:-:S03]  /*1d6c0*/  LEA.HI.X.SX32 R73, R21, R13, 0x1, P0 ;  /* 0x0000000d15497211 */ /* 0x000fc600000f0eff */
[----:B------:R-:W3:Y:S01]  /*1d6d0*/  LDC R18, c[0x0][0x268] ;  /* 0x00009a00ff127b82 */ /* 0x000ee20000000800 */
[----:B------:R-:W-:Y:S01]  /*1d6e0*/  LEA.HI.X.SX32 R15, R63, R13, 0x1, P1 ;  /* 0x0000000d3f0f7211 */ /* 0x000fe200008f0eff */
[----:B------:R-:W-:Y:S04]  /*1d6f0*/  STL.64 [R1+0x11a0], R64 ;  /* 0x0011a04001007387 */ /* 0x000fe80000100a00 */
[----:B------:R4:W-:Y:S01]  /*1d700*/  STL.64 [R1+0x1198], R70 ;  /* 0x0011984601007387 */ /* 0x0009e20000100a00 */
[----:B0-----:R-:W-:Y:S01]  /*1d710*/  IMAD R22, R22, 0x3a2, RZ ;  /* 0x000003a216167824 */ /* 0x001fe200078e02ff */
[----:B------:R-:W0:Y:S01]  /*1d720*/  LDC R21, c[0x0][0x268] ;  /* 0x00009a00ff157b82 */ /* 0x000e220000000800 */
[----:B-1----:R-:W-:-:S07]  /*1d730*/  IMAD R76, R23, 0x1d, RZ ;  /* 0x0000001d174c7824 */ /* 0x002fce00078e02ff */
[----:B----4-:R-:W1:Y:S01]  /*1d740*/  LDC R70, c[0x0][0x268] ;  /* 0x00009a00ff467b82 */ /* 0x010e620000000800 */
[----:B------:R-:W-:-:S05]  /*1d750*/  LEA.HI.X.SX32 R75, R76, R13, 0x1, P6 ;  /* 0x0000000d4c4b7211 */ /* 0x000fca00030f0eff */
[----:B------:R-:W-:Y:S04]  /*1d760*/  STL.64 [R1+0x1ef0], R74 ;  /* 0x001ef04a01007387 */ /* 0x000fe80000100a00 */
[----:B------:R-:W-:Y:S04]  /*1d770*/  STL.64 [R1+0x1e10], R72 ;  /* 0x001e104801007387 */ /* 0x000fe80000100a00 */
[----:B------:R-:W-:Y:S04]  /*1d780*/  STL.64 [R1+0x1c48], R14 ;  /* 0x001c480e01007387 */ /* 0x000fe80000100a00 */
[----:B------:R-:W-:Y:S04]  /*1d790*/  STL.64 [R1+0x18b0], R68 ;  /* 0x0018b04401007387 */ /* 0x000fe80000100a00 */
[----:B------:R4:W-:Y:S02]  /*1d7a0*/  STL.64 [R1+0x1190], R66 ;  /* 0x0011904201007387 */ /* 0x0009e40000100a00 */
[----:B----4-:R-:W-:-:S02]  /*1d7b0*/  IADD3 R66, P3, R20, R12, RZ ;  /* 0x0000000c14427210 */ /* 0x010fc40007f7e0ff */
[----:B------:R-:W4:Y:S01]  /*1d7c0*/  LDC R20, c[0x0][0x268] ;  /* 0x00009a00ff147b82 */ /* 0x000f220000000800 */
[----:B---3--:R-:W-:Y:S01]  /*1d7d0*/  IMAD R18, R18, 0x1d1, RZ ;  /* 0x000001d112127824 */ /* 0x008fe200078e02ff */
[----:B------:R-:W-:-:S04]  /*1d7e0*/  IADD3 R64, P4, R22, R12, RZ ;  /* 0x0000000c16407210 */ /* 0x000fc80007f9e0ff */
[----:B------:R-:W-:Y:S02]  /*1d7f0*/  LEA.HI.X.SX32 R65, R18, R13, 0x1, P4 ;  /* 0x0000000d12417211 */ /* 0x000fe400020f0eff */
[----:B------:R-:W3:Y:S08]  /*1d800*/  LDC R22, c[0x0][0x268] ;  /* 0x00009a00ff167b82 */ /* 0x000ef00000000800 */
[----:B------:R-:W3:Y:S01]  /*1d810*/  LDC R18, c[0x0][0x268] ;  /* 0x00009a00ff127b82 */ /* 0x000ee20000000800 */
[----:B------:R0:W-:Y:S01]  /*1d820*/  STL.64 [R1+0x1188], R64 ;  /* 0x0011884001007387 */ /* 0x0001e20000100a00 */
[----:B----4-:R-:W-:-:S02]  /*1d830*/  IMAD R63, R20, 0x3aa, RZ ;  /* 0x000003aa143f7824 */ /* 0x010fc400078e02ff */
[----:B--2---:R-:W-:Y:S02]  /*1d840*/  IMAD R19, R19, 0x1d2, RZ ;  /* 0x000001d213137824 */ /* 0x004fe400078e02ff */
[----:B-1----:R-:W-:Y:S01]  /*1d850*/  IMAD R70, R70, 0x3a6, RZ ;  /* 0x000003a646467824 */ /* 0x002fe200078e02ff */
[-C--:B0-----:R-:W-:Y:S01]  /*1d860*/  IADD3 R64, P4, R63, R12.reuse, RZ ;  /* 0x0000000c3f407210 */ /* 0x081fe20007f9e0ff */
[----:B------:R-:W-:Y:S01]  /*1d870*/  IMAD R21, R21, 0xea, RZ ;  /* 0x000000ea15157824 */ /* 0x000fe200078e02ff */
[----:B------:R-:W0:Y:S01]  /*1d880*/  LDC R63, c[0x0][0x268] ;  /* 0x00009a00ff3f7b82 */ /* 0x000e220000000800 */
[----:B---3--:R-:W-:Y:S01]  /*1d890*/  IMAD R71, R22, 0x3a4, RZ ;  /* 0x000003a416477824 */ /* 0x008fe200078e02ff */
[----:B------:R-:W-:-:S04]  /*1d8a0*/  IADD3 R22, P5, R19, R12, RZ ;  /* 0x0000000c13167210 */ /* 0x000fc80007fbe0ff */
[-C--:B------:R-:W-:Y:S02]  /*1d8b0*/  IADD3 R74, P6, R71, R12.reuse, RZ ;  /* 0x0000000c474a7210 */ /* 0x080fe40007fde0ff */
[-C--:B------:R-:W-:Y:S01]  /*1d8c0*/  IADD3 R68, P2, R3, R12.reuse, RZ ;  /* 0x0000000c03447210 */ /* 0x080fe20007f5e0ff */
[----:B------:R-:W-:Y:S01]  /*1d8d0*/  IMAD R18, R18, 0xe9, RZ ;  /* 0x000000e912127824 */ /* 0x000fe200078e02ff */
[-C--:B------:R-:W-:Y:S01]  /*1d8e0*/  LEA.HI.X.SX32 R75, R19, R13.reuse, 0x1, P6 ;  /* 0x0000000d134b7211 */ /* 0x080fe200030f0eff */
[----:B------:R-:W1:Y:S03]  /*1d8f0*/  LDC R20, c[0x0][0x268] ;  /* 0x00009a00ff147b82 */ /* 0x000e660000000800 */
[----:B------:R-:W-:Y:S02]  /*1d900*/  LEA.HI.X.SX32 R23, R18, R13, 0x1, P5 ;  /* 0x0000000d12177211 */ /* 0x000fe400028f0eff */
[----:B------:R-:W-:-:S02]  /*1d910*/  IADD3 R72, P0, R70, R12, RZ ;  /* 0x0000000c46487210 */ /* 0x000fc40007f1e0ff */
[----:B------:R-:W-:Y:S01]  /*1d920*/  IADD3 R70, P1, R21, R12, RZ ;  /* 0x0000000c15467210 */ /* 0x000fe20007f3e0ff */
[----:B------:R-:W-:Y:S01]  /*1d930*/  STL.64 [R1+0x18a8], R22 ;  /* 0x0018a81601007387 */ /* 0x000fe20000100a00 */
[----:B------:R-:W2:Y:S03]  /*1d940*/  LDC R18, c[0x0][0x268] ;  /* 0x00009a00ff127b82 */ /* 0x000ea60000000800 */
[----:B------:R3:W-:Y:S01]  /*1d950*/  STL.64 [R1+0x1180], R74 ;  /* 0x0011804a01007387 */ /* 0x0007e20000100a00 */
[----:B0-----:R-:W-:Y:S01]  /*1d960*/  IMAD R63, R63, 0x75, RZ ;  /* 0x000000753f3f7824 */ /* 0x001fe200078e02ff */
[----:B------:R-:W-:-:S03]  /*1d970*/  LEA.HI.X.SX32 R69, R21, R13, 0x1, P2 ;  /* 0x0000000d15457211 */ /* 0x000fc600010f0eff */
[----:B------:R-:W0:Y:S01]  /*1d980*/  LDC R21, c[0x0][0x268] ;  /* 0x00009a00ff157b82 */ /* 0x000e220000000800 */
[----:B------:R-:W-:-:S07]  /*1d990*/  LEA.HI.X.SX32 R71, R63, R13, 0x1, P1 ;  /* 0x0000000d3f477211 */ /* 0x000fce00008f0eff */
[----:B---3--:R-:W3:Y:S08]  /*1d9a0*/  LDC R74, c[0x0][0x268] ;  /* 0x00009a00ff4a7b82 */ /* 0x008ef00000000800 */
[----:B------:R-:W4:Y:S01]  /*1d9b0*/  LDC R63, c[0x0][0x268] ;  /* 0x00009a00ff3f7b82 */ /* 0x000f220000000800 */
[----:B-1----:R-:W-:Y:S02]  /*1d9c0*/  IMAD R20, R20, 0x1d6, RZ ;  /* 0x000001d614147824 */ /* 0x002fe400078e02ff */
[----:B--2---:R-:W-:Y:S01]  /*1d9d0*/  IMAD R18, R18, 0x3ac, RZ ;  /* 0x000003ac12127824 */ /* 0x004fe200078e02ff */
[----:B------:R-:W-:-:S02]  /*1d9e0*/  LEA.HI.X.SX32 R67, R3, R13, 0x1, P3 ;  /* 0x0000000d03437211 */ /* 0x000fc400018f0eff */
[-C--:B------:R-:W-:Y:S01]  /*1d9f0*/  IADD3 R22, P5, R20, R12.reuse, RZ ;  /* 0x0000000c14167210 */ /* 0x080fe20007fbe0ff */
[----:B0-----:R-:W-:Y:S01]  /*1da00*/  IMAD R21, R21, 0xeb, RZ ;  /* 0x000000eb15157824 */ /* 0x001fe200078e02ff */
[----:B------:R-:W-:Y:S01]  /*1da10*/  IADD3 R18, P6, R18, R12, RZ ;  /* 0x0000000c12127210 */ /* 0x000fe20007fde0ff */
[----:B---3--:R-:W-:-:S05]  /*1da20*/  IMAD R74, R74, 0x1d3, RZ ;  /* 0x000001d34a4a7824 */ /* 0x008fca00078e02ff */
[-C--:B------:R-:W-:Y:S01]  /*1da30*/  LEA.HI.X.SX32 R73, R74, R13.reuse, 0x1, P0 ;  /* 0x0000000d4a497211 */ /* 0x080fe200000f0eff */
[----:B----4-:R-:W-:Y:S01]  /*1da40*/  IMAD R63, R63, 0x1d5, RZ ;  /* 0x000001d53f3f7824 */ /* 0x010fe200078e02ff */
[----:B------:R-:W-:-:S03]  /*1da50*/  LEA.HI.X.SX32 R23, R21, R13, 0x1, P5 ;  /* 0x0000000d15177211 */ /* 0x000fc600028f0eff */
[----:B------:R-:W-:Y:S01]  /*1da60*/  STL.64 [R1+0x1178], R72 ;  /* 0x0011784801007387 */ /* 0x000fe20000100a00 */
[-C--:B------:R-:W-:Y:S02]  /*1da70*/  LEA.HI.X.SX32 R19, R20, R13.reuse, 0x1, P6 ;  /* 0x0000000d14137211 */ /* 0x080fe400030f0eff */
[----:B------:R-:W-:Y:S01]  /*1da80*/  LEA.HI.X.SX32 R65, R63, R13, 0x1, P4 ;  /* 0x0000000d3f417211 */ /* 0x000fe200020f0eff */
[----:B------:R-:W-:Y:S04]  /*1da90*/  STL.64 [R1+0x1c40], R70 ;  /* 0x001c404601007387 */ /* 0x000fe80000100a00 */
[----:B------:R-:W-:Y:S04]  /*1daa0*/  STL.64 [R1+0x18a0], R68 ;  /* 0x0018a04401007387 */ /* 0x000fe80000100a00 */
[----:B------:R-:W-:Y:S04]  /*1dab0*/  STL.64 [R1+0x1170], R66 ;  /* 0x0011704201007387 */ /* 0x000fe80000100a00 */
[----:B------:R0:W-:Y:S04]  /*1dac0*/  STL.64 [R1+0x1168], R64 ;  /* 0x0011684001007387 */ /* 0x0001e80000100a00 */
[----:B------:R1:W-:Y:S04]  /*1dad0*/  STL.64 [R1+0x1898], R22 ;  /* 0x0018981601007387 */ /* 0x0003e80000100a00 */
[----:B------:R1:W-:Y:S01]  /*1dae0*/  STL.64 [R1+0x1160], R18 ;  /* 0x0011601201007387 */ /* 0x0003e20000100a00 */
[----:B------:R-:W-:-:S02]  /*1daf0*/  UIADD3.64 UR10, UR4, 0x1300, URZ ;  /* 0x00001300040a7897 */ /* 0x000fc4000fffe03f */
[----:B------:R-:W-:Y:S02]  /*1db00*/  UIADD3.64 UR10, UR4, 0x1600, URZ ;  /* 0x00001600040a7897 */ /* 0x000fe4000fffe03f */
[----:B------:R-:W-:Y:S02]  /*1db10*/  UIADD3.64 UR14, UR4, 0x1700, URZ ;  /* 0x00001700040e7897 */ /* 0x000fe4000fffe03f */
[----:B------:R-:W-:Y:S02]  /*1db20*/  UIADD3.64 UR10, UR4, 0x780, URZ ;  /* 0x00000780040a7897 */ /* 0x000fe4000fffe03f */
[----:B------:R-:W-:Y:S02]  /*1db30*/  UIADD3.64 UR14, UR4, 0x880, URZ ;  /* 0x00000880040e7897 */ /* 0x000fe4000fffe03f */
[----:B------:R-:W-:Y:S02]  /*1db40*/  UIADD3.64 UR10, UR4, 0x900, URZ ;  /* 0x00000900040a7897 */ /* 0x000fe4000fffe03f */
        /* <DEDUP_REMOVED lines=20> */
[----:B------:R-:W-:Y:S01]  /*1dc90*/  UIADD3.64 UR18, UR4, 0x1c00, URZ ;  /* 0x00001c0004127897 */ /* 0x000fe2000fffe03f */
[----:B------:R-:W-:Y:S01]  /*1dca0*/  CS2R R62, SRZ ;  /* 0x00000000003e7805 */ /* 0x000fe2000001ff00 */
[----:B------:R-:W-:Y:S01]  /*1dcb0*/  UIADD3.64 UR14, UR4, 0x1c80, URZ ;  /* 0x00001c80040e7897 */ /* 0x000fe2000fffe03f */
[----:B0-----:R-:W-:Y:S01]  /*1dcc0*/  CS2R R64, SRZ ;  /* 0x0000000000407805 */ /* 0x001fe2000001ff00 */
[----:B------:R-:W-:Y:S01]  /*1dcd0*/  UIADD3.64 UR10, UR4, 0x1d00, URZ ;  /* 0x00001d00040a7897 */ /* 0x000fe2000fffe03f */
[----:B------:R-:W-:Y:S01]  /*1dce0*/  CS2R R66, SRZ ;  /* 0x0000000000427805 */ /* 0x000fe2000001ff00 */
[----:B------:R-:W-:Y:S01]  /*1dcf0*/  UIADD3.64 UR18, UR4, 0x1d80, URZ ;  /* 0x00001d8004127897 */ /* 0x000fe2000fffe03f */
[----:B------:R-:W-:Y:S01]  /*1dd00*/  CS2R R68, SRZ ;  /* 0x0000000000447805 */ /* 0x000fe2000001ff00 */
[----:B------:R-:W-:Y:S01]  /*1dd10*/  UIADD3.64 UR8, UR4, 0x100, URZ ;  /* 0x0000010004087897 */ /* 0x000fe2000fffe03f */
        /* <DEDUP_REMOVED lines=40> */
[----:B------:R-:W-:Y:S01]  /*1dfa0*/  CS2R R150, SRZ ;  /* 0x0000000000967805 */ /* 0x000fe2000001ff00 */
        /* <DEDUP_REMOVED lines=23> */
[----:B------:R-:W-:Y:S01]  /*1e120*/  UIADD3.64 UR16, UR4, 0x500, URZ ;  /* 0x0000050004107897 */ /* 0x000fe2000fffe03f */
[----:B------:R-:W-:Y:S01]  /*1e130*/  UMOV UR55, 0x40000040 ;  /* 0x4000004000377882 */ /* 0x000fe20000000000 */
        /* <DEDUP_REMOVED lines=21> */
[----:B-1----:R-:W-:-:S12]  /*1e290*/  UIADD3.64 UR52, UR6, 0x1c04, URZ ;  /* 0x00001c0406347897 */ /* 0x002fd8000fffe03f */
.L_x_1:
[----:B-----5:R-:W-:Y:S01]  /*1e2a0*/  STL [R1+0x21cc], R16 ;  /* 0x0021cc1001007387 */ /* 0x020fe20000100800 */
[----:B------:R-:W-:-:S03]  /*1e2b0*/  IMAD.WIDE R14, R2, 0x2, R6 ;  /* 0x00000002020e7825 */ /* 0x000fc600078e0206 */
[----:B------:R-:W-:Y:S01]  /*1e2c0*/  STL [R1+0x21c8], R0 ;  /* 0x0021c80001007387 */ /* 0x000fe20000100800 */
[----:B------:R-:W-:-:S03]  /*1e2d0*/  IMAD.WIDE R20, R2, 0x2, R10 ;  /* 0x0000000202147825 */ /* 0x000fc600078e020a */
[----:B------:R-:W-:Y:S01]  /*1e2e0*/  STL [R1+0x21c4], R12 ;  /* 0x0021c40c01007387 */ /* 0x000fe20000100800 */
[----:B------:R-:W-:-:S03]  /*1e2f0*/  IMAD.WIDE R18, R2, 0x2, R8 ;  /* 0x0000000202127825 */ /* 0x000fc600078e0208 */
[----:B------:R-:W-:Y:S04]  /*1e300*/  STL [R1+0x21c0], R13 ;  /* 0x0021c00d01007387 */ /* 0x000fe80000100800 */
        /* <DEDUP_REMOVED lines=27> */
[----:B------:R0:W-:Y:S04]  /*1e4c0*/  STL [R1+0x2150], R124 ;  /* 0x0021507c01007387 */ /* 0x0001e80000100800 */
[----:B------:R1:W-:Y:S04]  /*1e4d0*/  STL [R1+0x214c], R123 ;  /* 0x00214c7b01007387 */ /* 0x0003e80000100800 */
[----:B------:R2:W-:Y:S01]  /*1e4e0*/  STL [R1+0x2148], R122 ;  /* 0x0021487a01007387 */ /* 0x0005e20000100800 */
[----:B0-----:R-:W-:-:S03]  /*1e4f0*/  MOV R124, UR56 ;  /* 0x00000038007c7c02 */ /* 0x001fc60008000f00 */
[----:B------:R0:W-:Y:S01]  /*1e500*/  STL [R1+0x2144], R121 ;  /* 0x0021447901007387 */ /* 0x0001e20000100800 */
[----:B-1----:R-:W-:-:S03]  /*1e510*/  MOV R123, UR48 ;  /* 0x00000030007b7c02 */ /* 0x002fc60008000f00 */
[----:B------:R1:W-:Y:S01]  /*1e520*/  STL [R1+0x2140], R120 ;  /* 0x0021407801007387 */ /* 0x0003e20000100800 */
[----:B--2---:R-:W-:-:S03]  /*1e530*/  MOV R122, UR49 ;  /* 0x00000031007a7c02 */ /* 0x004fc60008000f00 */
        /* <DEDUP_REMOVED lines=18> */
[----:B------:R-:W-:Y:S01]  /*1e660*/  STL [R1+0x2118], R110 ;  /* 0x0021186e01007387 */ /* 0x000fe20000100800 */
[----:B0-----:R-:W-:-:S03]  /*1e670*/  MOV R112, UR42 ;  /* 0x0000002a00707c02 */ /* 0x001fc60008000f00 */
[----:B------:R-:W-:Y:S01]  /*1e680*/  STL [R1+0x2114], R109 ;  /* 0x0021146d01007387 */ /* 0x000fe20000100800 */
[----:B-1----:R-:W-:-:S03]  /*1e690*/  MOV R111, UR43 ;  /* 0x0000002b006f7c02 */ /* 0x002fc60008000f00 */
        /* <DEDUP_REMOVED lines=76> */
[----:B------:R-:W2:Y:S04]  /*1eb60*/  LDG.E.U16 R160, desc[UR60][R14.64] ;  /* 0x0000003c0ea07981 */ /* 0x000ea8000c1e1500 */
[----:B------:R-:W3:Y:S01]  /*1eb70*/  LDG.E.U16 R158, desc[UR60][R20.64] ;  /* 0x0000003c149e7981 */ /* 0x000ee2000c1e1500 */
[----:B0-----:R-:W0:Y:S03]  /*1eb80*/  LDC R33, c[0x0][0x254] ;  /* 0x00009500ff217b82 */ /* 0x001e260000000800 */
[----:B------:R-:W-:Y:S04]  /*1eb90*/  STL [R1+0x1fe0], R32 ;  /* 0x001fe02001007387 */ /* 0x000fe80000100800 */
[----:B------:R1:W4:Y:S04]  /*1eba0*/  LDG.E.U16 R159, desc[UR60][R18.64] ;  /* 0x0000003c129f7981 */ /* 0x000328000c1e1500 */
[----:B------:R-:W-:Y:S04]  /*1ebb0*/  STL [R1+0x1fdc], R31 ;  /* 0x001fdc1f01007387 */ /* 0x000fe80000100800 */
[----:B------:R-:W-:Y:S01]  /*1ebc0*/  STL [R1+0x1fd8], R30 ;  /* 0x001fd81e01007387 */ /* 0x000fe20000100800 */
[----:B-1----:R-:W-:-:S03]  /*1ebd0*/  IMAD.WIDE R18, R2, 0x2, R4 ;  /* 0x0000000202127825 */ /* 0x002fc600078e0204 */
[----:B------:R-:W-:Y:S04]  /*1ebe0*/  STL [R1+0x1fd4], R29 ;  /* 0x001fd41d01007387 */ /* 0x000fe80000100800 */
[----:B------:R1:W-:Y:S01]  /*1ebf0*/  STL [R1+0x1fd0], R28 ;  /* 0x001fd01c01007387 */ /* 0x0003e20000100800 */
[C---:B0-----:R-:W-:Y:S01]  /*1ec00*/  IMAD.WIDE R14, R33.reuse, 0x2, R10 ;  /* 0x00000002210e7825 */ /* 0x041fe200078e020a */
[C---:B------:R-:W-:Y:S02]  /*1ec10*/  SHF.L.U32 R156, R33.reuse, 0x1, RZ ;  /* 0x00000001219c7819 */ /* 0x040fe400000006ff */
[----:B------:R-:W2:Y:S01]  /*1ec20*/  LDG.E.U16 R161, desc[UR60][R18.64] ;  /* 0x0000003c12a17981 */ /* 0x000ea2000c1e1500 */
[C---:B------:R-:W-:Y:S01]  /*1ec30*/  IMAD.WIDE R20, R33.reuse, 0x2, R6 ;  /* 0x0000000221147825 */ /* 0x040fe200078e0206 */
[----:B------:R-:W-:-:S02]  /*1ec40*/  LEA R3, R33, R33, 0x1 ;  /* 0x0000002121037211 */ /* 0x000fc400078e08ff */
[----:B------:R0:W-:Y:S01]  /*1ec50*/  STL.64 [R1+0x1fc8], R26 ;  /* 0x001fc81a01007387 */ /* 0x0001e20000100a00 */
[----:B------:R-:W-:-:S03]  /*1ec60*/  IMAD.WIDE R22, R33, 0x2, R8 ;  /* 0x0000000221167825 */ /* 0x000fc600078e0208 */
[----:B------:R0:W-:Y:S01]  /*1ec70*/  STL.64 [R1+0x1fc0], R24 ;  /* 0x001fc01801007387 */ /* 0x0001e20000100a00 */
[----:B------:R-:W-:-:S03]  /*1ec80*/  IMAD.WIDE R14, R2, 0x2, R14 ;  /* 0x00000002020e7825 */ /* 0x000fc600078e020e */
[----:B------:R-:W-:Y:S01]  /*1ec90*/  STL [R1+0x21d0], R111 ;  /* 0x0021d06f01007387 */ /* 0x000fe20000100800 */
[----:B------:R-:W-:-:S03]  /*1eca0*/  IMAD.WIDE R152, R156, 0x2, R10 ;  /* 0x000000029c987825 */ /* 0x000fc600078e020a */
[----:B-1----:R1:W3:Y:S01]  /*1ecb0*/  LDG.E.U16 R28, desc[UR60][R14.64] ;  /* 0x0000003c0e1c7981 */ /* 0x0022e2000c1e1500 */
[----:B------:R-:W-:-:S03]  /*1ecc0*/  IMAD.WIDE R154, R33, 0x2, R4 ;  /* 0x00000002219a7825 */ /* 0x000fc600078e0204 */
[----:B------:R-:W-:Y:S01]  /*1ecd0*/  STL [R1+0x21d4], R112 ;  /* 0x0021d47001007387 */ /* 0x000fe20000100800 */
[----:B------:R-:W-:-:S03]  /*1ece0*/  IMAD.WIDE R20, R2, 0x2, R20 ;  /* 0x0000000202147825 */ /* 0x000fc600078e0214 */
[----:B------:R-:W-:Y:S01]  /*1ecf0*/  STL [R1+0x21d8], R113 ;  /* 0x0021d87101007387 */ /* 0x000fe20000100800 */
[----:B------:R-:W-:-:S03]  /*1ed00*/  IMAD.WIDE R22, R2, 0x2, R22 ;  /* 0x0000000202167825 */ /* 0x000fc600078e0216 */
[----:B0-----:R0:W4:Y:S01]  /*1ed10*/  LDG.E.U16 R26, desc[UR60][R20.64] ;  /* 0x0000003c141a7981 */ /* 0x001122000c1e1500 */
[----:B-1----:R-:W-:-:S03]  /*1ed20*/  IMAD.WIDE R14, R2, 0x2, R152 ;  /* 0x00000002020e7825 */ /* 0x002fc600078e0298 */
[----:B------:R1:W2:Y:S01]  /*1ed30*/  LDG.E.U16 R27, desc[UR60][R22.64] ;  /* 0x0000003c161b7981 */ /* 0x0002a2000c1e1500 */
[----:B------:R-:W-:-:S03]  /*1ed40*/  IMAD.WIDE R18, R2, 0x2, R154 ;  /* 0x0000000202127825 */ /* 0x000fc600078e029a */
[----:B------:R-:W4:Y:S01]  /*1ed50*/  LDG.E.U16 R24, desc[UR60][R14.64] ;  /* 0x0000003c0e187981 */ /* 0x000f22000c1e1500 */
[----:B------:R-:W-:-:S03]  /*1ed60*/  IMAD.WIDE R152, R156, 0x2, R8 ;  /* 0x000000029c987825 */ /* 0x000fc600078e0208 */
[----:B------:R1:W4:Y:S01]  /*1ed70*/  LDG.E.U16 R25, desc[UR60][R18.64] ;  /* 0x0000003c12197981 */ /* 0x000322000c1e1500 */
[----:B0-----:R-:W-:-:S03]  /*1ed80*/  IMAD.WIDE R20, R156, 0x2, R6 ;  /* 0x000000029c147825 */ /* 0x001fc600078e0206 */
[----:B------:R-:W-:Y:S01]  /*1ed90*/  STL [R1+0x21dc], R114 ;  /* 0x0021dc7201007387 */ /* 0x000fe20000100800 */
[----:B-1----:R-:W-:-:S03]  /*1eda0*/  IMAD.WIDE R22, R156, 0x2, R4 ;  /* 0x000000029c167825 */ /* 0x002fc600078e0204 */
[----:B------:R-:W-:Y:S01]  /*1edb0*/  STL [R1+0x21e0], R115 ;  /* 0x0021e07301007387 */ /* 0x000fe20000100800 */
[----:B------:R-:W-:-:S03]  /*1edc0*/  IMAD.WIDE R18, R2, 0x2, R152 ;  /* 0x0000000202127825 */ /* 0x000fc600078e0298 */
[----:B------:R-:W-:Y:S01]  /*1edd0*/  STL [R1+0x21e4], R116 ;  /* 0x0021e47401007387 */ /* 0x000fe20000100800 */
[----:B------:R-:W-:-:S03]  /*1ede0*/  IMAD.WIDE R154, R3, 0x2, R10 ;  /* 0x00000002039a7825 */ /* 0x000fc600078e020a */
[----:B------:R0:W4:Y:S01]  /*1edf0*/  LDG.E.U16 R16, desc[UR60][R18.64] ;  /* 0x0000003c12107981 */ /* 0x000122000c1e1500 */
[----:B------:R-:W-:-:S03]  /*1ee00*/  IMAD.WIDE R152, R3, 0x2, R8 ;  /* 0x0000000203987825 */ /* 0x000fc600078e0208 */
[----:B------:R-:W-:Y:S01]  /*1ee10*/  STL [R1+0x21e8], R117 ;  /* 0x0021e87501007387 */ /* 0x000fe20000100800 */
[----:B------:R-:W-:-:S03]  /*1ee20*/  IMAD.WIDE R14, R2, 0x2, R20 ;  /* 0x00000002020e7825 */ /* 0x000fc600078e0214 */
[----:B------:R-:W-:Y:S01]  /*1ee30*/  STL [R1+0x21ec], R118 ;  /* 0x0021ec7601007387 */ /* 0x000fe20000100800 */
[----:B------:R-:W-:-:S03]  /*1ee40*/  IMAD.WIDE R22, R2, 0x2, R22 ;  /* 0x0000000202167825 */ /* 0x000fc600078e0216 */
[----:B------:R1:W4:Y:S01]  /*1ee50*/  LDG.E.U16 R30, desc[UR60][R14.64] ;  /* 0x0000003c0e1e7981 */ /* 0x000322000c1e1500 */
[----:B------:R-:W-:-:S03]  /*1ee60*/  IMAD.WIDE R20, R2, 0x2, R154 ;  /* 0x0000000202147825 */ /* 0x000fc600078e029a */
[----:B------:R-:W4:Y:S01]  /*1ee70*/  LDG.E.U16 R29, desc[UR60][R22.64] ;  /* 0x0000003c161d7981 */ /* 0x000f22000c1e1500 */
[----:B0-----:R-:W-:-:S03]  /*1ee80*/  IMAD.WIDE R18, R2, 0x2, R152 ;  /* 0x0000000202127825 */ /* 0x001fc600078e0298 */
[----:B------:R-:W4:Y:S01]  /*1ee90*/  LDG.E.U16 R13, desc[UR60][R20.64] ;  /* 0x0000003c140d7981 */ /* 0x000f22000c1e1500 */
[----:B------:R-:W-:-:S03]  /*1eea0*/  IMAD.WIDE R156, R3, 0x2, R6 ;  /* 0x00000002039c7825 */ /* 0x000fc600078e0206 */
[----:B------:R0:W4:Y:S01]  /*1eeb0*/  LDG.E.U16 R12, desc[UR60][R18.64] ;  /* 0x0000003c120c7981 */ /* 0x000122000c1e1500 */
[----:B-1----:R-:W-:-:S03]  /*1eec0*/  IMAD.WIDE R14, R2, 0x2, R156 ;  /* 0x00000002020e7825 */ /* 0x002fc600078e029c */
[----:B------:R-:W-:Y:S04]  /*1eed0*/  STL [R1+0x21f0], R119 ;  /* 0x0021f07701007387 */ /* 0x000fe80000100800 */
[----:B------:R1:W4:Y:S01]  /*1eee0*/  LDG.E.U16 R0, desc[UR60][R14.64] ;  /* 0x0000003c0e007981 */ /* 0x000322000c1e1500 */
[----:B------:R-:W-:Y:S01]  /*1eef0*/  SHF.L.U32 R152, R33, 0x2, RZ ;  /* 0x0000000221987819 */ /* 0x000fe200000006ff */
[----:B0-----:R-:W-:Y:S01]  /*1ef00*/  IMAD.WIDE R18, R3, 0x2, R4 ;  /* 0x0000000203127825 */ /* 0x001fe200078e0204 */
[----:B------:R-:W-:Y:S01]  /*1ef10*/  LEA R156, R33, R33, 0x2 ;  /* 0x00000021219c7211 */ /* 0x000fe200078e10ff */
[----:B------:R-:W-:Y:S02]  /*1ef20*/  STL [R1+0x21f4], R120 ;  /* 0x0021f47801007387 */ /* 0x000fe40000100800 */
[----:B------:R-:W-:-:S02]  /*1ef30*/  IMAD.WIDE R20, R152, 0x2, R6 ;  /* 0x0000000298147825 */ /* 0x000fc400078e0206 */
[----:B------:R-:W-:Y:S02]  /*1ef40*/  STL [R1+0x21f8], R122 ;  /* 0x0021f87a01007387 */ /* 0x000fe40000100800 */
[C---:B-1----:R-:W-:Y:S02]  /*1ef50*/  IMAD.WIDE R14, R152.reuse, 0x2, R10 ;  /* 0x00000002980e7825 */ /* 0x042fe400078e020a */
[----:B------:R-:W-:Y:S02]  /*1ef60*/  STL [R1+0x21fc], R123 ;  /* 0x0021fc7b01007387 */ /* 0x000fe40000100800 */
[C---:B------:R-:W-:Y:S02]  /*1ef70*/  IMAD.WIDE R22, R152.reuse, 0x2, R8 ;  /* 0x0000000298167825 */ /* 0x040fe400078e0208 */
[----:B------:R-:W-:Y:S02]  /*1ef80*/  STL [R1+0x2200], R121 ;  /* 0x0022007901007387 */ /* 0x000fe40000100800 */
[----:B------:R-:W-:-:S02]  /*1ef90*/  IMAD.WIDE R152, R152, 0x2, R4 ;  /* 0x0000000298987825 */ /* 0x000fc400078e0204 */
[----:B------:R-:W-:Y:S02]  /*1efa0*/  STL [R1+0x2204], R124 ;  /* 0x0022047c01007387 */ /* 0x000fe40000100800 */
[----:B------:R-:W-:-:S04]  /*1efb0*/  IMAD.WIDE R18, R2, 0x2, R18 ;  /* 0x0000000202127825 */ /* 0x000fc800078e0212 */
[----:B------:R-:W-:-:S04]  /*1efc0*/  IMAD.WIDE R14, R2, 0x2, R14 ;  /* 0x00000002020e7825 */ /* 0x000fc800078e020e */
[----:B------:R-:W-:-:S04]  /*1efd0*/  IMAD.WIDE R154, R156, 0x2, R10 ;  /* 0x000000029c9a7825 */ /* 0x000fc800078e020a */
[----:B------:R-:W-:-:S04]  /*1efe0*/  IMAD.WIDE R20, R2, 0x2, R20 ;  /* 0x0000000202147825 */ /* 0x000fc800078e0214 */
[----:B------:R-:W-:-:S04]  /*1eff0*/  IMAD.WIDE R22, R2, 0x2, R22 ;  /* 0x0000000202167825 */ /* 0x000fc800078e0216 */
[----:B------:R-:W-:Y:S01]  /*1f000*/  IMAD R3, R33, 0x6, RZ ;  /* 0x0000000621037824 */ /* 0x000fe200078e02ff */
[----:B---3--:R0:W-:Y:S04]  /*1f010*/  STL [R1+0xc54], R28 ;  /* 0x000c541c01007387 */ /* 0x0081e80000100800 */
[----:B0-----:R0:W3:Y:S04]  /*1f020*/  LDG.E.U16 R28, desc[UR60][R18.64] ;  /* 0x0000003c121c7981 */ /* 0x0010e8000c1e1500 */
[----:B--2---:R1:W-:Y:S04]  /*1f030*/  STL [R1+0xc50], R27 ;  /* 0x000c501b01007387 */ /* 0x0043e80000100800 */
[----:B----4-:R2:W-:Y:S01]  /*1f040*/  STL [R1+0xc4c], R26 ;  /* 0x000c4c1a01007387 */ /* 0x0105e20000100800 */
[----:B0-----:R-:W-:-:S03]  /*1f050*/  IMAD.WIDE R18, R2, 0x2, R152 ;  /* 0x0000000202127825 */ /* 0x001fc600078e0298 */
[----:B------:R0:W-:Y:S01]  /*1f060*/  STL [R1+0xc48], R25 ;  /* 0x000c481901007387 */ /* 0x0001e20000100800 */
[----:B------:R-:W-:-:S03]  /*1f070*/  IMAD.WIDE R152, R156, 0x2, R8 ;  /* 0x000000029c987825 */ /* 0x000fc600078e0208 */
[----:B-1----:R1:W4:Y:S04]  /*1f080*/  LDG.E.U16 R27, desc[UR60][R14.64] ;  /* 0x0000003c0e1b7981 */ /* 0x002328000c1e1500 */
[----:B--2---:R2:W4:Y:S04]  /*1f090*/  LDG.E.U16 R26, desc[UR60][R22.64] ;  /* 0x0000003c161a7981 */ /* 0x004528000c1e1500 */
[----:B0-----:R0:W4:Y:S01]  /*1f0a0*/  LDG.E.U16 R25, desc[UR60][R20.64] ;  /* 0x0000003c14197981 */ /* 0x001122000c1e1500 */
[----:B-1----:R-:W-:-:S03]  /*1f0b0*/  IMAD.WIDE R14, R2, 0x2, R154 ;  /* 0x00000002020e7825 */ /* 0x002fc600078e029a */
[----:B------:R1:W-:Y:S01]  /*1f0c0*/  STL [R1+0xc44], R24 ;  /* 0x000c441801007387 */ /* 0x0003e20000100800 */
[----:B--2---:R-:W-:-:S04]  /*1f0d0*/  IMAD.WIDE R22, R156, 0x2, R4 ;  /* 0x000000029c167825 */ /* 0x004fc800078e0204 */
[----:B0-----:R-:W-:Y:S01]  /*1f0e0*/  IMAD.WIDE R20, R156, 0x2, R6 ;  /* 0x000000029c147825 */ /* 0x001fe200078e0206 */
[----:B------:R0:W-:Y:S03]  /*1f0f0*/  STL [R1+0xc40], R16 ;  /* 0x000c401001007387 */ /* 0x0001e60000100800 */
[C---:B------:R-:W-:Y:S01]  /*1f100*/  IMAD.WIDE R156, R3.reuse, 0x2, R8 ;  /* 0x00000002039c7825 */ /* 0x040fe200078e0208 */
[----:B-1----:R1:W2:Y:S03]  /*1f110*/  LDG.E.U16 R24, desc[UR60][R18.64] ;  /* 0x0000003c12187981 */ /* 0x0022a6000c1e1500 */
[----:B------:R-:W-:Y:S01]  /*1f120*/  IMAD.WIDE R154, R3, 0x2, R6 ;  /* 0x00000002039a7825 */ /* 0x000fe200078e0206 */
[----:B------:R-:W-:Y:S04]  /*1f130*/  STL [R1+0xc3c], R30 ;  /* 0x000c3c1e01007387 */ /* 0x000fe80000100800 */
[----:B0-----:R0:W2:Y:S01]  /*1f140*/  LDG.E.U16 R16, desc[UR60][R14.64] ;  /* 0x0000003c0e107981 */ /* 0x0010a2000c1e1500 */
[----:B-1----:R-:W-:-:S03]  /*1f150*/  IMAD.WIDE R18, R2, 0x2, R152 ;  /* 0x0000000202127825 */ /* 0x002fc600078e0298 */
[----:B------:R-:W-:Y:S01]  /*1f160*/  STL [R1+0xc38], R29 ;  /* 0x000c381d01007387 */ /* 0x000fe20000100800 */
[----:B------:R-:W-:-:S04]  /*1f170*/  IMAD.WIDE R152, R3, 0x2, R10 ;  /* 0x0000000203987825 */ /* 0x000fc800078e020a */
[C---:B0-----:R-:W-:Y:S01]  /*1f180*/  IMAD.WIDE R14, R2.reuse, 0x2, R20 ;  /* 0x00000002020e7825 */ /* 0x041fe200078e0214 */
[----:B------:R0:W-:Y:S04]  /*1f190*/  STL [R1+0xc34], R13 ;  /* 0x000c340d01007387 */ /* 0x0001e80000100800 */
[----:B------:R1:W-:Y:S01]  /*1f1a0*/  STL [R1+0xc30], R12 ;  /* 0x000c300c01007387 */ /* 0x0003e20000100800 */
[C---:B------:R-:W-:Y:S01]  /*1f1b0*/  IMAD.WIDE R20, R2.reuse, 0x2, R152 ;  /* 0x0000000202147825 */ /* 0x040fe200078e0298 */
[----:B------:R-:W-:Y:S02]  /*1f1c0*/  LEA R152, R33, -R33, 0x3 ;  /* 0x8000002121987211 */ /* 0x000fe400078e18ff */
[----:B0-----:R0:W2:Y:S01]  /*1f1d0*/  LDG.E.U16 R13, desc[UR60][R18.64] ;  /* 0x0000003c120d7981 */ /* 0x0010a2000c1e1500 */
[----:B------:R-:W-:-:S03]  /*1f1e0*/  IMAD.WIDE R22, R2, 0x2, R22 ;  /* 0x0000000202167825 */ /* 0x000fc600078e0216 */
[----:B-1----:R1:W2:Y:S04]  /*1f1f0*/  LDG.E.U16 R12, desc[UR60][R14.64] ;  /* 0x0000003c0e0c7981 */ /* 0x0022a8000c1e1500 */
[----:B------:R1:W-:Y:S01]  /*1f200*/  STL [R1+0xc2c], R0 ;  /* 0x000c2c0001007387 */ /* 0x0003e20000100800 */
[----:B0-----:R-:W-:-:S03]  /*1f210*/  IMAD.WIDE R18, R2, 0x2, R156 ;  /* 0x0000000202127825 */ /* 0x001fc600078e029c */
[----:B------:R0:W3:Y:S01]  /*1f220*/  LDG.E.U16 R137, desc[UR60][R20.64] ;  /* 0x0000003c14897981 */ /* 0x0000e2000c1e1500 */
[----:B-1----:R-:W-:-:S03]  /*1f230*/  IMAD.WIDE R14, R2, 0x2, R154 ;  /* 0x00000002020e7825 */ /* 0x002fc600078e029a */
[----:B------:R1:W4:Y:S04]  /*1f240*/  LDG.E.U16 R136, desc[UR60][R18.64] ;  /* 0x0000003c12887981 */ /* 0x000328000c1e1500 */
[----:B------:R1:W2:Y:S01]  /*1f250*/  LDG.E.U16 R135, desc[UR60][R14.64] ;  /* 0x0000003c0e877981 */ /* 0x0002a2000c1e1500 */
[----:B0-----:R-:W-:-:S03]  /*1f260*/  IMAD.WIDE R20, R152, 0x2, R6 ;  /* 0x0000000298147825 */ /* 0x001fc600078e0206 */
[----:B------:R0:W2:Y:S01]  /*1f270*/  LDG.E.U16 R0, desc[UR60][R22.64] ;  /* 0x0000003c16007981 */ /* 0x0000a2000c1e1500 */
[----:B-1----:R-:W-:-:S04]  /*1f280*/  IMAD.WIDE R18, R3, 0x2, R4 ;  /* 0x0000000203127825 */ /* 0x002fc800078e0204 */
[----:B------:R-:W-:-:S04]  /*1f290*/  IMAD.WIDE R14, R152, 0x2, R10 ;  /* 0x00000002980e7825 */ /* 0x000fc800078e020a */
[----:B0-----:R-:W-:-:S04]  /*1f2a0*/  IMAD.WIDE R22, R152, 0x2, R8 ;  /* 0x0000000298167825 */ /* 0x001fc800078e0208 */
[----:B------:R-:W-:-:S04]  /*1f2b0*/  IMAD.WIDE R18, R2, 0x2, R18 ;  /* 0x0000000202127825 */ /* 0x000fc800078e0212 */
[C---:B------:R-:W-:Y:S01]  /*1f2c0*/  IMAD.WIDE R14, R2.reuse, 0x2, R14 ;  /* 0x00000002020e7825 */ /* 0x040fe200078e020e */
[----:B------:R0:W2:Y:S03]  /*1f2d0*/  LDG.E.U16 R134, desc[UR60][R18.64] ;  /* 0x0000003c12867981 */ /* 0x0000a6000c1e1500 */
[C---:B------:R-:W-:Y:S01]  /*1f2e0*/  IMAD.WIDE R22, R2.reuse, 0x2, R22 ;  /* 0x0000000202167825 */ /* 0x040fe200078e0216 */
[----:B------:R1:W2:Y:S03]  /*1f2f0*/  LDG.E.U16 R63, desc[UR60][R14.64] ;  /* 0x0000003c0e3f7981 */ /* 0x0002a6000c1e1500 */
[----:B------:R-:W-:Y:S01]  /*1f300*/  IMAD.WIDE R20, R2, 0x2, R20 ;  /* 0x0000000202147825 */ /* 0x000fe200078e0214 */
[----:B------:R-:W2:Y:S04]  /*1f310*/  LDG.E.U16 R64, desc[UR60][R22.64] ;  /* 0x0000003c16407981 */ /* 0x000ea8000c1e1500 */
[----:B------:R1:W2:Y:S01]  /*1f320*/  LDG.E.U16 R65, desc[UR60][R20.64] ;  /* 0x0000003c14417981 */ /* 0x0002a2000c1e1500 */
[----:B------:R-:W-:Y:S01]  /*1f330*/  SHF.L.U32 R156, R33, 0x3, RZ ;  /* 0x00000003219c7819 */ /* 0x000fe200000006ff */
[----:B------:R-:W-:-:S04]  /*1f340*/  IMAD.WIDE R152, R152, 0x2, R4 ;  /* 0x0000000298987825 */ /* 0x000fc800078e0204 */
[----:B------:R-:W-:Y:S01]  /*1f350*/  IMAD.WIDE R154, R156, 0x2, R10 ;  /* 0x000000029c9a7825 */ /* 0x000fe200078e020a */
[----:B------:R-:W-:-:S03]  /*1f360*/  LEA R3, R33, R33, 0x3 ;  /* 0x0000002121037211 */ /* 0x000fc600078e18ff */
[----:B0-----:R-:W-:-:S04]  /*1f370*/  IMAD.WIDE R18, R2, 0x2, R152 ;  /* 0x0000000202127825 */ /* 0x001fc800078e0298 */
[----:B------:R-:W-:Y:S01]  /*1f380*/  IMAD.WIDE R152, R156, 0x2, R8 ;  /* 0x000000029c987825 */ /* 0x000fe200078e0208 */
[----:B------:R0:W2:Y:S03]  /*1f390*/  LDG.E.U16 R66, desc[UR60][R18.64] ;  /* 0x0000003c12427981 */ /* 0x0000a6000c1e1500 */
[----:B-1----:R-:W-:-:S04]  /*1f3a0*/  IMAD.WIDE R14, R2, 0x2, R154 ;  /* 0x00000002020e7825 */ /* 0x002fc800078e029a */
[----:B------:R-:W-:-:S04]  /*1f3b0*/  IMAD.WIDE R20, R156, 0x2, R6 ;  /* 0x000000029c147825 */ /* 0x000fc800078e0206 */
[----:B------:R-:W-:-:S04]  /*1f3c0*/  IMAD.WIDE R22, R156, 0x2, R4 ;  /* 0x000000029c167825 */ /* 0x000fc800078e0204 */
[----:B0-----:R-:W-:-:S04]  /*1f3d0*/  IMAD.WIDE R18, R2, 0x2, R152 ;  /* 0x0000000202127825 */ /* 0x001fc800078e0298 */
[----:B------:R-:W-:-:S04]  /*1f3e0*/  IMAD.WIDE R156, R3, 0x2, R8 ;  /* 0x00000002039c7825 */ /* 0x000fc800078e0208 */
[----:B------:R-:W-:-:S04]  /*1f3f0*/  IMAD.WIDE R152, R3, 0x2, R10 ;  /* 0x0000000203987825 */ /* 0x000fc800078e020a */
[----:B------:R-:W-:-:S04]  /*1f400*/  IMAD.WIDE R154, R3, 0x2, R6 ;  /* 0x00000002039a7825 */ /* 0x000fc800078e0206 */
[----:B------:R-:W-:-:S05]  /*1f410*/  IMAD.WIDE R22, R2, 0x2, R22 ;  /* 0x0000000202167825 */ /* 0x000fca00078e0216 */
[----:B------:R-:W2:Y:S04]  /*1f420*/  LDG.E.U16 R30, desc[UR60][R22.64] ;  /* 0x0000003c161e7981 */ /* 0x000ea8000c1e1500 */
[----:B---3--:R-:W-:Y:S04]  /*1f430*/  STL [R1+0x2208], R137 ;  /* 0x0022088901007387 */ /* 0x008fe80000100800 */
[----:B----4-:R-:W-:Y:S04]  /*1f440*/  STL [R1+0x220c], R136 ;  /* 0x00220c8801007387 */ /* 0x010fe80000100800 */
[----:B--2---:R-:W-:Y:S04]  /*1f450*/  STL [R1+0x2210], R135 ;  /* 0x0022108701007387 */ /* 0x004fe80000100800 */
        /* <DEDUP_REMOVED lines=13> */
[----:B0-----:R0:W2:Y:S04]  /*1f530*/  LDG.E.U16 R12, desc[UR60][R14.64] ;  /* 0x0000003c0e0c7981 */ /* 0x0010a8000c1e1500 */
[----:B-1----:R1:W3:Y:S01]  /*1f540*/  LDG.E.U16 R0, desc[UR60][R18.64] ;  /* 0x0000003c12007981 */ /* 0x0022e2000c1e1500 */
[----:B0-----:R-:W-:-:S04]  /*1f550*/  IMAD.WIDE R14, R2, 0x2, R20 ;  /* 0x00000002020e7825 */ /* 0x001fc800078e0214 */
[C---:B-1----:R-:W-:Y:S01]  /*1f560*/  IMAD.WIDE R18, R2.reuse, 0x2, R156 ;  /* 0x0000000202127825 */ /* 0x042fe200078e029c */
[----:B------:R0:W4:Y:S03]  /*1f570*/  LDG.E.U16 R31, desc[UR60][R14.64] ;  /* 0x0000003c0e1f7981 */ /* 0x000126000c1e1500 */
[C---:B------:R-:W-:Y:S01]  /*1f580*/  IMAD.WIDE R20, R2.reuse, 0x2, R152 ;  /* 0x0000000202147825 */ /* 0x040fe200078e0298 */
[----:B------:R1:W2:Y:S03]  /*1f590*/  LDG.E.U16 R28, desc[UR60][R18.64] ;  /* 0x0000003c121c7981 */ /* 0x0002a6000c1e1500 */
[----:B------:R-:W-:Y:S01]  /*1f5a0*/  IMAD R152, R33, 0xa, RZ ;  /* 0x0000000a21987824 */ /* 0x000fe200078e02ff */
[----:B------:R1:W3:Y:S01]  /*1f5b0*/  LDG.E.U16 R29, desc[UR60][R20.64] ;  /* 0x0000003c141d7981 */ /* 0x0002e2000c1e1500 */
[----:B0-----:R-:W-:-:S04]  /*1f5c0*/  IMAD.WIDE R14, R2, 0x2, R154 ;  /* 0x00000002020e7825 */ /* 0x001fc800078e029a */
[----:B-1----:R-:W-:Y:S01]  /*1f5d0*/  IMAD.WIDE R18, R3, 0x2, R4 ;  /* 0x0000000203127825 */ /* 0x002fe200078e0204 */
[----:B------:R0:W2:Y:S03]  /*1f5e0*/  LDG.E.U16 R27, desc[UR60][R14.64] ;  /* 0x0000003c0e1b7981 */ /* 0x0000a6000c1e1500 */
[----:B------:R-:W-:-:S04]  /*1f5f0*/  IMAD.WIDE R22, R152, 0x2, R8 ;  /* 0x0000000298167825 */ /* 0x000fc800078e0208 */
[----:B------:R-:W-:-:S04]  /*1f600*/  IMAD.WIDE R20, R152, 0x2, R6 ;  /* 0x0000000298147825 */ /* 0x000fc800078e0206 */
[----:B0-----:R-:W-:-:S04]  /*1f610*/  IMAD.WIDE R14, R152, 0x2, R10 ;  /* 0x00000002980e7825 */ /* 0x001fc800078e020a */
[----:B------:R-:W-:-:S04]  /*1f620*/  IMAD.WIDE R152, R152, 0x2, R4 ;  /* 0x0000000298987825 */ /* 0x000fc800078e0204 */
[----:B------:R-:W-:-:S04]  /*1f630*/  IMAD.WIDE R18, R2, 0x2, R18 ;  /* 0x0000000202127825 */ /* 0x000fc800078e0212 */
[----:B------:R-:W-:Y:S01]  /*1f640*/  IMAD R156, R33, 0xb, RZ ;  /* 0x0000000b219c7824 */ /* 0x000fe200078e02ff */
[----:B------:R0:W2:Y:S01]  /*1f650*/  LDG.E.U16 R34, desc[UR60][R18.64] ;  /* 0x0000003c12227981 */ /* 0x0000a2000c1e1500 */
[----:B------:R-:W-:-:S04]  /*1f660*/  IMAD.WIDE R14, R2, 0x2, R14 ;  /* 0x00000002020e7825 */ /* 0x000fc800078e020e */
[----:B------:R-:W-:Y:S01]  /*1f670*/  IMAD.WIDE R22, R2, 0x2, R22 ;  /* 0x0000000202167825 */ /* 0x000fe200078e0216 */
[----:B------:R1:W2:Y:S03]  /*1f680*/  LDG.E.U16 R26, desc[UR60][R14.64] ;  /* 0x0000003c0e1a7981 */ /* 0x0002a6000c1e1500 */
[----:B------:R-:W-:Y:S01]  /*1f690*/  IMAD.WIDE R154, R156, 0x2, R10 ;  /* 0x000000029c9a7825 */ /* 0x000fe200078e020a */
[----:B------:R-:W2:Y:S03]  /*1f6a0*/  LDG.E.U16 R25, desc[UR60][R22.64] ;  /* 0x0000003c16197981 */ /* 0x000ea6000c1e1500 */
[----:B------:R-:W-:-:S04]  /*1f6b0*/  IMAD.WIDE R20, R2, 0x2, R20 ;  /* 0x0000000202147825 */ /* 0x000fc800078e0214 */
[C---:B0-----:R-:W-:Y:S01]  /*1f6c0*/  IMAD.WIDE R18, R2.reuse, 0x2, R152 ;  /* 0x0000000202127825 */ /* 0x041fe200078e0298 */
[----:B------:R0:W2:Y:S03]  /*1f6d0*/  LDG.E.U16 R24, desc[UR60][R20.64] ;  /* 0x0000003c14187981 */ /* 0x0000a6000c1e1500 */
[----:B-1----:R-:W-:Y:S01]  /*1f6e0*/  IMAD.WIDE R14, R2, 0x2, R154 ;  /* 0x00000002020e7825 */ /* 0x002fe200078e029a */
[----:B------:R1:W2:Y:S04]  /*1f6f0*/  LDG.E.U16 R16, desc[UR60][R18.64] ;  /* 0x0000003c12107981 */ /* 0x0002a8000c1e1500 */
[----:B------:R1:W2:Y:S01]  /*1f700*/  LDG.E.U16 R13, desc[UR60][R14.64] ;  /* 0x0000003c0e0d7981 */ /* 0x0002a2000c1e1500 */
[----:B------:R-:W-:-:S04]  /*1f710*/  IMAD.WIDE R152, R156, 0x2, R8 ;  /* 0x000000029c987825 */ /* 0x000fc800078e0208 */
[----:B0-----:R-:W-:-:S04]  /*1f720*/  IMAD.WIDE R20, R156, 0x2, R6 ;  /* 0x000000029c147825 */ /* 0x001fc800078e0206 */
[----:B------:R-:W-:Y:S02]  /*1f730*/  IMAD R3, R33, 0xc, RZ ;  /* 0x0000000c21037824 */ /* 0x000fe400078e02ff */
[----:B------:R-:W-:-:S04]  /*1f740*/  IMAD.WIDE R22, R156, 0x2, R4 ;  /* 0x000000029c167825 */ /* 0x000fc800078e0204 */
[----:B-1----:R-:W-:-:S04]  /*1f750*/  IMAD.WIDE R18, R2, 0x2, R152 ;  /* 0x0000000202127825 */ /* 0x002fc800078e0298 */
[C---:B------:R-:W-:Y:S01]  /*1f760*/  IMAD.WIDE R156, R3.reuse, 0x2, R8 ;  /* 0x00000002039c7825 */ /* 0x040fe200078e0208 */
[----:B------:R-:W-:Y:S03]  /*1f770*/  STL [R1+0x2224], R66 ;  /* 0x0022244201007387 */ /* 0x000fe60000100800 */
[----:B------:R-:W-:Y:S01]  /*1f780*/  IMAD.WIDE R14, R2, 0x2, R20 ;  /* 0x00000002020e7825 */ /* 0x000fe200078e0214 */
[----:B------:R0:W2:Y:S03]  /*1f790*/  LDG.E.U16 R32, desc[UR60][R18.64] ;  /* 0x0000003c12207981 */ /* 0x0000a6000c1e1500 */
[----:B------:R-:W-:-:S04]  /*1f7a0*/  IMAD.WIDE R154, R3, 0x2, R6 ;  /* 0x00000002039a7825 */ /* 0x000fc800078e0206 */
[----:B------:R-:W-:-:S04]  /*1f7b0*/  IMAD.WIDE R152, R3, 0x2, R10 ;  /* 0x0000000203987825 */ /* 0x000fc800078e020a */
[----:B0-----:R-:W-:-:S04]  /*1f7c0*/  IMAD.WIDE R18, R2, 0x2, R156 ;  /* 0x0000000202127825 */ /* 0x001fc800078e029c */
[----:B------:R-:W-:-:S04]  /*1f7d0*/  IMAD.WIDE R20, R2, 0x2, R152 ;  /* 0x0000000202147825 */ /* 0x000fc800078e0298 */
[----:B------:R-:W-:-:S04]  /*1f7e0*/  IMAD.WIDE R22, R2, 0x2, R22 ;  /* 0x0000000202167825 */ /* 0x000fc800078e0216 */
[C---:B------:R-:W-:Y:S02]  /*1f7f0*/  IMAD R152, R33.reuse, 0xd, RZ ;  /* 0x0000000d21987824 */ /* 0x040fe400078e02ff */
[----:B------:R-:W-:Y:S01]  /*1f800*/  IMAD R156, R33, 0xe, RZ ;  /* 0x0000000e219c7824 */ /* 0x000fe200078e02ff */
[----:B----4-:R0:W-:Y:S04]  /*1f810*/  STL [R1+0xbdc], R31 ;  /* 0x000bdc1f01007387 */ /* 0x0101e80000100800 */
[----:B------:R1:W-:Y:S04]  /*1f820*/  STL [R1+0xbd8], R30 ;  /* 0x000bd81e01007387 */ /* 0x0003e80000100800 */
[----:B0-----:R0:W4:Y:S04]  /*1f830*/  LDG.E.U16 R31, desc[UR60][R14.64] ;  /* 0x0000003c0e1f7981 */ /* 0x001128000c1e1500 */
[----:B---3--:R3:W-:Y:S04]  /*1f840*/  STL [R1+0xbd4], R29 ;  /* 0x000bd41d01007387 */ /* 0x0087e80000100800 */
[----:B-1----:R1:W4:Y:S01]  /*1f850*/  LDG.E.U16 R30, desc[UR60][R22.64] ;  /* 0x0000003c161e7981 */ /* 0x002322000c1e1500 */
[----:B0-----:R-:W-:-:S03]  /*1f860*/  IMAD.WIDE R14, R2, 0x2, R154 ;  /* 0x00000002020e7825 */ /* 0x001fc600078e029a */
[----:B--2---:R0:W-:Y:S04]  /*1f870*/  STL [R1+0xbd0], R28 ;  /* 0x000bd01c01007387 */ /* 0x0041e80000100800 */
[----:B------:R2:W-:Y:S01]  /*1f880*/  STL [R1+0xbcc], R27 ;  /* 0x000bcc1b01007387 */ /* 0x0005e20000100800 */
[----:B-1----:R-:W-:-:S03]  /*1f890*/  IMAD.WIDE R22, R152, 0x2, R8 ;  /* 0x0000000298167825 */ /* 0x002fc600078e0208 */
[----:B---3--:R1:W3:Y:S04]  /*1f8a0*/  LDG.E.U16 R29, desc[UR60][R20.64] ;  /* 0x0000003c141d7981 */ /* 0x0082e8000c1e1500 */
[----:B0-----:R0:W3:Y:S04]  /*1f8b0*/  LDG.E.U16 R28, desc[UR60][R18.64] ;  /* 0x0000003c121c7981 */ /* 0x0010e8000c1e1500 */
[----:B--2---:R2:W3:Y:S01]  /*1f8c0*/  LDG.E.U16 R27, desc[UR60][R14.64] ;  /* 0x0000003c0e1b7981 */ /* 0x0044e2000c1e1500 */
[----:B-1----:R-:W-:-:S04]  /*1f8d0*/  IMAD.WIDE R20, R152, 0x2, R6 ;  /* 0x0000000298147825 */ /* 0x002fc800078e0206 */
[----:B0-----:R-:W-:-:S04]  /*1f8e0*/  IMAD.WIDE R18, R3, 0x2, R4 ;  /* 0x0000000203127825 */ /* 0x001fc800078e0204 */
[C---:B--2---:R-:W-:Y:S01]  /*1f8f0*/  IMAD.WIDE R14, R152.reuse, 0x2, R10 ;  /* 0x00000002980e7825 */ /* 0x044fe200078e020a */
[----:B------:R-:W-:Y:S03]  /*1f900*/  STL [R1+0xbc8], R34 ;  /* 0x000bc82201007387 */ /* 0x000fe60000100800 */
[----:B------:R-:W-:Y:S01]  /*1f910*/  IMAD.WIDE R152, R152, 0x2, R4 ;  /* 0x0000000298987825 */ /* 0x000fe200078e0204 */
[----:B------:R0:W-:Y:S03]  /*1f920*/  STL [R1+0xbc4], R26 ;  /* 0x000bc41a01007387 */ /* 0x0001e60000100800 */
[C---:B------:R-:W-:Y:S01]  /*1f930*/  IMAD.WIDE R18, R2.reuse, 0x2, R18 ;  /* 0x0000000202127825 */ /* 0x040fe200078e0212 */
[----:B------:R1:W-:Y:S03]  /*1f940*/  STL [R1+0xbc0], R25 ;  /* 0x000bc01901007387 */ /* 0x0003e60000100800 */
[----:B------:R-:W-:-:S04]  /*1f950*/  IMAD.WIDE R14, R2, 0x2, R14 ;  /* 0x00000002020e7825 */ /* 0x000fc800078e020e */
[----:B------:R-:W-:Y:S01]  /*1f960*/  IMAD.WIDE R154, R156, 0x2, R10 ;  /* 0x000000029c9a7825 */ /* 0x000fe200078e020a */
[----:B------:R2:W-:Y:S03]  /*1f970*/  STL [R1+0xbbc], R24 ;  /* 0x000bbc1801007387 */ /* 0x0005e60000100800 */
[C---:B------:R-:W-:Y:S01]  /*1f980*/  IMAD.WIDE R20, R2.reuse, 0x2, R20 ;  /* 0x0000000202147825 */ /* 0x040fe200078e0214 */
[----:B0-----:R0:W3:Y:S01]  /*1f990*/  LDG.E.U16 R26, desc[UR60][R18.64] ;  /* 0x0000003c121a7981 */ /* 0x0010e2000c1e1500 */
[----:B------:R-:W-:Y:S02]  /*1f9a0*/  LEA R3, R33, -R33, 0x4 ;  /* 0x8000002121037211 */ /* 0x000fe400078e20ff */
[C---:B------:R-:W-:Y:S01]  /*1f9b0*/  IMAD.WIDE R22, R2.reuse, 0x2, R22 ;  /* 0x0000000202167825 */ /* 0x040fe200078e0216 */
[----:B------:R2:W-:Y:S04]  /*1f9c0*/  STL [R1+0xbb8], R16 ;  /* 0x000bb81001007387 */ /* 0x0005e80000100800 */
[----:B-1----:R1:W3:Y:S01]  /*1f9d0*/  LDG.E.U16 R25, desc[UR60][R14.64] ;  /* 0x0000003c0e197981 */ /* 0x0022e2000c1e1500 */
[----:B0-----:R-:W-:-:S03]  /*1f9e0*/  IMAD.WIDE R18, R2, 0x2, R152 ;  /* 0x0000000202127825 */ /* 0x001fc600078e0298 */
[----:B--2---:R0:W2:Y:S01]  /*1f9f0*/  LDG.E.U16 R24, desc[UR60][R22.64] ;  /* 0x0000003c16187981 */ /* 0x0040a2000c1e1500 */
[----:B------:R-:W-:-:S03]  /*1fa00*/  IMAD.WIDE R152, R156, 0x2, R8 ;  /* 0x000000029c987825 */ /* 0x000fc600078e0208 */
[----:B------:R0:W2:Y:S01]  /*1fa10*/  LDG.E.U16 R16, desc[UR60][R20.64] ;  /* 0x0000003c14107981 */ /* 0x0000a2000c1e1500 */
[----:B-1----:R-:W-:-:S03]  /*1fa20*/  IMAD.WIDE R14, R2, 0x2, R154 ;  /* 0x00000002020e7825 */ /* 0x002fc600078e029a */
[----:B------:R1:W-:Y:S01]  /*1fa30*/  STL [R1+0xbb4], R13 ;  /* 0x000bb40d01007387 */ /* 0x0003e20000100800 */
[----:B0-----:R-:W-:-:S03]  /*1fa40*/  IMAD.WIDE R22, R156, 0x2, R4 ;  /* 0x000000029c167825 */ /* 0x001fc600078e0204 */
[----:B------:R0:W4:Y:S01]  /*1fa50*/  LDG.E.U16 R133, desc[UR60][R14.64] ;  /* 0x0000003c0e857981 */ /* 0x000122000c1e1500 */
[----:B------:R-:W-:-:S04]  /*1fa60*/  IMAD.WIDE R20, R156, 0x2, R6 ;  /* 0x000000029c147825 */ /* 0x000fc800078e0206 */
[----:B------:R-:W-:Y:S01]  /*1fa70*/  IMAD.WIDE R154, R3, 0x2, R10 ;  /* 0x00000002039a7825 */ /* 0x000fe200078e020a */
[----:B-1----:R1:W2:Y:S03]  /*1fa80*/  LDG.E.U16 R13, desc[UR60][R18.64] ;  /* 0x0000003c120d7981 */ /* 0x0022a6000c1e1500 */
[----:B0-----:R-:W-:-:S04]  /*1fa90*/  IMAD.WIDE R14, R2, 0x2, R20 ;  /* 0x00000002020e7825 */ /* 0x001fc800078e0214 */
[C---:B------:R-:W-:Y:S01]  /*1faa0*/  IMAD.WIDE R22, R2.reuse, 0x2, R22 ;  /* 0x0000000202167825 */ /* 0x040fe200078e0216 */
[----:B------:R-:W2:Y:S03]  /*1fab0*/  LDG.E.U16 R131, desc[UR60][R14.64] ;  /* 0x0000003c0e837981 */ /* 0x000ea6000c1e1500 */
[C---:B-1----:R-:W-:Y:S01]  /*1fac0*/  IMAD.WIDE R18, R2.reuse, 0x2, R152 ;  /* 0x0000000202127825 */ /* 0x042fe200078e0298 */
[----:B------:R-:W2:Y:S03]  /*1fad0*/  LDG.E.U16 R130, desc[UR60][R22.64] ;  /* 0x0000003c16827981 */ /* 0x000ea6000c1e1500 */
[----:B------:R-:W-:Y:S01]  /*1fae0*/  IMAD.WIDE R20, R2, 0x2, R154 ;  /* 0x0000000202147825 */ /* 0x000fe200078e029a */
[----:B------:R0:W2:Y:S03]  /*1faf0*/  LDG.E.U16 R132, desc[UR60][R18.64] ;  /* 0x0000003c12847981 */ /* 0x0000a6000c1e1500 */
[C---:B------:R-:W-:Y:S01]  /*1fb00*/  IMAD.WIDE R152, R3.reuse, 0x2, R8 ;  /* 0x0000000203987825 */ /* 0x040fe200078e0208 */
[----:B------:R-:W2:Y:S03]  /*1fb10*/  LDG.E.U16 R67, desc[UR60][R20.64] ;  /* 0x0000003c14437981 */ /* 0x000ea6000c1e1500 */
[----:B------:R-:W-:-:S04]  /*1fb20*/  IMAD.WIDE R156, R3, 0x2, R6 ;  /* 0x00000002039c7825 */ /* 0x000fc800078e0206 */
[----:B0-----:R-:W-:-:S04]  /*1fb30*/  IMAD.WIDE R18, R2, 0x2, R152 ;  /* 0x0000000202127825 */ /* 0x001fc800078e0298 */
[----:B------:R-:W-:Y:S01]  /*1fb40*/  IMAD.WIDE R14, R2, 0x2, R156 ;  /* 0x00000002020e7825 */ /* 0x000fe200078e029c */
[----:B------:R0:W2:Y:S04]  /*1fb50*/  LDG.E.U16 R68, desc[UR60][R18.64] ;  /* 0x0000003c12447981 */ /* 0x0000a8000c1e1500 */
[----:B------:R1:W2:Y:S01]  /*1fb60*/  LDG.E.U16 R69, desc[UR60][R14.64] ;  /* 0x0000003c0e457981 */ /* 0x0002a2000c1e1500 */
[----:B------:R-:W-:Y:S01]  /*1fb70*/  SHF.L.U32 R152, R33, 0x4, RZ ;  /* 0x0000000421987819 */ /* 0x000fe200000006ff */
[----:B0-----:R-:W-:Y:S01]  /*1fb80*/  IMAD.WIDE R18, R3, 0x2, R4 ;  /* 0x0000000203127825 */ /* 0x001fe200078e0204 */
[----:B------:R-:W-:-:S03]  /*1fb90*/  LEA R156, R33, R33, 0x4 ;  /* 0x00000021219c7211 */ /* 0x000fc600078e20ff */
[----:B-1----:R-:W-:-:S04]  /*1fba0*/  IMAD.WIDE R14, R152, 0x2, R10 ;  /* 0x00000002980e7825 */ /* 0x002fc800078e020a */
[----:B------:R-:W-:-:S04]  /*1fbb0*/  IMAD.WIDE R22, R152, 0x2, R8 ;  /* 0x0000000298167825 */ /* 0x000fc800078e0208 */
[----:B------:R-:W-:-:S04]  /*1fbc0*/  IMAD.WIDE R20, R152, 0x2, R6 ;  /* 0x0000000298147825 */ /* 0x000fc800078e0206 */
[----:B------:R-:W-:-:S04]  /*1fbd0*/  IMAD.WIDE R152, R152, 0x2, R4 ;  /* 0x0000000298987825 */ /* 0x000fc800078e0204 */
        /* <DEDUP_REMOVED lines=9> */
[----:B------:R-:W-:Y:S01]  /*1fc70*/  IMAD R3, R33, 0x12, RZ ;  /* 0x0000001221037824 */ /* 0x000fe200078e02ff */
[----:B----4-:R-:W-:Y:S04]  /*1fc80*/  STL [R1+0x2228], R133 ;  /* 0x0022288501007387 */ /* 0x010fe80000100800 */
[----:B------:R-:W-:Y:S04]  /*1fc90*/  STL [R1+0xbac], R31 ;  /* 0x000bac1f01007387 */ /* 0x000fe80000100800 */
[----:B------:R0:W-:Y:S04]  /*1fca0*/  STL [R1+0xba8], R30 ;  /* 0x000ba81e01007387 */ /* 0x0001e80000100800 */
[----:B---3--:R-:W-:Y:S04]  /*1fcb0*/  STL [R1+0xba4], R29 ;  /* 0x000ba41d01007387 */ /* 0x008fe80000100800 */
[----:B------:R1:W-:Y:S04]  /*1fcc0*/  STL [R1+0xba0], R28 ;  /* 0x000ba01c01007387 */ /* 0x0003e80000100800 */
[----:B0-----:R0:W3:Y:S04]  /*1fcd0*/  LDG.E.U16 R30, desc[UR60][R14.64] ;  /* 0x0000003c0e1e7981 */ /* 0x0010e8000c1e1500 */
[----:B------:R4:W-:Y:S04]  /*1fce0*/  STL [R1+0xb9c], R27 ;  /* 0x000b9c1b01007387 */ /* 0x0009e80000100800 */
[----:B-1----:R1:W3:Y:S01]  /*1fcf0*/  LDG.E.U16 R28, desc[UR60][R20.64] ;  /* 0x0000003c141c7981 */ /* 0x0022e2000c1e1500 */
[----:B0-----:R-:W-:-:S03]  /*1fd00*/  IMAD.WIDE R14, R2, 0x2, R154 ;  /* 0x00000002020e7825 */ /* 0x001fc600078e029a */
[----:B--2---:R-:W-:Y:S04]  /*1fd10*/  STL [R1+0x222c], R132 ;  /* 0x00222c8401007387 */ /* 0x004fe80000100800 */
[----:B------:R0:W2:Y:S01]  /*1fd20*/  LDG.E.U16 R29, desc[UR60][R22.64] ;  /* 0x0000003c161d7981 */ /* 0x0000a2000c1e1500 */
[----:B-1----:R-:W-:-:S03]  /*1fd30*/  IMAD.WIDE R20, R156, 0x2, R6 ;  /* 0x000000029c147825 */ /* 0x002fc600078e0206 */
[----:B----4-:R1:W4:Y:S04]  /*1fd40*/  LDG.E.U16 R27, desc[UR60][R18.64] ;  /* 0x0000003c121b7981 */ /* 0x010328000c1e1500 */
[----:B------:R-:W-:Y:S01]  /*1fd50*/  STL [R1+0x2230], R131 ;  /* 0x0022308301007387 */ /* 0x000fe20000100800 */
[----:B0-----:R-:W-:-:S03]  /*1fd60*/  IMAD.WIDE R22, R156, 0x2, R4 ;  /* 0x000000029c167825 */ /* 0x001fc600078e0204 */
[----:B------:R-:W-:Y:S01]  /*1fd70*/  STL [R1+0x2234], R130 ;  /* 0x0022348201007387 */ /* 0x000fe20000100800 */
[----:B-1----:R-:W-:-:S03]  /*1fd80*/  IMAD.WIDE R18, R2, 0x2, R152 ;  /* 0x0000000202127825 */ /* 0x002fc600078e0298 */
[----:B------:R-:W-:Y:S01]  /*1fd90*/  STL [R1+0x2238], R67 ;  /* 0x0022384301007387 */ /* 0x000fe20000100800 */
[----:B------:R-:W-:-:S03]  /*1fda0*/  IMAD.WIDE R152, R3, 0x2, R10 ;  /* 0x0000000203987825 */ /* 0x000fc600078e020a */
[----:B------:R0:W-:Y:S01]  /*1fdb0*/  STL [R1+0xb98], R26 ;  /* 0x000b981a01007387 */ /* 0x0001e20000100800 */
[----:B------:R-:W-:-:S03]  /*1fdc0*/  IMAD.WIDE R156, R3, 0x2, R8 ;  /* 0x00000002039c7825 */ /* 0x000fc600078e0208 */
[----:B------:R1:W-:Y:S01]  /*1fdd0*/  STL [R1+0xb94], R25 ;  /* 0x000b941901007387 */ /* 0x0003e20000100800 */
[----:B------:R-:W-:-:S03]  /*1fde0*/  IMAD.WIDE R22, R2, 0x2, R22 ;  /* 0x0000000202167825 */ /* 0x000fc600078e0216 */
[----:B0-----:R0:W4:Y:S04]  /*1fdf0*/  LDG.E.U16 R26, desc[UR60][R14.64] ;  /* 0x0000003c0e1a7981 */ /* 0x001128000c1e1500 */
[----:B-1----:R1:W4:Y:S04]  /*1fe00*/  LDG.E.U16 R25, desc[UR60][R18.64] ;  /* 0x0000003c12197981 */ /* 0x002328000c1e1500 */
[----:B------:R-:W-:Y:S01]  /*1fe10*/  STL [R1+0x223c], R68 ;  /* 0x00223c4401007387 */ /* 0x000fe20000100800 */
[----:B0-----:R-:W-:-:S03]  /*1fe20*/  IMAD.WIDE R14, R2, 0x2, R20 ;  /* 0x00000002020e7825 */ /* 0x001fc600078e0214 */
[----:B------:R-:W4:Y:S01]  /*1fe30*/  LDG.E.U16 R31, desc[UR60][R22.64] ;  /* 0x0000003c161f7981 */ /* 0x000f22000c1e1500 */
[----:B------:R-:W-:-:S03]  /*1fe40*/  IMAD.WIDE R20, R2, 0x2, R152 ;  /* 0x0000000202147825 */ /* 0x000fc600078e0298 */
[----:B------:R0:W-:Y:S01]  /*1fe50*/  STL [R1+0xb90], R24 ;  /* 0x000b901801007387 */ /* 0x0001e20000100800 */
[----:B-1----:R-:W-:-:S03]  /*1fe60*/  IMAD.WIDE R18, R2, 0x2, R156 ;  /* 0x0000000202127825 */ /* 0x002fc600078e029c */
[----:B------:R1:W4:Y:S04]  /*1fe70*/  LDG.E.U16 R32, desc[UR60][R14.64] ;  /* 0x0000003c0e207981 */ /* 0x000328000c1e1500 */
[----:B------:R-:W-:Y:S04]  /*1fe80*/  STL [R1+0x2240], R69 ;  /* 0x0022404501007387 */ /* 0x000fe80000100800 */
[----:B------:R1:W-:Y:S04]  /*1fe90*/  STL [R1+0xb8c], R16 ;  /* 0x000b8c1001007387 */ /* 0x0003e80000100800 */
[----:B0-----:R-:W4:Y:S01]  /*1fea0*/  LDG.E.U16 R24, desc[UR60][R20.64] ;  /* 0x0000003c14187981 */ /* 0x001f22000c1e1500 */
[----:B------:R-:W-:-:S03]  /*1feb0*/  IMAD.WIDE R154, R3, 0x2, R6 ;  /* 0x00000002039a7825 */ /* 0x000fc600078e0206 */
[----:B-1----:R0:W4:Y:S01]  /*1fec0*/  LDG.E.U16 R16, desc[UR60][R18.64] ;  /* 0x0000003c12107981 */ /* 0x002122000c1e1500 */
[----:B------:R-:W-:-:S03]  /*1fed0*/  IMAD.WIDE R14, R2, 0x2, R154 ;  /* 0x00000002020e7825 */ /* 0x000fc600078e029a */
[----:B------:R1:W-:Y:S04]  /*1fee0*/  STL [R1+0xb88], R13 ;  /* 0x000b880d01007387 */ /* 0x0003e80000100800 */
[----:B-1----:R1:W4:Y:S01]  /*1fef0*/  LDG.E.U16 R13, desc[UR60][R14.64] ;  /* 0x0000003c0e0d7981 */ /* 0x002322000c1e1500 */
[----:B------:R-:W-:Y:S02]  /*1ff00*/  IMAD R152, R33, 0x13, RZ ;  /* 0x0000001321987824 */ /* 0x000fe400078e02ff */
[----:B0-----:R-:W-:-:S04]  /*1ff10*/  IMAD.WIDE R18, R3, 0x2, R4 ;  /* 0x0000000203127825 */ /* 0x001fc800078e0204 */
[----:B------:R-:W-:-:S04]  /*1ff20*/  IMAD.WIDE R20, R152, 0x2, R6 ;  /* 0x0000000298147825 */ /* 0x000fc800078e0206 */
[----:B-1----:R-:W-:-:S04]  /*1ff30*/  IMAD.WIDE R14, R152, 0x2, R10 ;  /* 0x00000002980e7825 */ /* 0x002fc800078e020a */
[C---:B------:R-:W-:Y:S01]  /*1ff40*/  IMAD.WIDE R22, R152.reuse, 0x2, R8 ;  /* 0x0000000298167825 */ /* 0x040fe200078e0208 */
[----:B------:R-:W-:Y:S03]  /*1ff50*/  STL [R1+0x2244], R70 ;  /* 0x0022444601007387 */ /* 0x000fe60000100800 */
[----:B------:R-:W-:Y:S02]  /*1ff60*/  IMAD R156, R33, 0x14, RZ ;  /* 0x00000014219c7824 */ /* 0x000fe400078e02ff */
[----:B------:R-:W-:-:S04]  /*1ff70*/  IMAD.WIDE R152, R152, 0x2, R4 ;  /* 0x0000000298987825 */ /* 0x000fc800078e0204 */
        /* <DEDUP_REMOVED lines=8> */
[----:B--2---:R1:W-:Y:S01]  /*20000*/  STL [R1+0xb60], R29 ;  /* 0x000b601d01007387 */ /* 0x0043e20000100800 */
[----:B0-----:R-:W-:-:S03]  /*20010*/  IMAD.WIDE R18, R2, 0x2, R152 ;  /* 0x0000000202127825 */ /* 0x001fc600078e0298 */
[----:B------:R0:W-:Y:S01]  /*20020*/  STL [R1+0xb5c], R28 ;  /* 0x000b5c1c01007387 */ /* 0x0001e20000100800 */
[----:B------:R-:W-:-:S03]  /*20030*/  IMAD.WIDE R152, R156, 0x2, R8 ;  /* 0x000000029c987825 */ /* 0x000fc600078e0208 */
[----:B----4-:R2:W-:Y:S04]  /*20040*/  STL [R1+0xb58], R27 ;  /* 0x000b581b01007387 */ /* 0x0105e80000100800 */
[----:B-1----:R1:W4:Y:S04]  /*20050*/  LDG.E.U16 R29, desc[UR60][R14.64] ;  /* 0x0000003c0e1d7981 */ /* 0x002328000c1e1500 */
[----:B0-----:R0:W4:Y:S04]  /*20060*/  LDG.E.U16 R28, desc[UR60][R22.64] ;  /* 0x0000003c161c7981 */ /* 0x001128000c1e1500 */
[----:B--2---:R2:W4:Y:S01]  /*20070*/  LDG.E.U16 R27, desc[UR60][R20.64] ;  /* 0x0000003c141b7981 */ /* 0x004522000c1e1500 */
[----:B-1----:R-:W-:-:S04]  /*20080*/  IMAD.WIDE R14, R2, 0x2, R154 ;  /* 0x00000002020e7825 */ /* 0x002fc800078e029a */
[C---:B0-----:R-:W-:Y:S01]  /*20090*/  IMAD.WIDE R22, R156.reuse, 0x2, R4 ;  /* 0x000000029c167825 */ /* 0x041fe200078e0204 */
[----:B------:R0:W-:Y:S03]  /*200a0*/  STL [R1+0xb54], R26 ;  /* 0x000b541a01007387 */ /* 0x0001e60000100800 */
[----:B--2---:R-:W-:Y:S01]  /*200b0*/  IMAD.WIDE R20, R156, 0x2, R6 ;  /* 0x000000029c147825 */ /* 0x004fe200078e0206 */
[----:B------:R1:W-:Y:S03]  /*200c0*/  STL [R1+0xb50], R25 ;  /* 0x000b501901007387 */ /* 0x0003e60000100800 */
[C---:B------:R-:W-:Y:S01]  /*200d0*/  IMAD.WIDE R156, R3.reuse, 0x2, R8 ;  /* 0x00000002039c7825 */ /* 0x040fe200078e0208 */
[----:B0-----:R0:W2:Y:S03]  /*200e0*/  LDG.E.U16 R26, desc[UR60][R18.64] ;  /* 0x0000003c121a7981 */ /* 0x0010a6000c1e1500 */
[C---:B------:R-:W-:Y:S01]  /*200f0*/  IMAD.WIDE R154, R3.reuse, 0x2, R6 ;  /* 0x00000002039a7825 */ /* 0x040fe200078e0206 */
[----:B-1----:R1:W2:Y:S03]  /*20100*/  LDG.E.U16 R25, desc[UR60][R14.64] ;  /* 0x0000003c0e197981 */ /* 0x0022a6000c1e1500 */
[C---:B0-----:R-:W-:Y:S01]  /*20110*/  IMAD.WIDE R18, R2.reuse, 0x2, R152 ;  /* 0x0000000202127825 */ /* 0x041fe200078e0298 */
[----:B------:R-:W-:Y:S03]  /*20120*/  STL [R1+0xb4c], R32 ;  /* 0x000b4c2001007387 */ /* 0x000fe60000100800 */
[----:B------:R-:W-:Y:S01]  /*20130*/  IMAD.WIDE R152, R3, 0x2, R10 ;  /* 0x0000000203987825 */ /* 0x000fe200078e020a */
[----:B------:R-:W-:Y:S03]  /*20140*/  STL [R1+0xb48], R31 ;  /* 0x000b481f01007387 */ /* 0x000fe60000100800 */
[C---:B-1----:R-:W-:Y:S01]  /*20150*/  IMAD.WIDE R14, R2.reuse, 0x2, R20 ;  /* 0x00000002020e7825 */ /* 0x042fe200078e0214 */
[----:B------:R0:W-:Y:S03]  /*20160*/  STL [R1+0xb44], R24 ;  /* 0x000b441801007387 */ /* 0x0001e60000100800 */
[C---:B------:R-:W-:Y:S01]  /*20170*/  IMAD.WIDE R20, R2.reuse, 0x2, R152 ;  /* 0x0000000202147825 */ /* 0x040fe200078e0298 */
[----:B------:R1:W-:Y:S04]  /*20180*/  STL [R1+0xb40], R16 ;  /* 0x000b401001007387 */ /* 0x0003e80000100800 */
[----:B0-----:R0:W2:Y:S04]  /*20190*/  LDG.E.U16 R24, desc[UR60][R18.64] ;  /* 0x0000003c12187981 */ /* 0x0010a8000c1e1500 */
[----:B------:R-:W3:Y:S04]  /*201a0*/  LDG.E.U16 R130, desc[UR60][R20.64] ;  /* 0x0000003c14827981 */ /* 0x000ee8000c1e1500 */
[----:B-1----:R1:W2:Y:S01]  /*201b0*/  LDG.E.U16 R16, desc[UR60][R14.64] ;  /* 0x0000003c0e107981 */ /* 0x0022a2000c1e1500 */
[----:B0-----:R-:W-:-:S05]  /*201c0*/  IMAD.WIDE R18, R2, 0x2, R156 ;  /* 0x0000000202127825 */ /* 0x001fca00078e029c */
[----:B------:R0:W4:Y:S01]  /*201d0*/  LDG.E.U16 R131, desc[UR60][R18.64] ;  /* 0x0000003c12837981 */ /* 0x000122000c1e1500 */
[----:B-1----:R-:W-:-:S05]  /*201e0*/  IMAD.WIDE R14, R2, 0x2, R154 ;  /* 0x00000002020e7825 */ /* 0x002fca00078e029a */
[----:B------:R1:W2:Y:S01]  /*201f0*/  LDG.E.U16 R132, desc[UR60][R14.64] ;  /* 0x0000003c0e847981 */ /* 0x0002a2000c1e1500 */
[----:B------:R-:W-:Y:S02]  /*20200*/  IMAD R152, R33, 0x16, RZ ;  /* 0x0000001621987824 */ /* 0x000fe400078e02ff */
[----:B------:R-:W-:-:S04]  /*20210*/  IMAD.WIDE R22, R2, 0x2, R22 ;  /* 0x0000000202167825 */ /* 0x000fc800078e0216 */
[----:B0-----:R-:W-:Y:S01]  /*20220*/  IMAD.WIDE R18, R3, 0x2, R4 ;  /* 0x0000000203127825 */ /* 0x001fe200078e0204 */
[----:B------:R0:W-:Y:S03]  /*20230*/  STL [R1+0xb3c], R13 ;  /* 0x000b3c0d01007387 */ /* 0x0001e60000100800 */
[----:B-1----:R-:W-:-:S04]  /*20240*/  IMAD.WIDE R14, R152, 0x2, R10 ;  /* 0x00000002980e7825 */ /* 0x002fc800078e020a */
[----:B------:R-:W-:Y:S01]  /*20250*/  IMAD.WIDE R18, R2, 0x2, R18 ;  /* 0x0000000202127825 */ /* 0x000fe200078e0212 */
[----:B0-----:R0:W2:Y:S03]  /*20260*/  LDG.E.U16 R13, desc[UR60][R22.64] ;  /* 0x0000003c160d7981 */ /* 0x0010a6000c1e1500 */
[----:B------:R-:W-:Y:S01]  /*20270*/  IMAD.WIDE R20, R152, 0x2, R6 ;  /* 0x0000000298147825 */ /* 0x000fe200078e0206 */
[----:B------:R1:W2:Y:S03]  /*20280*/  LDG.E.U16 R133, desc[UR60][R18.64] ;  /* 0x0000003c12857981 */ /* 0x0002a6000c1e1500 */
[----:B------:R-:W-:-:S04]  /*20290*/  IMAD.WIDE R14, R2, 0x2, R14 ;  /* 0x00000002020e7825 */ /* 0x000fc800078e020e */
[----:B0-----:R-:W-:Y:S01]  /*202a0*/  IMAD.WIDE R22, R152, 0x2, R8 ;  /* 0x0000000298167825 */ /* 0x001fe200078e0208 */
[----:B------:R0:W2:Y:S03]  /*202b0*/  LDG.E.U16 R129, desc[UR60][R14.64] ;  /* 0x0000003c0e817981 */ /* 0x0000a6000c1e1500 */
[----:B------:R-:W-:-:S04]  /*202c0*/  IMAD.WIDE R20, R2, 0x2, R20 ;  /* 0x0000000202147825 */ /* 0x000fc800078e0214 */
[----:B------:R-:W-:Y:S01]  /*202d0*/  IMAD.WIDE R22, R2, 0x2, R22 ;  /* 0x0000000202167825 */ /* 0x000fe200078e0216 */
[----:B------:R0:W2:Y:S04]  /*202e0*/  LDG.E.U16 R127, desc[UR60][R20.64] ;  /* 0x0000003c147f7981 */ /* 0x0000a8000c1e1500 */
[----:B------:R0:W2:Y:S01]  /*202f0*/  LDG.E.U16 R128, desc[UR60][R22.64] ;  /* 0x0000003c16807981 */ /* 0x0000a2000c1e1500 */
[----:B------:R-:W-:Y:S02]  /*20300*/  IMAD R156, R33, 0x17, RZ ;  /* 0x00000017219c7824 */ /* 0x000fe400078e02ff */
[----:B------:R-:W-:-:S04]  /*20310*/  IMAD.WIDE R152, R152, 0x2, R4 ;  /* 0x0000000298987825 */ /* 0x000fc800078e0204 */
[----:B------:R-:W-:-:S04]  /*20320*/  IMAD.WIDE R154, R156, 0x2, R10 ;  /* 0x000000029c9a7825 */ /* 0x000fc800078e020a */
[----:B-1----:R-:W-:-:S04]  /*20330*/  IMAD.WIDE R18, R2, 0x2, R152 ;  /* 0x0000000202127825 */ /* 0x002fc800078e0298 */
[----:B------:R-:W-:Y:S01]  /*20340*/  IMAD.WIDE R152, R156, 0x2, R8 ;  /* 0x000000029c987825 */ /* 0x000fe200078e0208 */
[----:B------:R1:W2:Y:S03]  /*20350*/  LDG.E.U16 R126, desc[UR60][R18.64] ;  /* 0x0000003c127e7981 */ /* 0x0002a6000c1e1500 */
[----:B0-----:R-:W-:-:S04]  /*20360*/  IMAD.WIDE R14, R2, 0x2, R154 ;  /* 0x00000002020e7825 */ /* 0x001fc800078e029a */
[C---:B------:R-:W-:Y:S01]  /*20370*/  IMAD.WIDE R20, R156.reuse, 0x2, R6 ;  /* 0x000000029c147825 */ /* 0x040fe200078e0206 */
[----:B------:R0:W2:Y:S03]  /*20380*/  LDG.E.U16 R71, desc[UR60][R14.64] ;  /* 0x0000003c0e477981 */ /* 0x0000a6000c1e1500 */
[----:B------:R-:W-:Y:S02]  /*20390*/  IMAD R3, R33, 0x18, RZ ;  /* 0x0000001821037824 */ /* 0x000fe400078e02ff */
[----:B------:R-:W-:-:S04]  /*203a0*/  IMAD.WIDE R22, R156, 0x2, R4 ;  /* 0x000000029c167825 */ /* 0x000fc800078e0204 */
[----:B-1----:R-:W-:-:S04]  /*203b0*/  IMAD.WIDE R18, R2, 0x2, R152 ;  /* 0x0000000202127825 */ /* 0x002fc800078e0298 */
[----:B------:R-:W-:Y:S01]  /*203c0*/  IMAD.WIDE R156, R3, 0x2, R8 ;  /* 0x00000002039c7825 */ /* 0x000fe200078e0208 */
[----:B------:R1:W2:Y:S03]  /*203d0*/  LDG.E.U16 R72, desc[UR60][R18.64] ;  /* 0x0000003c12487981 */ /* 0x0002a6000c1e1500 */
[----:B0-----:R-:W-:-:S04]  /*203e0*/  IMAD.WIDE R14, R2, 0x2, R20 ;  /* 0x00000002020e7825 */ /* 0x001fc800078e0214 */
[C---:B------:R-:W-:Y:S01]  /*203f0*/  IMAD.WIDE R154, R3.reuse, 0x2, R6 ;  /* 0x00000002039a7825 */ /* 0x040fe200078e0206 */
[----:B------:R0:W2:Y:S03]  /*20400*/  LDG.E.U16 R73, desc[UR60][R14.64] ;  /* 0x0000003c0e497981 */ /* 0x0000a6000c1e1500 */
[----:B------:R-:W-:-:S04]  /*20410*/  IMAD.WIDE R152, R3, 0x2, R10 ;  /* 0x0000000203987825 */ /* 0x000fc800078e020a */
[----:B-1----:R-:W-:-:S04]  /*20420*/  IMAD.WIDE R18, R2, 0x2, R156 ;  /* 0x0000000202127825 */ /* 0x002fc800078e029c */
[----:B------:R-:W-:-:S04]  /*20430*/  IMAD.WIDE R22, R2, 0x2, R22 ;  /* 0x0000000202167825 */ /* 0x000fc800078e0216 */
[C---:B0-----:R-:W-:Y:S01]  /*20440*/  IMAD.WIDE R14, R2.reuse, 0x2, R154 ;  /* 0x00000002020e7825 */ /* 0x041fe200078e029a */
[----:B------:R0:W2:Y:S03]  /*20450*/  LDG.E.U16 R74, desc[UR60][R22.64] ;  /* 0x0000003c164a7981 */ /* 0x0000a6000c1e1500 */
[----:B------:R-:W-:-:S04]  /*20460*/  IMAD.WIDE R20, R2, 0x2, R152 ;  /* 0x0000000202147825 */ /* 0x000fc800078e0298 */
[----:B------:R-:W-:-:S04]  /*20470*/  IMAD R152, R33, 0x19, RZ ;  /* 0x0000001921987824 */ /* 0x000fc800078e02ff */
[----:B0-----:R-:W-:-:S04]  /*20480*/  IMAD.WIDE R22, R152, 0x2, R8 ;  /* 0x0000000298167825 */ /* 0x001fc800078e0208 */
[----:B------:R-:W-:Y:S02]  /*20490*/  IMAD R156, R33, 0x1a, RZ ;  /* 0x0000001a219c7824 */ /* 0x000fe400078e02ff */
[----:B------:R-:W-:-:S04]  /*204a0*/  IMAD.WIDE R22, R2, 0x2, R22 ;  /* 0x0000000202167825 */ /* 0x000fc800078e0216 */
[----:B------:R-:W-:Y:S01]  /*204b0*/  IMAD.WIDE R154, R156, 0x2, R10 ;  /* 0x000000029c9a7825 */ /* 0x000fe200078e020a */
[----:B---3--:R-:W-:Y:S04]  /*204c0*/  STL [R1+0x2248], R130 ;  /* 0x0022488201007387 */ /* 0x008fe80000100800 */
[----:B----4-:R-:W-:Y:S04]  /*204d0*/  STL [R1+0x224c], R131 ;  /* 0x00224c8301007387 */ /* 0x010fe80000100800 */
[----:B--2---:R-:W-:Y:S04]  /*204e0*/  STL [R1+0x2250], R132 ;  /* 0x0022508401007387 */ /* 0x004fe80000100800 */
[----:B------:R-:W-:Y:S04]  /*204f0*/  STL [R1+0xb38], R30 ;  /* 0x000b381e01007387 */ /* 0x000fe80000100800 */
[----:B------:R0:W-:Y:S04]  /*20500*/  STL [R1+0xb34], R29 ;  /* 0x000b341d01007387 */ /* 0x0001e80000100800 */
[----:B------:R1:W-:Y:S04]  /*20510*/  STL [R1+0xb30], R28 ;  /* 0x000b301c01007387 */ /* 0x0003e80000100800 */
[----:B------:R2:W-:Y:S04]  /*20520*/  STL [R1+0xb2c], R27 ;  /* 0x000b2c1b01007387 */ /* 0x0005e80000100800 */
[----:B0-----:R0:W3:Y:S04]  /*20530*/  LDG.E.U16 R29, desc[UR60][R20.64] ;  /* 0x0000003c141d7981 */ /* 0x0010e8000c1e1500 */
[----:B-1----:R1:W4:Y:S04]  /*20540*/  LDG.E.U16 R28, desc[UR60][R18.64] ;  /* 0x0000003c121c7981 */ /* 0x002328000c1e1500 */
[----:B--2---:R2:W4:Y:S01]  /*20550*/  LDG.E.U16 R27, desc[UR60][R14.64] ;  /* 0x0000003c0e1b7981 */ /* 0x004522000c1e1500 */
[----:B0-----:R-:W-:-:S04]  /*20560*/  IMAD.WIDE R20, R152, 0x2, R6 ;  /* 0x0000000298147825 */ /* 0x001fc800078e0206 */
[----:B-1----:R-:W-:-:S04]  /*20570*/  IMAD.WIDE R18, R3, 0x2, R4 ;  /* 0x0000000203127825 */ /* 0x002fc800078e0204 */
[----:B--2---:R-:W-:Y:S01]  /*20580*/  IMAD.WIDE R14, R152, 0x2, R10 ;  /* 0x00000002980e7825 */ /* 0x004fe200078e020a */
[----:B------:R0:W-:Y:S03]  /*20590*/  STL [R1+0xb28], R26 ;  /* 0x000b281a01007387 */ /* 0x0001e60000100800 */
[C---:B------:R-:W-:Y:S01]  /*205a0*/  IMAD.WIDE R18, R2.reuse, 0x2, R18 ;  /* 0x0000000202127825 */ /* 0x040fe200078e0212 */
[----:B------:R1:W-:Y:S03]  /*205b0*/  STL [R1+0xb24], R25 ;  /* 0x000b241901007387 */ /* 0x0003e60000100800 */
[----:B------:R-:W-:Y:S01]  /*205c0*/  IMAD.WIDE R14, R2, 0x2, R14 ;  /* 0x00000002020e7825 */ /* 0x000fe200078e020e */
[----:B------:R-:W-:Y:S03]  /*205d0*/  STL [R1+0x2254], R133 ;  /* 0x0022548501007387 */ /* 0x000fe60000100800 */
[----:B------:R-:W-:Y:S01]  /*205e0*/  IMAD.WIDE R152, R152, 0x2, R4 ;  /* 0x0000000298987825 */ /* 0x000fe200078e0204 */
[----:B------:R2:W4:Y:S03]  /*205f0*/  LDG.E.U16 R34, desc[UR60][R18.64] ;  /* 0x0000003c12227981 */ /* 0x000526000c1e1500 */
[C---:B------:R-:W-:Y:S01]  /*20600*/  IMAD.WIDE R20, R2.reuse, 0x2, R20 ;  /* 0x0000000202147825 */ /* 0x040fe200078e0214 */
[----:B------:R-:W-:Y:S04]  /*20610*/  STL [R1+0x2258], R129 ;  /* 0x0022588101007387 */ /* 0x000fe80000100800 */
[----:B0-----:R0:W4:Y:S01]  /*20620*/  LDG.E.U16 R26, desc[UR60][R14.64] ;  /* 0x0000003c0e1a7981 */ /* 0x001122000c1e1500 */
[----:B--2---:R-:W-:-:S03]  /*20630*/  IMAD.WIDE R18, R2, 0x2, R152 ;  /* 0x0000000202127825 */ /* 0x004fc600078e0298 */
[----:B------:R2:W-:Y:S04]  /*20640*/  STL [R1+0xb20], R24 ;  /* 0x000b201801007387 */ /* 0x0005e80000100800 */
[----:B-1----:R-:W4:Y:S01]  /*20650*/  LDG.E.U16 R25, desc[UR60][R22.64] ;  /* 0x0000003c16197981 */ /* 0x002f22000c1e1500 */
[----:B0-----:R-:W-:-:S03]  /*20660*/  IMAD.WIDE R14, R2, 0x2, R154 ;  /* 0x00000002020e7825 */ /* 0x001fc600078e029a */
[----:B--2---:R0:W2:Y:S04]  /*20670*/  LDG.E.U16 R24, desc[UR60][R20.64] ;  /* 0x0000003c14187981 */ /* 0x0040a8000c1e1500 */
[----:B------:R-:W-:Y:S04]  /*20680*/  STL [R1+0x225c], R128 ;  /* 0x00225c8001007387 */ /* 0x000fe80000100800 */
[----:B------:R-:W-:Y:S04]  /*20690*/  STL [R1+0x2260], R127 ;  /* 0x0022607f01007387 */ /* 0x000fe80000100800 */
[----:B------:R1:W-:Y:S04]  /*206a0*/  STL [R1+0xb1c], R16 ;  /* 0x000b1c1001007387 */ /* 0x0003e80000100800 */
[----:B------:R0:W-:Y:S04]  /*206b0*/  STL [R1+0xb18], R13 ;  /* 0x000b180d01007387 */ /* 0x0001e80000100800 */
[----:B-1----:R1:W2:Y:S04]  /*206c0*/  LDG.E.U16 R16, desc[UR60][R18.64] ;  /* 0x0000003c12107981 */ /* 0x0022a8000c1e1500 */
[----:B0-----:R0:W2:Y:S01]  /*206d0*/  LDG.E.U16 R13, desc[UR60][R14.64] ;  /* 0x0000003c0e0d7981 */ /* 0x0010a2000c1e1500 */
[----:B------:R-:W-:-:S04]  /*206e0*/  IMAD.WIDE R152, R156, 0x2, R8 ;  /* 0x000000029c987825 */ /* 0x000fc800078e0208 */
[----:B------:R-:W-:Y:S02]  /*206f0*/  IMAD R3, R33, 0x1b, RZ ;  /* 0x0000001b21037824 */ /* 0x000fe400078e02ff */
[----:B------:R-:W-:-:S04]  /*20700*/  IMAD.WIDE R20, R156, 0x2, R6 ;  /* 0x000000029c147825 */ /* 0x000fc800078e0206 */
[----:B------:R-:W-:-:S04]  /*20710*/  IMAD.WIDE R22, R156, 0x2, R4 ;  /* 0x000000029c167825 */ /* 0x000fc800078e0204 */
[----:B-1----:R-:W-:-:S04]  /*20720*/  IMAD.WIDE R18, R2, 0x2, R152 ;  /* 0x0000000202127825 */ /* 0x002fc800078e0298 */
[C---:B------:R-:W-:Y:S01]  /*20730*/  IMAD.WIDE R156, R3.reuse, 0x2, R8 ;  /* 0x00000002039c7825 */ /* 0x040fe200078e0208 */
[----:B------:R-:W-:Y:S03]  /*20740*/  STL [R1+0x2264], R126 ;  /* 0x0022647e01007387 */ /* 0x000fe60000100800 */
[C---:B------:R-:W-:Y:S01]  /*20750*/  IMAD.WIDE R152, R3.reuse, 0x2, R10 ;  /* 0x0000000203987825 */ /* 0x040fe200078e020a */
[----:B------:R-:W-:Y:S03]  /*20760*/  STL [R1+0x2268], R71 ;  /* 0x0022684701007387 */ /* 0x000fe60000100800 */
[C---:B0-----:R-:W-:Y:S01]  /*20770*/  IMAD.WIDE R14, R2.reuse, 0x2, R20 ;  /* 0x00000002020e7825 */ /* 0x041fe200078e0214 */
[----:B------:R0:W2:Y:S03]  /*20780*/  LDG.E.U16 R32, desc[UR60][R18.64] ;  /* 0x0000003c12207981 */ /* 0x0000a6000c1e1500 */
[----:B------:R-:W-:Y:S01]  /*20790*/  IMAD.WIDE R154, R3, 0x2, R6 ;  /* 0x00000002039a7825 */ /* 0x000fe200078e0206 */
[----:B------:R-:W-:Y:S04]  /*207a0*/  STL [R1+0x226c], R72 ;  /* 0x00226c4801007387 */ /* 0x000fe80000100800 */
[----:B------:R-:W-:Y:S01]  /*207b0*/  STL [R1+0x2270], R73 ;  /* 0x0022704901007387 */ /* 0x000fe20000100800 */
[----:B0-----:R-:W-:-:S03]  /*207c0*/  IMAD.WIDE R18, R2, 0x2, R156 ;  /* 0x0000000202127825 */ /* 0x001fc600078e029c */
[----:B------:R-:W-:Y:S01]  /*207d0*/  STL [R1+0x2274], R74 ;  /* 0x0022744a01007387 */ /* 0x000fe20000100800 */
[----:B------:R-:W-:-:S03]  /*207e0*/  IMAD.WIDE R22, R2, 0x2, R22 ;  /* 0x0000000202167825 */ /* 0x000fc600078e0216 */
[----:B------:R0:W2:Y:S01]  /*207f0*/  LDG.E.U16 R31, desc[UR60][R14.64] ;  /* 0x0000003c0e1f7981 */ /* 0x0000a2000c1e1500 */
[----:B------:R-:W-:-:S03]  /*20800*/  IMAD.WIDE R20, R2, 0x2, R152 ;  /* 0x0000000202147825 */ /* 0x000fc600078e0298 */
[----:B------:R1:W2:Y:S01]  /*20810*/  LDG.E.U16 R30, desc[UR60][R22.64] ;  /* 0x0000003c161e7981 */ /* 0x0002a2000c1e1500 */
[----:B------:R-:W-:Y:S02]  /*20820*/  IMAD R152, R33, 0x1c, RZ ;  /* 0x0000001c21987824 */ /* 0x000fe400078e02ff */
[----:B0-----:R-:W-:-:S04]  /*20830*/  IMAD.WIDE R14, R2, 0x2, R154 ;  /* 0x00000002020e7825 */ /* 0x001fc800078e029a */
[----:B-1----:R-:W-:-:S04]  /*20840*/  IMAD.WIDE R22, R152, 0x2, R8 ;  /* 0x0000000298167825 */ /* 0x002fc800078e0208 */
[----:B------:R-:W-:Y:S02]  /*20850*/  IMAD R156, R33, 0x1d, RZ ;  /* 0x0000001d219c7824 */ /* 0x000fe400078e02ff */
[----:B------:R-:W-:-:S04]  /*20860*/  IMAD.WIDE R22, R2, 0x2, R22 ;  /* 0x0000000202167825 */ /* 0x000fc800078e0216 */
[----:B------:R-:W-:Y:S01]  /*20870*/  IMAD.WIDE R154, R156, 0x2, R10 ;  /* 0x000000029c9a7825 */ /* 0x000fe200078e020a */
[----:B---3--:R0:W-:Y:S04]  /*20880*/  STL [R1+0xae4], R29 ;  /* 0x000ae41d01007387 */ /* 0x0081e80000100800 */
[----:B----4-:R1:W-:Y:S04]  /*20890*/  STL [R1+0xae0], R28 ;  /* 0x000ae01c01007387 */ /* 0x0103e80000100800 */
[----:B------:R3:W-:Y:S04]  /*208a0*/  STL [R1+0xadc], R27 ;  /* 0x000adc1b01007387 */ /* 0x0007e80000100800 */
[----:B0-----:R-:W4:Y:S04]  /*208b0*/  LDG.E.U16 R29, desc[UR60][R20.64] ;  /* 0x0000003c141d7981 */ /* 0x001f28000c1e1500 */
[----:B-1----:R0:W4:Y:S04]  /*208c0*/  LDG.E.U16 R28, desc[UR60][R18.64] ;  /* 0x0000003c121c7981 */ /* 0x002128000c1e1500 */
[----:B---3--:R1:W3:Y:S01]  /*208d0*/  LDG.E.U16 R27, desc[UR60][R14.64] ;  /* 0x0000003c0e1b7981 */ /* 0x0082e2000c1e1500 */
[----:B0-----:R-:W-:-:S04]  /*208e0*/  IMAD.WIDE R18, R3, 0x2, R4 ;  /* 0x0000000203127825 */ /* 0x001fc800078e0204 */
[C---:B-1----:R-:W-:Y:S01]  /*208f0*/  IMAD.WIDE R14, R152.reuse, 0x2, R10 ;  /* 0x00000002980e7825 */ /* 0x042fe200078e020a */
[----:B------:R-:W-:Y:S03]  /*20900*/  STL [R1+0xad8], R34 ;  /* 0x000ad82201007387 */ /* 0x000fe60000100800 */
[----:B------:R-:W-:-:S04]  /*20910*/  IMAD.WIDE R20, R152, 0x2, R6 ;  /* 0x0000000298147825 */ /* 0x000fc800078e0206 */
[----:B------:R-:W-:Y:S01]  /*20920*/  IMAD.WIDE R152, R152, 0x2, R4 ;  /* 0x0000000298987825 */ /* 0x000fe200078e0204 */
[----:B------:R0:W-:Y:S03]  /*20930*/  STL [R1+0xad4], R26 ;  /* 0x000ad41a01007387 */ /* 0x0001e60000100800 */
[C---:B------:R-:W-:Y:S01]  /*20940*/  IMAD.WIDE R18, R2.reuse, 0x2, R18 ;  /* 0x0000000202127825 */ /* 0x040fe200078e0212 */
[----:B------:R1:W-:Y:S03]  /*20950*/  STL [R1+0xad0], R25 ;  /* 0x000ad01901007387 */ /* 0x0003e60000100800 */
[C---:B------:R-:W-:Y:S01]  /*20960*/  IMAD.WIDE R14, R2.reuse, 0x2, R14 ;  /* 0x00000002020e7825 */ /* 0x040fe200078e020e */
[----:B0-----:R0:W3:Y:S03]  /*20970*/  LDG.E.U16 R26, desc[UR60][R22.64] ;  /* 0x0000003c161a7981 */ /* 0x0010e6000c1e1500 */
[----:B------:R-:W-:Y:S01]  /*20980*/  IMAD.WIDE R20, R2, 0x2, R20 ;  /* 0x0000000202147825 */ /* 0x000fe200078e0214 */
[----:B--2---:R2:W-:Y:S03]  /*20990*/  STL [R1+0xacc], R24 ;  /* 0x000acc1801007387 */ /* 0x0045e60000100800 */
[----:B------:R-:W-:Y:S01]  /*209a0*/  IMAD R3, R33, 0x1e, RZ ;  /* 0x0000001e21037824 */ /* 0x000fe200078e02ff */
[----:B-1----:R1:W3:Y:S04]  /*209b0*/  LDG.E.U16 R25, desc[UR60][R14.64] ;  /* 0x0000003c0e197981 */ /* 0x0022e8000c1e1500 */
[----:B--2---:R2:W3:Y:S01]  /*209c0*/  LDG.E.U16 R24, desc[UR60][R18.64] ;  /* 0x0000003c12187981 */ /* 0x0044e2000c1e1500 */
[----:B0-----:R-:W-:-:S04]  /*209d0*/  IMAD.WIDE R22, R156, 0x2, R4 ;  /* 0x000000029c167825 */ /* 0x001fc800078e0204 */
[----:B-1----:R-:W-:-:S04]  /*209e0*/  IMAD.WIDE R14, R2, 0x2, R154 ;  /* 0x00000002020e7825 */ /* 0x002fc800078e029a */
[----:B--2---:R-:W-:Y:S01]  /*209f0*/  IMAD.WIDE R18, R2, 0x2, R152 ;  /* 0x0000000202127825 */ /* 0x004fe200078e0298 */
[----:B------:R0:W-:Y:S03]  /*20a00*/  STL [R1+0xac8], R16 ;  /* 0x000ac81001007387 */ /* 0x0001e60000100800 */
[C---:B------:R-:W-:Y:S01]  /*20a10*/  IMAD.WIDE R152, R156.reuse, 0x2, R8 ;  /* 0x000000029c987825 */ /* 0x040fe200078e0208 */
[----:B------:R1:W-:Y:S04]  /*20a20*/  STL [R1+0xac4], R13 ;  /* 0x000ac40d01007387 */ /* 0x0003e80000100800 */
[----:B------:R-:W2:Y:S04]  /*20a30*/  LDG.E.U16 R66, desc[UR60][R14.64] ;  /* 0x0000003c0e427981 */ /* 0x000ea8000c1e1500 */
[----:B0-----:R0:W3:Y:S04]  /*20a40*/  LDG.E.U16 R16, desc[UR60][R20.64] ;  /* 0x0000003c14107981 */ /* 0x0010e8000c1e1500 */
[----:B-1----:R1:W3:Y:S01]  /*20a50*/  LDG.E.U16 R13, desc[UR60][R18.64] ;  /* 0x0000003c120d7981 */ /* 0x0022e2000c1e1500 */
[----:B0-----:R-:W-:-:S04]  /*20a60*/  IMAD.WIDE R20, R156, 0x2, R6 ;  /* 0x000000029c147825 */ /* 0x001fc800078e0206 */
[----:B-1----:R-:W-:-:S04]  /*20a70*/  IMAD.WIDE R18, R2, 0x2, R152 ;  /* 0x0000000202127825 */ /* 0x002fc800078e0298 */
[----:B------:R-:W-:Y:S01]  /*20a80*/  IMAD.WIDE R152, R3, 0x2, R10 ;  /* 0x0000000203987825 */ /* 0x000fe200078e020a */
[----:B------:R0:W3:Y:S03]  /*20a90*/  LDG.E.U16 R65, desc[UR60][R18.64] ;  /* 0x0000003c12417981 */ /* 0x0000e6000c1e1500 */
[----:B------:R-:W-:-:S04]  /*20aa0*/  IMAD.WIDE R14, R2, 0x2, R20 ;  /* 0x00000002020e7825 */ /* 0x000fc800078e0214 */
[C---:B------:R-:W-:Y:S01]  /*20ab0*/  IMAD.WIDE R22, R2.reuse, 0x2, R22 ;  /* 0x0000000202167825 */ /* 0x040fe200078e0216 */
[----:B------:R1:W3:Y:S03]  /*20ac0*/  LDG.E.U16 R64, desc[UR60][R14.64] ;  /* 0x0000003c0e407981 */ /* 0x0002e6000c1e1500 */
[----:B------:R-:W-:Y:S01]  /*20ad0*/  IMAD.WIDE R20, R2, 0x2, R152 ;  /* 0x0000000202147825 */ /* 0x000fe200078e0298 */
[----:B------:R-:W3:Y:S04]  /*20ae0*/  LDG.E.U16 R63, desc[UR60][R22.64] ;  /* 0x0000003c163f7981 */ /* 0x000ee8000c1e1500 */
[----:B------:R-:W3:Y:S01]  /*20af0*/  LDG.E.U16 R125, desc[UR60][R20.64] ;  /* 0x0000003c147d7981 */ /* 0x000ee2000c1e1500 */
[----:B------:R-:W-:-:S03]  /*20b00*/  IMAD.WIDE R156, R3, 0x2, R8 ;  /* 0x00000002039c7825 */ /* 0x000fc600078e0208 */
[----:B------:R-:W-:Y:S01]  /*20b10*/  STL [R1+0xac0], R32 ;  /* 0x000ac02001007387 */ /* 0x000fe20000100800 */
[----:B0-----:R-:W-:-:S04]  /*20b20*/  IMAD.WIDE R18, R2, 0x2, R156 ;  /* 0x0000000202127825 */ /* 0x001fc800078e029c */
[----:B------:R-:W-:-:S04]  /*20b30*/  IMAD.WIDE R154, R3, 0x2, R6 ;  /* 0x00000002039a7825 */ /* 0x000fc800078e0206 */
[----:B-1----:R-:W-:Y:S01]  /*20b40*/  IMAD.WIDE R14, R2, 0x2, R154 ;  /* 0x00000002020e7825 */ /* 0x002fe200078e029a */
[----:B--2---:R-:W-:Y:S04]  /*20b50*/  STL [R1+0x2278], R66 ;  /* 0x0022784201007387 */ /* 0x004fe80000100800 */
[----:B------:R-:W-:Y:S04]  /*20b60*/  STL [R1+0xabc], R31 ;  /* 0x000abc1f01007387 */ /* 0x000fe80000100800 */
[----:B------:R-:W-:Y:S04]  /*20b70*/  STL [R1+0xab8], R30 ;  /* 0x000ab81e01007387 */ /* 0x000fe80000100800 */
[----:B----4-:R-:W-:Y:S04]  /*20b80*/  STL [R1+0xab4], R29 ;  /* 0x000ab41d01007387 */ /* 0x010fe80000100800 */
[----:B------:R-:W-:Y:S04]  /*20b90*/  STL [R1+0xab0], R28 ;  /* 0x000ab01c01007387 */ /* 0x000fe80000100800 */
[----:B---3--:R-:W-:Y:S04]  /*20ba0*/  STL [R1+0xaac], R27 ;  /* 0x000aac1b01007387 */ /* 0x008fe80000100800 */
[----:B------:R-:W-:Y:S04]  /*20bb0*/  STL [R1+0x227c], R65 ;  /* 0x00227c4101007387 */ /* 0x000fe80000100800 */
[----:B------:R-:W-:Y:S04]  /*20bc0*/  STL [R1+0x2280], R64 ;  /* 0x0022804001007387 */ /* 0x000fe80000100800 */
[----:B------:R-:W-:Y:S04]  /*20bd0*/  STL [R1+0x2284], R63 ;  /* 0x0022843f01007387 */ /* 0x000fe80000100800 */
[----:B------:R-:W-:Y:S04]  /*20be0*/  STL [R1+0x2288], R125 ;  /* 0x0022887d01007387 */ /* 0x000fe80000100800 */
[----:B------:R0:W-:Y:S04]  /*20bf0*/  STL [R1+0xaa8], R24 ;  /* 0x000aa81801007387 */ /* 0x0001e80000100800 */
[----:B0-----:R0:W2:Y:S04]  /*20c00*/  LDG.E.U16 R24, desc[UR60][R18.64] ;  /* 0x0000003c12187981 */ /* 0x0010a8000c1e1500 */
[----:B------:R1:W-:Y:S04]  /*20c10*/  STL [R1+0xaa4], R25 ;  /* 0x000aa41901007387 */ /* 0x0003e80000100800 */
[----:B-1----:R1:W3:Y:S01]  /*20c20*/  LDG.E.U16 R25, desc[UR60][R14.64] ;  /* 0x0000003c0e197981 */ /* 0x0022e2000c1e1500 */
[----:B0-----:R-:W-:Y:S01]  /*20c30*/  IMAD.WIDE R18, R3, 0x2, R4 ;  /* 0x0000000203127825 */ /* 0x001fe200078e0204 */
[----:B------:R-:W-:-:S02]  /*20c40*/  LEA R152, R33, -R33, 0x5 ;  /* 0x8000002121987211 */ /* 0x000fc400078e28ff */
[----:B------:R-:W-:Y:S01]  /*20c50*/  SHF.L.U32 R156, R33, 0x5, RZ ;  /* 0x00000005219c7819 */ /* 0x000fe200000006ff */
[----:B------:R-:W-:-:S04]  /*20c60*/  IMAD.WIDE R18, R2, 0x2, R18 ;  /* 0x0000000202127825 */ /* 0x000fc800078e0212 */
[----:B-1----:R-:W-:-:S04]  /*20c70*/  IMAD.WIDE R14, R152, 0x2, R10 ;  /* 0x00000002980e7825 */ /* 0x002fc800078e020a */
[----:B------:R-:W-:-:S04]  /*20c80*/  IMAD.WIDE R22, R152, 0x2, R8 ;  /* 0x0000000298167825 */ /* 0x000fc800078e0208 */
[----:B------:R-:W-:-:S04]  /*20c90*/  IMAD.WIDE R20, R152, 0x2, R6 ;  /* 0x0000000298147825 */ /* 0x000fc800078e0206 */
[----:B------:R-:W-:-:S04]  /*20ca0*/  IMAD.WIDE R152, R152, 0x2, R4 ;  /* 0x0000000298987825 */ /* 0x000fc800078e0204 */
[----:B------:R-:W-:-:S04]  /*20cb0*/  IMAD.WIDE R14, R2, 0x2, R14 ;  /* 0x00000002020e7825 */ /* 0x000fc800078e020e */
[----:B------:R-:W-:Y:S01]  /*20cc0*/  IMAD.WIDE R154, R156, 0x2, R10 ;  /* 0x000000029c9a7825 */ /* 0x000fe200078e020a */
[----:B------:R0:W4:Y:S03]  /*20cd0*/  LDG.E.U16 R75, desc[UR60][R14.64] ;  /* 0x0000003c0e4b7981 */ /* 0x000126000c1e1500 */
[----:B------:R-:W-:-:S04]  /*20ce0*/  IMAD.WIDE R22, R2, 0x2, R22 ;  /* 0x0000000202167825 */ /* 0x000fc800078e0216 */
[C---:B------:R-:W-:Y:S01]  /*20cf0*/  IMAD.WIDE R20, R2.reuse, 0x2, R20 ;  /* 0x0000000202147825 */ /* 0x040fe200078e0214 */
[----:B------:R-:W4:Y:S03]  /*20d00*/  LDG.E.U16 R76, desc[UR60][R22.64] ;  /* 0x0000003c164c7981 */ /* 0x000f26000c1e1500 */
[C---:B0-----:R-:W-:Y:S01]  /*20d10*/  IMAD.WIDE R14, R2.reuse, 0x2, R154 ;  /* 0x00000002020e7825 */ /* 0x041fe200078e029a */
[----:B------:R-:W4:Y:S04]  /*20d20*/  LDG.E.U16 R77, desc[UR60][R20.64] ;  /* 0x0000003c144d7981 */ /* 0x000f28000c1e1500 */
[----:B--2---:R-:W-:Y:S04]  /*20d30*/  STL [R1+0x228c], R24 ;  /* 0x00228c1801007387 */ /* 0x004fe80000100800 */
[----:B------:R0:W-:Y:S04]  /*20d40*/  STL [R1+0xaa0], R26 ;  /* 0x000aa01a01007387 */ /* 0x0001e80000100800 */
[----:B0-----:R0:W2:Y:S04]  /*20d50*/  LDG.E.U16 R26, desc[UR60][R18.64] ;  /* 0x0000003c121a7981 */ /* 0x0010a8000c1e1500 */
[----:B---3--:R-:W-:Y:S01]  /*20d60*/  STL [R1+0x2290], R25 ;  /* 0x0022901901007387 */ /* 0x008fe20000100800 */
[----:B0-----:R-:W-:-:S03]  /*20d70*/  IMAD.WIDE R18, R2, 0x2, R152 ;  /* 0x0000000202127825 */ /* 0x001fc600078e0298 */
[----:B------:R-:W-:Y:S04]  /*20d80*/  STL [R1+0xa9c], R16 ;  /* 0x000a9c1001007387 */ /* 0x000fe80000100800 */
[----:B------:R0:W-:Y:S04]  /*20d90*/  STL [R1+0xa98], R13 ;  /* 0x000a980d01007387 */ /* 0x0001e80000100800 */
[----:B------:R1:W3:Y:S04]  /*20da0*/  LDG.E.U16 R78, desc[UR60][R18.64] ;  /* 0x0000003c124e7981 */ /* 0x0002e8000c1e1500 */
[----:B0-----:R0:W3:Y:S01]  /*20db0*/  LDG.E.U16 R13, desc[UR60][R14.64] ;  /* 0x0000003c0e0d7981 */ /* 0x0010e2000c1e1500 */
[----:B------:R-:W-:Y:S01]  /*20dc0*/  IMAD.WIDE R152, R156, 0x2, R8 ;  /* 0x000000029c987825 */ /* 0x000fe200078e0208 */
[----:B------:R-:W-:-:S03]  /*20dd0*/  LEA R3, R33, R33, 0x5 ;  /* 0x0000002121037211 */ /* 0x000fc600078e28ff */
[----:B------:R-:W-:-:S04]  /*20de0*/  IMAD.WIDE R20, R156, 0x2, R6 ;  /* 0x000000029c147825 */ /* 0x000fc800078e0206 */
[----:B------:R-:W-:-:S04]  /*20df0*/  IMAD.WIDE R22, R156, 0x2, R4 ;  /* 0x000000029c167825 */ /* 0x000fc800078e0204 */
[----:B-1----:R-:W-:-:S04]  /*20e00*/  IMAD.WIDE R18, R2, 0x2, R152 ;  /* 0x0000000202127825 */ /* 0x002fc800078e0298 */
[----:B------:R-:W-:Y:S01]  /*20e10*/  IMAD.WIDE R156, R3, 0x2, R8 ;  /* 0x00000002039c7825 */ /* 0x000fe200078e0208 */
[----:B------:R1:W3:Y:S03]  /*20e20*/  LDG.E.U16 R28, desc[UR60][R18.64] ;  /* 0x0000003c121c7981 */ /* 0x0002e6000c1e1500 */
[----:B0-----:R-:W-:-:S04]  /*20e30*/  IMAD.WIDE R14, R2, 0x2, R20 ;  /* 0x00000002020e7825 */ /* 0x001fc800078e0214 */
[C---:B------:R-:W-:Y:S01]  /*20e40*/  IMAD.WIDE R154, R3.reuse, 0x2, R6 ;  /* 0x00000002039a7825 */ /* 0x040fe200078e0206 */
[----:B------:R0:W3:Y:S03]  /*20e50*/  LDG.E.U16 R27, desc[UR60][R14.64] ;  /* 0x0000003c0e1b7981 */ /* 0x0000e6000c1e1500 */
[----:B------:R-:W-:-:S04]  /*20e60*/  IMAD.WIDE R152, R3, 0x2, R10 ;  /* 0x0000000203987825 */ /* 0x000fc800078e020a */
[----:B-1----:R-:W-:-:S04]  /*20e70*/  IMAD.WIDE R18, R2, 0x2, R156 ;  /* 0x0000000202127825 */ /* 0x002fc800078e029c */
[C---:B0-----:R-:W-:Y:S01]  /*20e80*/  IMAD.WIDE R14, R2.reuse, 0x2, R154 ;  /* 0x00000002020e7825 */ /* 0x041fe200078e029a */
[----:B------:R0:W3:Y:S03]  /*20e90*/  LDG.E.U16 R24, desc[UR60][R18.64] ;  /* 0x0000003c12187981 */ /* 0x0000e6000c1e1500 */
[C---:B------:R-:W-:Y:S01]  /*20ea0*/  IMAD.WIDE R22, R2.reuse, 0x2, R22 ;  /* 0x0000000202167825 */ /* 0x040fe200078e0216 */
[----:B------:R1:W3:Y:S03]  /*20eb0*/  LDG.E.U16 R16, desc[UR60][R14.64] ;  /* 0x0000003c0e107981 */ /* 0x0002e6000c1e1500 */
[----:B------:R-:W-:-:S04]  /*20ec0*/  IMAD.WIDE R20, R2, 0x2, R152 ;  /* 0x0000000202147825 */ /* 0x000fc800078e0298 */
[----:B------:R-:W-:Y:S01]  /*20ed0*/  IMAD R152, R33, 0x22, RZ ;  /* 0x0000002221987824 */ /* 0x000fe200078e02ff */
[----:B------:R4:W3:Y:S01]  /*20ee0*/  LDG.E.U16 R25, desc[UR60][R20.64] ;  /* 0x0000003c14197981 */ /* 0x0008e2000c1e1500 */
[----:B0-----:R-:W-:-:S04]  /*20ef0*/  IMAD.WIDE R18, R3, 0x2, R4 ;  /* 0x0000000203127825 */ /* 0x001fc800078e0204 */
[----:B-1----:R-:W-:-:S04]  /*20f00*/  IMAD.WIDE R14, R152, 0x2, R10 ;  /* 0x00000002980e7825 */ /* 0x002fc800078e020a */
[----:B------:R-:W-:-:S04]  /*20f10*/  IMAD.WIDE R18, R2, 0x2, R18 ;  /* 0x0000000202127825 */ /* 0x000fc800078e0212 */
[----:B----4-:R-:W-:Y:S01]  /*20f20*/  IMAD.WIDE R20, R152, 0x2, R6 ;  /* 0x0000000298147825 */ /* 0x010fe200078e0206 */
[----:B------:R-:W4:Y:S03]  /*20f30*/  LDG.E.U16 R34, desc[UR60][R18.64] ;  /* 0x0000003c12227981 */ /* 0x000f26000c1e1500 */
[----:B------:R-:W-:-:S04]  /*20f40*/  IMAD.WIDE R14, R2, 0x2, R14 ;  /* 0x00000002020e7825 */ /* 0x000fc800078e020e */
[----:B------:R-:W-:Y:S01]  /*20f50*/  IMAD.WIDE R20, R2, 0x2, R20 ;  /* 0x0000000202147825 */ /* 0x000fe200078e0214 */
[----:B------:R-:W4:Y:S04]  /*20f60*/  LDG.E.U16 R32, desc[UR60][R14.64] ;  /* 0x0000003c0e207981 */ /* 0x000f28000c1e1500 */
[----:B------:R-:W4:Y:S04]  /*20f70*/  LDG.E.U16 R30, desc[UR60][R20.64] ;  /* 0x0000003c141e7981 */ /* 0x000f28000c1e1500 */
[----:B--2---:R0:W-:Y:S04]  /*20f80*/  STL [R1+0x2294], R26 ;  /* 0x0022941a01007387 */ /* 0x0041e80000100800 */
[----:B0-----:R0:W2:Y:S02]  /*20f90*/  LDG.E.U16 R26, desc[UR60][R22.64] ;  /* 0x0000003c161a7981 */ /* 0x0010a4000c1e1500 */
[----:B0-----:R-:W-:-:S04]  /*20fa0*/  IMAD.WIDE R22, R152, 0x2, R8 ;  /* 0x0000000298167825 */ /* 0x001fc800078e0208 */
[----:B------:R-:W-:Y:S01]  /*20fb0*/  IMAD.WIDE R152, R152, 0x2, R4 ;  /* 0x0000000298987825 */ /* 0x000fe200078e0204 */
[----:B------:R-:W-:Y:S03]  /*20fc0*/  STL [R1+0x2298], R75 ;  /* 0x0022984b01007387 */ /* 0x000fe60000100800 */
[C---:B------:R-:W-:Y:S01]  /*20fd0*/  IMAD.WIDE R22, R2.reuse, 0x2, R22 ;  /* 0x0000000202167825 */ /* 0x040fe200078e0216 */
[----:B------:R-:W-:Y:S03]  /*20fe0*/  STL [R1+0x229c], R76 ;  /* 0x00229c4c01007387 */ /* 0x000fe60000100800 */
[----:B------:R-:W-:Y:S01]  /*20ff0*/  IMAD.WIDE R18, R2, 0x2, R152 ;  /* 0x0000000202127825 */ /* 0x000fe200078e0298 */
[----:B------:R-:W-:Y:S04]  /*21000*/  STL [R1+0x22a0], R77 ;  /* 0x0022a04d01007387 */ /* 0x000fe80000100800 */
[----:B---3--:R-:W-:Y:S04]  /*21010*/  STL [R1+0x22a4], R78 ;  /* 0x0022a44e01007387 */ /* 0x008fe80000100800 */
[----:B------:R0:W3:Y:S04]  /*21020*/  LDG.E.U16 R31, desc[UR60][R22.64] ;  /* 0x0000003c161f7981 */ /* 0x0000e8000c1e1500 */
[----:B------:R1:W-:Y:S04]  /*21030*/  STL [R1+0xa64], R13 ;  /* 0x000a640d01007387 */ /* 0x0003e80000100800 */
[----:B-1----:R1:W3:Y:S01]  /*21040*/  LDG.E.U16 R13, desc[UR60][R18.64] ;  /* 0x0000003c120d7981 */ /* 0x0022e2000c1e1500 */
[----:B------:R-:W-:-:S04]  /*21050*/  IMAD R156, R33, 0x23, RZ ;  /* 0x00000023219c7824 */ /* 0x000fc800078e02ff */
[----:B------:R-:W-:-:S04]  /*21060*/  IMAD.WIDE R154, R156, 0x2, R10 ;  /* 0x000000029c9a7825 */ /* 0x000fc800078e020a */
[----:B------:R-:W-:-:S04]  /*21070*/  IMAD.WIDE R152, R156, 0x2, R8 ;  /* 0x000000029c987825 */ /* 0x000fc800078e0208 */
[----:B------:R-:W-:-:S04]  /*21080*/  IMAD.WIDE R14, R2, 0x2, R154 ;  /* 0x00000002020e7825 */ /* 0x000fc800078e029a */
[----:B------:R-:W-:Y:S01]  /*21090*/  IMAD R3, R33, 0x24, RZ ;  /* 0x0000002421037824 */ /* 0x000fe200078e02ff */
[----:B------:R1:W3:Y:S01]  /*210a0*/  LDG.E.U16 R29, desc[UR60][R14.64] ;  /* 0x0000003c0e1d7981 */ /* 0x0002e2000c1e1500 */
[----:B------:R-:W-:-:S04]  /*210b0*/  IMAD.WIDE R20, R156, 0x2, R6 ;  /* 0x000000029c147825 */ /* 0x000fc800078e0206 */
[----:B0-----:R-:W-:-:S04]  /*210c0*/  IMAD.WIDE R22, R156, 0x2, R4 ;  /* 0x000000029c167825 */ /* 0x001fc800078e0204 */
[----:B-1----:R-:W-:-:S04]  /*210d0*/  IMAD.WIDE R18, R2, 0x2, R152 ;  /* 0x0000000202127825 */ /* 0x002fc800078e0298 */
[----:B------:R-:W-:Y:S01]  /*210e0*/  IMAD.WIDE R156, R3, 0x2, R8 ;  /* 0x00000002039c7825 */ /* 0x000fe200078e0208 */
[----:B------:R0:W-:Y:S03]  /*210f0*/  STL [R1+0xa60], R28 ;  /* 0x000a601c01007387 */ /* 0x0001e60000100800 */
[----:B------:R-:W-:-:S04]  /*21100*/  IMAD.WIDE R14, R2, 0x2, R20 ;  /* 0x00000002020e7825 */ /* 0x000fc800078e0214 */
[C---:B------:R-:W-:Y:S01]  /*21110*/  IMAD.WIDE R154, R3.reuse, 0x2, R6 ;  /* 0x00000002039a7825 */ /* 0x040fe200078e0206 */
[----:B------:R1:W-:Y:S03]  /*21120*/  STL [R1+0xa5c], R27 ;  /* 0x000a5c1b01007387 */ /* 0x0003e60000100800 */
[----:B------:R-:W-:Y:S01]  /*21130*/  IMAD.WIDE R152, R3, 0x2, R10 ;  /* 0x0000000203987825 */ /* 0x000fe200078e020a */
[----:B0-----:R0:W3:Y:S03]  /*21140*/  LDG.E.U16 R28, desc[UR60][R18.64] ;  /* 0x0000003c121c7981 */ /* 0x0010e6000c1e1500 */
[C---:B------:R-:W-:Y:S01]  /*21150*/  IMAD.WIDE R22, R2.reuse, 0x2, R22 ;  /* 0x0000000202167825 */ /* 0x040fe200078e0216 */
[----:B-1----:R1:W3:Y:S03]  /*21160*/  LDG.E.U16 R27, desc[UR60][R14.64] ;  /* 0x0000003c0e1b7981 */ /* 0x0022e6000c1e1500 */
[----:B------:R-:W-:-:S04]  /*21170*/  IMAD.WIDE R20, R2, 0x2, R152 ;  /* 0x0000000202147825 */ /* 0x000fc800078e0298 */
[----:B0-----:R-:W-:-:S04]  /*21180*/  IMAD.WIDE R18, R2, 0x2, R156 ;  /* 0x0000000202127825 */ /* 0x001fc800078e029c */
[----:B-1----:R-:W-:-:S04]  /*21190*/  IMAD.WIDE R14, R2, 0x2, R154 ;  /* 0x00000002020e7825 */ /* 0x002fc800078e029a */
[----:B------:R-:W-:Y:S01]  /*211a0*/  IMAD R152, R33, 0x25, RZ ;  /* 0x0000002521987824 */ /* 0x000fe200078e02ff */
[----:B--2---:R0:W-:Y:S04]  /*211b0*/  STL [R1+0xa58], R26 ;  /* 0x000a581a01007387 */ /* 0x0041e80000100800 */
[----:B------:R-:W-:Y:S04]  /*211c0*/  STL [R1+0xa54], R25 ;  /* 0x000a541901007387 */ /* 0x000fe80000100800 */
[----:B------:R1:W-:Y:S04]  /*211d0*/  STL [R1+0xa50], R24 ;  /* 0x000a501801007387 */ /* 0x0003e80000100800 */
[----:B------:R2:W-:Y:S04]  /*211e0*/  STL [R1+0xa4c], R16 ;  /* 0x000a4c1001007387 */ /* 0x0005e80000100800 */
[----:B0-----:R0:W3:Y:S04]  /*211f0*/  LDG.E.U16 R26, desc[UR60][R22.64] ;  /* 0x0000003c161a7981 */ /* 0x0010e8000c1e1500 */
[----:B-1----:R1:W3:Y:S04]  /*21200*/  LDG.E.U16 R24, desc[UR60][R18.64] ;  /* 0x0000003c12187981 */ /* 0x0022e8000c1e1500 */
[----:B--2---:R2:W3:Y:S01]  /*21210*/  LDG.E.U16 R16, desc[UR60][R14.64] ;  /* 0x0000003c0e107981 */ /* 0x0044e2000c1e1500 */
[----:B0-----:R-:W-:-:S03]  /*21220*/  IMAD.WIDE R22, R152, 0x2, R8 ;  /* 0x0000000298167825 */ /* 0x001fc600078e0208 */
[----:B------:R0:W3:Y:S01]  /*21230*/  LDG.E.U16 R25, desc[UR60][R20.64] ;  /* 0x0000003c14197981 */ /* 0x0000e2000c1e1500 */
[----:B-1----:R-:W-:-:S04]  /*21240*/  IMAD.WIDE R18, R3, 0x2, R4 ;  /* 0x0000000203127825 */ /* 0x002fc800078e0204 */
[C---:B--2---:R-:W-:Y:S01]  /*21250*/  IMAD.WIDE R14, R152.reuse, 0x2, R10 ;  /* 0x00000002980e7825 */ /* 0x044fe200078e020a */
[----:B----4-:R-:W-:Y:S03]  /*21260*/  STL [R1+0xa48], R34 ;  /* 0x000a482201007387 */ /* 0x010fe60000100800 */
[C---:B0-----:R-:W-:Y:S01]  /*21270*/  IMAD.WIDE R20, R152.reuse, 0x2, R6 ;  /* 0x0000000298147825 */ /* 0x041fe200078e0206 */
[----:B------:R-:W-:Y:S03]  /*21280*/  STL [R1+0xa44], R32 ;  /* 0x000a442001007387 */ /* 0x000fe60000100800 */
[----:B------:R-:W-:Y:S01]  /*21290*/  IMAD.WIDE R152, R152, 0x2, R4 ;  /* 0x0000000298987825 */ /* 0x000fe200078e0204 */
[----:B---3--:R-:W-:Y:S03]  /*212a0*/  STL [R1+0xa40], R31 ;  /* 0x000a401f01007387 */ /* 0x008fe60000100800 */
[C---:B------:R-:W-:Y:S01]  /*212b0*/  IMAD.WIDE R18, R2.reuse, 0x2, R18 ;  /* 0x0000000202127825 */ /* 0x040fe200078e0212 */
[----:B------:R-:W-:Y:S03]  /*212c0*/  STL [R1+0xa3c], R30 ;  /* 0x000a3c1e01007387 */ /* 0x000fe60000100800 */
[C---:B------:R-:W-:Y:S01]  /*212d0*/  IMAD.WIDE R14, R2.reuse, 0x2, R14 ;  /* 0x00000002020e7825 */ /* 0x040fe200078e020e */
[----:B------:R0:W-:Y:S03]  /*212e0*/  STL [R1+0xa38], R13 ;  /* 0x000a380d01007387 */ /* 0x0001e60000100800 */
[C---:B------:R-:W-:Y:S01]  /*212f0*/  IMAD.WIDE R22, R2.reuse, 0x2, R22 ;  /* 0x0000000202167825 */ /* 0x040fe200078e0216 */
[----:B------:R-:W2:Y:S03]  /*21300*/  LDG.E.U16 R134, desc[UR60][R14.64] ;  /* 0x0000003c0e867981 */ /* 0x000ea6000c1e1500 */
[C---:B------:R-:W-:Y:S01]  /*21310*/  IMAD.WIDE R20, R2.reuse, 0x2, R20 ;  /* 0x0000000202147825 */ /* 0x040fe200078e0214 */
[----:B------:R-:W3:Y:S04]  /*21320*/  LDG.E.U16 R135, desc[UR60][R22.64] ;  /* 0x0000003c16877981 */ /* 0x000ee8000c1e1500 */
[----:B0-----:R0:W4:Y:S04]  /*21330*/  LDG.E.U16 R13, desc[UR60][R18.64] ;  /* 0x0000003c120d7981 */ /* 0x001128000c1e1500 */
[----:B------:R-:W4:Y:S01]  /*21340*/  LDG.E.U16 R136, desc[UR60][R20.64] ;  /* 0x0000003c14887981 */ /* 0x000f22000c1e1500 */
[----:B0-----:R-:W-:-:S05]  /*21350*/  IMAD.WIDE R18, R2, 0x2, R152 ;  /* 0x0000000202127825 */ /* 0x001fca00078e0298 */
[----:B------:R-:W4:Y:S01]  /*21360*/  LDG.E.U16 R137, desc[UR60][R18.64] ;  /* 0x0000003c12897981 */ /* 0x000f22000c1e1500 */
[----:B------:R-:W-:-:S04]  /*21370*/  IMAD R156, R33, 0x26, RZ ;  /* 0x00000026219c7824 */ /* 0x000fc800078e02ff */
[----:B------:R-:W-:Y:S01]  /*21380*/  IMAD.WIDE R154, R156, 0x2, R10 ;  /* 0x000000029c9a7825 */ /* 0x000fe200078e020a */
[----:B------:R-:W-:Y:S03]  /*21390*/  STL [R1+0xa34], R29 ;  /* 0x000a341d01007387 */ /* 0x000fe60000100800 */
[----:B------:R-:W-:Y:S01]  /*213a0*/  IMAD.WIDE R14, R2, 0x2, R154 ;  /* 0x00000002020e7825 */ /* 0x000fe200078e029a */
[----:B--2---:R-:W-:Y:S04]  /*213b0*/  STL [R1+0x22a8], R134 ;  /* 0x0022a88601007387 */ /* 0x004fe80000100800 */
[----:B---3--:R-:W-:Y:S04]  /*213c0*/  STL [R1+0x22ac], R135 ;  /* 0x0022ac8701007387 */ /* 0x008fe80000100800 */
[----:B----4-:R-:W-:Y:S04]  /*213d0*/  STL [R1+0x22b0], R136 ;  /* 0x0022b08801007387 */ /* 0x010fe80000100800 */
[----:B------:R-:W-:Y:S04]  /*213e0*/  STL [R1+0xa30], R28 ;  /* 0x000a301c01007387 */ /* 0x000fe80000100800 */
[----:B------:R-:W-:Y:S04]  /*213f0*/  STL [R1+0x22b4], R137 ;  /* 0x0022b48901007387 */ /* 0x000fe80000100800 */
[----:B------:R0:W-:Y:S04]  /*21400*/  STL [R1+0xa2c], R27 ;  /* 0x000a2c1b01007387 */ /* 0x0001e80000100800 */
[----:B0-----:R0:W2:Y:S01]  /*21410*/  LDG.E.U16 R27, desc[UR60][R14.64] ;  /* 0x0000003c0e1b7981 */ /* 0x0010a2000c1e1500 */
[----:B------:R-:W-:-:S04]  /*21420*/  IMAD.WIDE R152, R156, 0x2, R8 ;  /* 0x000000029c987825 */ /* 0x000fc800078e0208 */
[----:B------:R-:W-:-:S04]  /*21430*/  IMAD.WIDE R20, R156, 0x2, R6 ;  /* 0x000000029c147825 */ /* 0x000fc800078e0206 */
[----:B------:R-:W-:-:S04]  /*21440*/  IMAD.WIDE R18, R2, 0x2, R152 ;  /* 0x0000000202127825 */ /* 0x000fc800078e0298 */
[----:B0-----:R-:W-:Y:S01]  /*21450*/  IMAD.WIDE R14, R2, 0x2, R20 ;  /* 0x00000002020e7825 */ /* 0x001fe200078e0214 */
[----:B------:R0:W3:Y:S03]  /*21460*/  LDG.E.U16 R28, desc[UR60][R18.64] ;  /* 0x0000003c121c7981 */ /* 0x0000e6000c1e1500 */
[----:B------:R-:W-:Y:S01]  /*21470*/  IMAD R3, R33, 0x27, RZ ;  /* 0x0000002721037824 */ /* 0x000fe200078e02ff */
[----:B------:R1:W4:Y:S01]  /*21480*/  LDG.E.U16 R29, desc[UR60][R14.64] ;  /* 0x0000003c0e1d7981 */ /* 0x000322000c1e1500 */
[----:B------:R-:W-:-:S04]  /*21490*/  IMAD.WIDE R22, R156, 0x2, R4 ;  /* 0x000000029c167825 */ /* 0x000fc800078e0204 */
[----:B------:R-:W-:-:S04]  /*214a0*/  IMAD.WIDE R156, R3, 0x2, R8 ;  /* 0x00000002039c7825 */ /* 0x000fc800078e0208 */
[----:B------:R-:W-:-:S04]  /*214b0*/  IMAD.WIDE R154, R3, 0x2, R6 ;  /* 0x00000002039a7825 */ /* 0x000fc800078e0206 */
[----:B------:R-:W-:-:S04]  /*214c0*/  IMAD.WIDE R152, R3, 0x2, R10 ;  /* 0x0000000203987825 */ /* 0x000fc800078e020a */
[----:B0-----:R-:W-:-:S04]  /*214d0*/  IMAD.WIDE R18, R2, 0x2, R156 ;  /* 0x0000000202127825 */ /* 0x001fc800078e029c */
[C---:B-1----:R-:W-:Y:S01]  /*214e0*/  IMAD.WIDE R14, R2.reuse, 0x2, R154 ;  /* 0x00000002020e7825 */ /* 0x042fe200078e029a */
[----:B------:R0:W4:Y:S03]  /*214f0*/  LDG.E.U16 R80, desc[UR60][R18.64] ;  /* 0x0000003c12507981 */ /* 0x000126000c1e1500 */
[C---:B------:R-:W-:Y:S01]  /*21500*/  IMAD.WIDE R22, R2.reuse, 0x2, R22 ;  /* 0x0000000202167825 */ /* 0x040fe200078e0216 */
[----:B------:R1:W4:Y:S03]  /*21510*/  LDG.E.U16 R81, desc[UR60][R14.64] ;  /* 0x0000003c0e517981 */ /* 0x000326000c1e1500 */
[----:B------:R-:W-:Y:S01]  /*21520*/  IMAD.WIDE R20, R2, 0x2, R152 ;  /* 0x0000000202147825 */ /* 0x000fe200078e0298 */
[----:B------:R1:W4:Y:S03]  /*21530*/  LDG.E.U16 R30, desc[UR60][R22.64] ;  /* 0x0000003c161e7981 */ /* 0x000326000c1e1500 */
[----:B------:R-:W-:Y:S01]  /*21540*/  IMAD R152, R33, 0x28, RZ ;  /* 0x0000002821987824 */ /* 0x000fe200078e02ff */
[----:B------:R2:W4:Y:S01]  /*21550*/  LDG.E.U16 R79, desc[UR60][R20.64] ;  /* 0x0000003c144f7981 */ /* 0x000522000c1e1500 */
[----:B0-----:R-:W-:-:S04]  /*21560*/  IMAD.WIDE R18, R3, 0x2, R4 ;  /* 0x0000000203127825 */ /* 0x001fc800078e0204 */
[----:B-1----:R-:W-:-:S04]  /*21570*/  IMAD.WIDE R14, R152, 0x2, R10 ;  /* 0x00000002980e7825 */ /* 0x002fc800078e020a */
[----:B------:R-:W-:-:S04]  /*21580*/  IMAD.WIDE R22, R152, 0x2, R8 ;  /* 0x0000000298167825 */ /* 0x000fc800078e0208 */
[C---:B------:R-:W-:Y:S01]  /*21590*/  IMAD.WIDE R18, R2.reuse, 0x2, R18 ;  /* 0x0000000202127825 */ /* 0x040fe200078e0212 */
[----:B------:R0:W-:Y:S03]  /*215a0*/  STL [R1+0xa28], R26 ;  /* 0x000a281a01007387 */ /* 0x0001e60000100800 */
[C---:B------:R-:W-:Y:S01]  /*215b0*/  IMAD.WIDE R14, R2.reuse, 0x2, R14 ;  /* 0x00000002020e7825 */ /* 0x040fe200078e020e */
[----:B------:R1:W4:Y:S03]  /*215c0*/  LDG.E.U16 R82, desc[UR60][R18.64] ;  /* 0x0000003c12527981 */ /* 0x000326000c1e1500 */
[----:B------:R-:W-:Y:S01]  /*215d0*/  IMAD.WIDE R22, R2, 0x2, R22 ;  /* 0x0000000202167825 */ /* 0x000fe200078e0216 */
[----:B0-----:R0:W4:Y:S04]  /*215e0*/  LDG.E.U16 R26, desc[UR60][R14.64] ;  /* 0x0000003c0e1a7981 */ /* 0x001128000c1e1500 */
[----:B--2---:R-:W-:Y:S04]  /*215f0*/  STL [R1+0x22b8], R27 ;  /* 0x0022b81b01007387 */ /* 0x004fe80000100800 */
[----:B------:R2:W-:Y:S04]  /*21600*/  STL [R1+0xa24], R25 ;  /* 0x000a241901007387 */ /* 0x0005e80000100800 */
[----:B--2---:R-:W2:Y:S01]  /*21610*/  LDG.E.U16 R25, desc[UR60][R22.64] ;  /* 0x0000003c16197981 */ /* 0x004ea2000c1e1500 */
[----:B------:R-:W-:-:S04]  /*21620*/  IMAD.WIDE R20, R152, 0x2, R6 ;  /* 0x0000000298147825 */ /* 0x000fc800078e0206 */
[----:B------:R-:W-:Y:S02]  /*21630*/  IMAD R156, R33, 0x29, RZ ;  /* 0x00000029219c7824 */ /* 0x000fe400078e02ff */
[----:B------:R-:W-:-:S04]  /*21640*/  IMAD.WIDE R152, R152, 0x2, R4 ;  /* 0x0000000298987825 */ /* 0x000fc800078e0204 */
[----:B------:R-:W-:-:S04]  /*21650*/  IMAD.WIDE R154, R156, 0x2, R10 ;  /* 0x000000029c9a7825 */ /* 0x000fc800078e020a */
[C---:B------:R-:W-:Y:S01]  /*21660*/  IMAD.WIDE R20, R2.reuse, 0x2, R20 ;  /* 0x0000000202147825 */ /* 0x040fe200078e0214 */
[----:B------:R3:W-:Y:S03]  /*21670*/  STL [R1+0xa20], R24 ;  /* 0x000a201801007387 */ /* 0x0007e60000100800 */
[C---:B-1----:R-:W-:Y:S01]  /*21680*/  IMAD.WIDE R18, R2.reuse, 0x2, R152 ;  /* 0x0000000202127825 */ /* 0x042fe200078e0298 */
[----:B------:R1:W-:Y:S03]  /*21690*/  STL [R1+0xa1c], R16 ;  /* 0x000a1c1001007387 */ /* 0x0003e60000100800 */
[----:B0-----:R-:W-:Y:S01]  /*216a0*/  IMAD.WIDE R14, R2, 0x2, R154 ;  /* 0x00000002020e7825 */ /* 0x001fe200078e029a */
[----:B---3--:R0:W3:Y:S03]  /*216b0*/  LDG.E.U16 R24, desc[UR60][R20.64] ;  /* 0x0000003c14187981 */ /* 0x0080e6000c1e1500 */
[C---:B------:R-:W-:Y:S01]  /*216c0*/  IMAD.WIDE R152, R156.reuse, 0x2, R8 ;  /* 0x000000029c987825 */ /* 0x040fe200078e0208 */
[----:B------:R-:W-:Y:S03]  /*216d0*/  STL [R1+0x22bc], R28 ;  /* 0x0022bc1c01007387 */ /* 0x000fe60000100800 */
[----:B------:R-:W-:Y:S01]  /*216e0*/  IMAD R3, R33, 0x2a, RZ ;  /* 0x0000002a21037824 */ /* 0x000fe200078e02ff */
[----:B-1----:R1:W3:Y:S01]  /*216f0*/  LDG.E.U16 R16, desc[UR60][R18.64] ;  /* 0x0000003c12107981 */ /* 0x0022e2000c1e1500 */
[----:B0-----:R-:W-:-:S03]  /*21700*/  IMAD.WIDE R20, R156, 0x2, R6 ;  /* 0x000000029c147825 */ /* 0x001fc600078e0206 */
[----:B----4-:R-:W-:Y:S01]  /*21710*/  STL [R1+0x22c0], R29 ;  /* 0x0022c01d01007387 */ /* 0x010fe20000100800 */
[----:B------:R-:W-:-:S03]  /*21720*/  IMAD.WIDE R154, R3, 0x2, R6 ;  /* 0x00000002039a7825 */ /* 0x000fc600078e0206 */
[----:B------:R0:W-:Y:S01]  /*21730*/  STL [R1+0xa18], R13 ;  /* 0x000a180d01007387 */ /* 0x0001e20000100800 */
[----:B-1----:R-:W-:-:S04]  /*21740*/  IMAD.WIDE R18, R2, 0x2, R152 ;  /* 0x0000000202127825 */ /* 0x002fc800078e0298 */
[----:B------:R-:W-:Y:S01]  /*21750*/  IMAD.WIDE R152, R3, 0x2, R10 ;  /* 0x0000000203987825 */ /* 0x000fe200078e020a */
[----:B------:R-:W4:Y:S04]  /*21760*/  LDG.E.U16 R32, desc[UR60][R18.64] ;  /* 0x0000003c12207981 */ /* 0x000f28000c1e1500 */
[----:B0-----:R0:W4:Y:S01]  /*21770*/  LDG.E.U16 R13, desc[UR60][R14.64] ;  /* 0x0000003c0e0d7981 */ /* 0x001122000c1e1500 */
[----:B------:R-:W-:-:S04]  /*21780*/  IMAD.WIDE R22, R156, 0x2, R4 ;  /* 0x000000029c167825 */ /* 0x000fc800078e0204 */
[----:B0-----:R-:W-:-:S05]  /*21790*/  IMAD.WIDE R14, R2, 0x2, R20 ;  /* 0x00000002020e7825 */ /* 0x001fca00078e0214 */
[----:B------:R0:W4:Y:S01]  /*217a0*/  LDG.E.U16 R31, desc[UR60][R14.64] ;  /* 0x0000003c0e1f7981 */ /* 0x000122000c1e1500 */
[----:B------:R-:W-:-:S04]  /*217b0*/  IMAD.WIDE R156, R3, 0x2, R8 ;  /* 0x00000002039c7825 */ /* 0x000fc800078e0208 */
[----:B------:R-:W-:-:S04]  /*217c0*/  IMAD.WIDE R20, R2, 0x2, R152 ;  /* 0x0000000202147825 */ /* 0x000fc800078e0298 */
[C---:B0-----:R-:W-:Y:S01]  /*217d0*/  IMAD.WIDE R14, R2.reuse, 0x2, R154 ;  /* 0x00000002020e7825 */ /* 0x041fe200078e029a */
[----:B------:R0:W-:Y:S03]  /*217e0*/  STL [R1+0x22c4], R30 ;  /* 0x0022c41e01007387 */ /* 0x0001e60000100800 */
[----:B------:R-:W-:Y:S01]  /*217f0*/  IMAD R152, R33, 0x2b, RZ ;  /* 0x0000002b21987824 */ /* 0x000fe200078e02ff */
[----:B------:R1:W4:Y:S01]  /*21800*/  LDG.E.U16 R27, desc[UR60][R14.64] ;  /* 0x0000003c0e1b7981 */ /* 0x000322000c1e1500 */
[----:B------:R-:W-:-:S03]  /*21810*/  IMAD.WIDE R18, R2, 0x2, R156 ;  /* 0x0000000202127825 */ /* 0x000fc600078e029c */
[----:B------:R0:W4:Y:S01]  /*21820*/  LDG.E.U16 R29, desc[UR60][R20.64] ;  /* 0x0000003c141d7981 */ /* 0x000122000c1e1500 */
[----:B------:R-:W-:-:S03]  /*21830*/  IMAD R156, R33, 0x2c, RZ ;  /* 0x0000002c219c7824 */ /* 0x000fc600078e02ff */
[----:B------:R-:W-:Y:S01]  /*21840*/  STL [R1+0x22c8], R79 ;  /* 0x0022c84f01007387 */ /* 0x000fe20000100800 */
[----:B-1----:R-:W-:-:S03]  /*21850*/  IMAD.WIDE R14, R152, 0x2, R10 ;  /* 0x00000002980e7825 */ /* 0x002fc600078e020a */
[----:B------:R-:W-:Y:S01]  /*21860*/  STL [R1+0x22cc], R80 ;  /* 0x0022cc5001007387 */ /* 0x000fe20000100800 */
[----:B------:R-:W-:-:S03]  /*21870*/  IMAD.WIDE R154, R156, 0x2, R10 ;  /* 0x000000029c9a7825 */ /* 0x000fc600078e020a */
[----:B------:R-:W-:Y:S01]  /*21880*/  STL [R1+0x22d0], R81 ;  /* 0x0022d05101007387 */ /* 0x000fe20000100800 */
[----:B------:R-:W-:-:S03]  /*21890*/  IMAD.WIDE R14, R2, 0x2, R14 ;  /* 0x00000002020e7825 */ /* 0x000fc600078e020e */
[----:B------:R-:W-:Y:S04]  /*218a0*/  STL [R1+0x22d4], R82 ;  /* 0x0022d45201007387 */ /* 0x000fe80000100800 */
[----:B------:R-:W-:Y:S01]  /*218b0*/  STL [R1+0x9e4], R26 ;  /* 0x0009e41a01007387 */ /* 0x000fe20000100800 */
[----:B------:R-:W-:-:S03]  /*218c0*/  IMAD.WIDE R22, R2, 0x2, R22 ;  /* 0x0000000202167825 */ /* 0x000fc600078e0216 */
[----:B------:R-:W4:Y:S01]  /*218d0*/  LDG.E.U16 R28, desc[UR60][R18.64] ;  /* 0x0000003c121c7981 */ /* 0x000f22000c1e1500 */
[----:B0-----:R-:W-:-:S03]  /*218e0*/  IMAD.WIDE R20, R152, 0x2, R6 ;  /* 0x0000000298147825 */ /* 0x001fc600078e0206 */
[----:B------:R-:W4:Y:S04]  /*218f0*/  LDG.E.U16 R30, desc[UR60][R22.64] ;  /* 0x0000003c161e7981 */ /* 0x000f28000c1e1500 */
[----:B--2---:R0:W-:Y:S04]  /*21900*/  STL [R1+0x9e0], R25 ;  /* 0x0009e01901007387 */ /* 0x0041e80000100800 */
[----:B0-----:R0:W2:Y:S02]  /*21910*/  LDG.E.U16 R25, desc[UR60][R14.64] ;  /* 0x0000003c0e197981 */ /* 0x0010a4000c1e1500 */
[----:B0-----:R-:W-:-:S05]  /*21920*/  IMAD.WIDE R14, R2, 0x2, R154 ;  /* 0x00000002020e7825 */ /* 0x001fca00078e029a */
[----:B------:R-:W2:Y:S01]  /*21930*/  LDG.E.U16 R137, desc[UR60][R14.64] ;  /* 0x0000003c0e897981 */ /* 0x000ea2000c1e1500 */
[----:B------:R-:W-:-:S04]  /*21940*/  IMAD.WIDE R18, R3, 0x2, R4 ;  /* 0x0000000203127825 */ /* 0x000fc800078e0204 */
[----:B------:R-:W-:-:S04]  /*21950*/  IMAD.WIDE R22, R152, 0x2, R8 ;  /* 0x0000000298167825 */ /* 0x000fc800078e0208 */
[----:B------:R-:W-:-:S04]  /*21960*/  IMAD.WIDE R152, R152, 0x2, R4 ;  /* 0x0000000298987825 */ /* 0x000fc800078e0204 */
[C---:B------:R-:W-:Y:S01]  /*21970*/  IMAD.WIDE R18, R2.reuse, 0x2, R18 ;  /* 0x0000000202127825 */ /* 0x040fe200078e0212 */
[----:B---3--:R0:W-:Y:S03]  /*21980*/  STL [R1+0x9dc], R24 ;  /* 0x0009dc1801007387 */ /* 0x0081e60000100800 */
[C---:B------:R-:W-:Y:S01]  /*21990*/  IMAD.WIDE R20, R2.reuse, 0x2, R20 ;  /* 0x0000000202147825 */ /* 0x040fe200078e0214 */
[----:B------:R1:W3:Y:S03]  /*219a0*/  LDG.E.U16 R26, desc[UR60][R18.64] ;  /* 0x0000003c121a7981 */ /* 0x0002e6000c1e1500 */
[C---:B------:R-:W-:Y:S01]  /*219b0*/  IMAD.WIDE R22, R2.reuse, 0x2, R22 ;  /* 0x0000000202167825 */ /* 0x040fe200078e0216 */
[----:B------:R1:W-:Y:S03]  /*219c0*/  STL [R1+0x9d8], R16 ;  /* 0x0009d81001007387 */ /* 0x0003e60000100800 */
[----:B------:R-:W-:Y:S01]  /*219d0*/  IMAD R3, R33, 0x2d, RZ ;  /* 0x0000002d21037824 */ /* 0x000fe200078e02ff */
[----:B0-----:R0:W3:Y:S01]  /*219e0*/  LDG.E.U16 R24, desc[UR60][R22.64] ;  /* 0x0000003c16187981 */ /* 0x0010e2000c1e1500 */
[----:B-1----:R-:W-:-:S04]  /*219f0*/  IMAD.WIDE R18, R2, 0x2, R152 ;  /* 0x0000000202127825 */ /* 0x002fc800078e0298 */
[C---:B------:R-:W-:Y:S01]  /*21a00*/  IMAD.WIDE R152, R156.reuse, 0x2, R8 ;  /* 0x000000029c987825 */ /* 0x040fe200078e0208 */
[----:B------:R1:W3:Y:S04]  /*21a10*/  LDG.E.U16 R16, desc[UR60][R20.64] ;  /* 0x0000003c14107981 */ /* 0x0002e8000c1e1500 */
[----:B----4-:R4:W-:Y:S01]  /*21a20*/  STL [R1+0x9d4], R13 ;  /* 0x0009d40d01007387 */ /* 0x0109e20000100800 */
[----:B0-----:R-:W-:-:S04]  /*21a30*/  IMAD.WIDE R22, R156, 0x2, R4 ;  /* 0x000000029c167825 */ /* 0x001fc800078e0204 */
[----:B-1----:R-:W-:Y:S01]  /*21a40*/  IMAD.WIDE R20, R156, 0x2, R6 ;  /* 0x000000029c147825 */ /* 0x002fe200078e0206 */
[----:B----4-:R0:W4:Y:S03]  /*21a50*/  LDG.E.U16 R13, desc[UR60][R18.64] ;  /* 0x0000003c120d7981 */ /* 0x010126000c1e1500 */
[----:B------:R-:W-:-:S04]  /*21a60*/  IMAD.WIDE R156, R3, 0x2, R8 ;  /* 0x00000002039c7825 */ /* 0x000fc800078e0208 */
[----:B------:R-:W-:-:S04]  /*21a70*/  IMAD.WIDE R14, R2, 0x2, R20 ;  /* 0x00000002020e7825 */ /* 0x000fc800078e0214 */
[----:B0-----:R-:W-:Y:S01]  /*21a80*/  IMAD.WIDE R18, R2, 0x2, R152 ;  /* 0x0000000202127825 */ /* 0x001fe200078e0298 */
[----:B------:R-:W3:Y:S03]  /*21a90*/  LDG.E.U16 R135, desc[UR60][R14.64] ;  /* 0x0000003c0e877981 */ /* 0x000ee6000c1e1500 */
[C---:B------:R-:W-:Y:S01]  /*21aa0*/  IMAD.WIDE R152, R3.reuse, 0x2, R10 ;  /* 0x0000000203987825 */ /* 0x040fe200078e020a */
[----:B------:R0:W4:Y:S03]  /*21ab0*/  LDG.E.U16 R136, desc[UR60][R18.64] ;  /* 0x0000003c12887981 */ /* 0x000126000c1e1500 */
[----:B------:R-:W-:-:S04]  /*21ac0*/  IMAD.WIDE R154, R3, 0x2, R6 ;  /* 0x00000002039a7825 */ /* 0x000fc800078e0206 */
[----:B------:R-:W-:-:S04]  /*21ad0*/  IMAD.WIDE R22, R2, 0x2, R22 ;  /* 0x0000000202167825 */ /* 0x000fc800078e0216 */
[C---:B------:R-:W-:Y:S01]  /*21ae0*/  IMAD.WIDE R20, R2.reuse, 0x2, R152 ;  /* 0x0000000202147825 */ /* 0x040fe200078e0298 */
[----:B------:R1:W3:Y:S03]  /*21af0*/  LDG.E.U16 R134, desc[UR60][R22.64] ;  /* 0x0000003c16867981 */ /* 0x0002e6000c1e1500 */
[C---:B0-----:R-:W-:Y:S01]  /*21b00*/  IMAD.WIDE R18, R2.reuse, 0x2, R156 ;  /* 0x0000000202127825 */ /* 0x041fe200078e029c */
[----:B------:R-:W3:Y:S03]  /*21b10*/  LDG.E.U16 R124, desc[UR60][R20.64] ;  /* 0x0000003c147c7981 */ /* 0x000ee6000c1e1500 */
[----:B------:R-:W-:Y:S01]  /*21b20*/  IMAD.WIDE R14, R2, 0x2, R154 ;  /* 0x00000002020e7825 */ /* 0x000fe200078e029a */
[----:B------:R0:W3:Y:S03]  /*21b30*/  LDG.E.U16 R121, desc[UR60][R18.64] ;  /* 0x0000003c12797981 */ /* 0x0000e6000c1e1500 */
[----:B------:R-:W-:Y:S01]  /*21b40*/  IMAD R152, R33, 0x2e, RZ ;  /* 0x0000002e21987824 */ /* 0x000fe200078e02ff */
[----:B------:R0:W3:Y:S03]  /*21b50*/  LDG.E.U16 R123, desc[UR60][R14.64] ;  /* 0x0000003c0e7b7981 */ /* 0x0000e6000c1e1500 */
[----:B-1----:R-:W-:-:S04]  /*21b60*/  IMAD.WIDE R22, R152, 0x2, R8 ;  /* 0x0000000298167825 */ /* 0x002fc800078e0208 */
[----:B0-----:R-:W-:-:S04]  /*21b70*/  IMAD.WIDE R18, R3, 0x2, R4 ;  /* 0x0000000203127825 */ /* 0x001fc800078e0204 */
[----:B------:R-:W-:-:S04]  /*21b80*/  IMAD.WIDE R14, R152, 0x2, R10 ;  /* 0x00000002980e7825 */ /* 0x000fc800078e020a */
[----:B------:R-:W-:Y:S01]  /*21b90*/  IMAD.WIDE R20, R152, 0x2, R6 ;  /* 0x0000000298147825 */ /* 0x000fe200078e0206 */
[----:B------:R0:W-:Y:S03]  /*21ba0*/  STL [R1+0x9d0], R32 ;  /* 0x0009d02001007387 */ /* 0x0001e60000100800 */
[----:B------:R-:W-:-:S04]  /*21bb0*/  IMAD.WIDE R18, R2, 0x2, R18 ;  /* 0x0000000202127825 */ /* 0x000fc800078e0212 */
[C---:B------:R-:W-:Y:S01]  /*21bc0*/  IMAD.WIDE R14, R2.reuse, 0x2, R14 ;  /* 0x00000002020e7825 */ /* 0x040fe200078e020e */
[----:B------:R1:W3:Y:S03]  /*21bd0*/  LDG.E.U16 R122, desc[UR60][R18.64] ;  /* 0x0000003c127a7981 */ /* 0x0002e6000c1e1500 */
[----:B------:R-:W-:-:S04]  /*21be0*/  IMAD.WIDE R22, R2, 0x2, R22 ;  /* 0x0000000202167825 */ /* 0x000fc800078e0216 */
[----:B------:R-:W-:Y:S01]  /*21bf0*/  IMAD.WIDE R20, R2, 0x2, R20 ;  /* 0x0000000202147825 */ /* 0x000fe200078e0214 */
[----:B0-----:R-:W3:Y:S04]  /*21c00*/  LDG.E.U16 R32, desc[UR60][R22.64] ;  /* 0x0000003c16207981 */ /* 0x001ee8000c1e1500 */
[----:B------:R-:W3:Y:S04]  /*21c10*/  LDG.E.U16 R34, desc[UR60][R20.64] ;  /* 0x0000003c14227981 */ /* 0x000ee8000c1e1500 */
[----:B--2---:R-:W-:Y:S04]  /*21c20*/  STL [R1+0x22d8], R137 ;  /* 0x0022d88901007387 */ /* 0x004fe80000100800 */
[----:B------:R0:W-:Y:S04]  /*21c30*/  STL [R1+0x9cc], R31 ;  /* 0x0009cc1f01007387 */ /* 0x0001e80000100800 */
[----:B0-----:R0:W2:Y:S01]  /*21c40*/  LDG.E.U16 R31, desc[UR60][R14.64] ;  /* 0x0000003c0e1f7981 */ /* 0x0010a2000c1e1500 */
[----:B------:R-:W-:-:S02]  /*21c50*/  IMAD R156, R33, 0x2f, RZ ;  /* 0x0000002f219c7824 */ /* 0x000fc400078e02ff */
[----:B------:R-:W-:-:S04]  /*21c60*/  IMAD.WIDE R152, R152, 0x2, R4 ;  /* 0x0000000298987825 */ /* 0x000fc800078e0204 */
[----:B------:R-:W-:-:S04]  /*21c70*/  IMAD.WIDE R154, R156, 0x2, R10 ;  /* 0x000000029c9a7825 */ /* 0x000fc800078e020a */
[----:B-1----:R-:W-:-:S04]  /*21c80*/  IMAD.WIDE R18, R2, 0x2, R152 ;  /* 0x0000000202127825 */ /* 0x002fc800078e0298 */
[----:B------:R-:W-:Y:S01]  /*21c90*/  IMAD.WIDE R152, R156, 0x2, R8 ;  /* 0x000000029c987825 */ /* 0x000fe200078e0208 */
[----:B------:R-:W-:Y:S03]  /*21ca0*/  STL [R1+0x9c8], R30 ;  /* 0x0009c81e01007387 */ /* 0x000fe60000100800 */
[----:B------:R-:W-:Y:S01]  /*21cb0*/  IMAD R3, R33, 0x30, RZ ;  /* 0x0000003021037824 */ /* 0x000fe200078e02ff */
[----:B------:R1:W2:Y:S01]  /*21cc0*/  LDG.E.U16 R35, desc[UR60][R18.64] ;  /* 0x0000003c12237981 */ /* 0x0002a2000c1e1500 */
[----:B0-----:R-:W-:-:S04]  /*21cd0*/  IMAD.WIDE R14, R2, 0x2, R154 ;  /* 0x00000002020e7825 */ /* 0x001fc800078e029a */
[C---:B------:R-:W-:Y:S01]  /*21ce0*/  IMAD.WIDE R20, R156.reuse, 0x2, R6 ;  /* 0x000000029c147825 */ /* 0x040fe200078e0206 */
[----:B------:R-:W-:Y:S03]  /*21cf0*/  STL [R1+0x9c4], R29 ;  /* 0x0009c41d01007387 */ /* 0x000fe60000100800 */
[----:B------:R-:W-:Y:S01]  /*21d00*/  IMAD.WIDE R22, R156, 0x2, R4 ;  /* 0x000000029c167825 */ /* 0x000fe200078e0204 */
[----:B------:R-:W-:Y:S03]  /*21d10*/  STL [R1+0x9c0], R28 ;  /* 0x0009c01c01007387 */ /* 0x000fe60000100800 */
[C---:B-1----:R-:W-:Y:S01]  /*21d20*/  IMAD.WIDE R18, R2.reuse, 0x2, R152 ;  /* 0x0000000202127825 */ /* 0x042fe200078e0298 */
[----:B------:R-:W-:Y:S03]  /*21d30*/  STL [R1+0x9bc], R27 ;  /* 0x0009bc1b01007387 */ /* 0x000fe60000100800 */
[C---:B------:R-:W-:Y:S01]  /*21d40*/  IMAD.WIDE R156, R3.reuse, 0x2, R8 ;  /* 0x00000002039c7825 */ /* 0x040fe200078e0208 */
[----:B------:R0:W2:Y:S03]  /*21d50*/  LDG.E.U16 R83, desc[UR60][R14.64] ;  /* 0x0000003c0e537981 */ /* 0x0000a6000c1e1500 */
[C---:B------:R-:W-:Y:S01]  /*21d60*/  IMAD.WIDE R154, R3.reuse, 0x2, R6 ;  /* 0x00000002039a7825 */ /* 0x040fe200078e0206 */
[----:B------:R1:W2:Y:S03]  /*21d70*/  LDG.E.U16 R84, desc[UR60][R18.64] ;  /* 0x0000003c12547981 */ /* 0x0002a6000c1e1500 */
[----:B------:R-:W-:Y:S01]  /*21d80*/  IMAD.WIDE R152, R3, 0x2, R10 ;  /* 0x0000000203987825 */ /* 0x000fe200078e020a */
[----:B----4-:R-:W-:Y:S03]  /*21d90*/  STL [R1+0x22dc], R136 ;  /* 0x0022dc8801007387 */ /* 0x010fe60000100800 */
[C---:B0-----:R-:W-:Y:S01]  /*21da0*/  IMAD.WIDE R14, R2.reuse, 0x2, R20 ;  /* 0x00000002020e7825 */ /* 0x041fe200078e0214 */
[----:B---3--:R-:W-:Y:S03]  /*21db0*/  STL [R1+0x22e0], R135 ;  /* 0x0022e08701007387 */ /* 0x008fe60000100800 */
[C---:B-1----:R-:W-:Y:S01]  /*21dc0*/  IMAD.WIDE R18, R2.reuse, 0x2, R156 ;  /* 0x0000000202127825 */ /* 0x042fe200078e029c */
[----:B------:R0:W3:Y:S04]  /*21dd0*/  LDG.E.U16 R85, desc[UR60][R14.64] ;  /* 0x0000003c0e557981 */ /* 0x0000e8000c1e1500 */
[----:B------:R-:W-:Y:S04]  /*21de0*/  STL [R1+0x22e4], R134 ;  /* 0x0022e48601007387 */ /* 0x000fe80000100800 */
[----:B------:R-:W-:Y:S01]  /*21df0*/  STL [R1+0x22e8], R124 ;  /* 0x0022e87c01007387 */ /* 0x000fe20000100800 */
[----:B------:R-:W-:-:S03]  /*21e00*/  IMAD.WIDE R22, R2, 0x2, R22 ;  /* 0x0000000202167825 */ /* 0x000fc600078e0216 */
[----:B------:R-:W-:Y:S01]  /*21e10*/  STL [R1+0x9b8], R26 ;  /* 0x0009b81a01007387 */ /* 0x000fe20000100800 */
[----:B0-----:R-:W-:-:S03]  /*21e20*/  IMAD.WIDE R14, R2, 0x2, R154 ;  /* 0x00000002020e7825 */ /* 0x001fc600078e029a */
[----:B------:R-:W-:Y:S01]  /*21e30*/  STL [R1+0x9b4], R25 ;  /* 0x0009b41901007387 */ /* 0x000fe20000100800 */
[----:B------:R-:W-:-:S03]  /*21e40*/  IMAD.WIDE R20, R2, 0x2, R152 ;  /* 0x0000000202147825 */ /* 0x000fc600078e0298 */
[----:B------:R-:W-:Y:S01]  /*21e50*/  STL [R1+0x22ec], R121 ;  /* 0x0022ec7901007387 */ /* 0x000fe20000100800 */
[----:B------:R-:W-:-:S03]  /*21e60*/  IMAD R152, R33, 0x31, RZ ;  /* 0x0000003121987824 */ /* 0x000fc600078e02ff */
[----:B------:R0:W-:Y:S04]  /*21e70*/  STL [R1+0x9b0], R24 ;  /* 0x0009b01801007387 */ /* 0x0001e80000100800 */
[----:B------:R-:W-:Y:S04]  /*21e80*/  STL [R1+0x22f0], R123 ;  /* 0x0022f07b01007387 */ /* 0x000fe80000100800 */
[----:B------:R1:W-:Y:S04]  /*21e90*/  STL [R1+0x9ac], R16 ;  /* 0x0009ac1001007387 */ /* 0x0003e80000100800 */
[----:B0-----:R0:W4:Y:S04]  /*21ea0*/  LDG.E.U16 R24, desc[UR60][R18.64] ;  /* 0x0000003c12187981 */ /* 0x001128000c1e1500 */
[----:B------:R0:W4:Y:S04]  /*21eb0*/  LDG.E.U16 R86, desc[UR60][R22.64] ;  /* 0x0000003c16567981 */ /* 0x000128000c1e1500 */
[----:B-1----:R1:W4:Y:S01]  /*21ec0*/  LDG.E.U16 R16, desc[UR60][R14.64] ;  /* 0x0000003c0e107981 */ /* 0x002322000c1e1500 */
[----:B0-----:R-:W-:-:S03]  /*21ed0*/  IMAD.WIDE R18, R3, 0x2, R4 ;  /* 0x0000000203127825 */ /* 0x001fc600078e0204 */
[----:B------:R0:W4:Y:S01]  /*21ee0*/  LDG.E.U16 R25, desc[UR60][R20.64] ;  /* 0x0000003c14197981 */ /* 0x000122000c1e1500 */
[----:B------:R-:W-:-:S04]  /*21ef0*/  IMAD.WIDE R22, R152, 0x2, R8 ;  /* 0x0000000298167825 */ /* 0x000fc800078e0208 */
[C---:B-1----:R-:W-:Y:S01]  /*21f00*/  IMAD.WIDE R14, R152.reuse, 0x2, R10 ;  /* 0x00000002980e7825 */ /* 0x042fe200078e020a */
[----:B------:R-:W-:Y:S03]  /*21f10*/  STL [R1+0x9a8], R13 ;  /* 0x0009a80d01007387 */ /* 0x000fe60000100800 */
[C---:B0-----:R-:W-:Y:S01]  /*21f20*/  IMAD.WIDE R20, R152.reuse, 0x2, R6 ;  /* 0x0000000298147825 */ /* 0x041fe200078e0206 */
[----:B------:R-:W-:Y:S03]  /*21f30*/  STL [R1+0x22f4], R122 ;  /* 0x0022f47a01007387 */ /* 0x000fe60000100800 */
[----:B------:R-:W-:-:S04]  /*21f40*/  IMAD.WIDE R152, R152, 0x2, R4 ;  /* 0x0000000298987825 */ /* 0x000fc800078e0204 */
[----:B------:R-:W-:-:S04]  /*21f50*/  IMAD.WIDE R18, R2, 0x2, R18 ;  /* 0x0000000202127825 */ /* 0x000fc800078e0212 */
[----:B------:R-:W-:-:S04]  /*21f60*/  IMAD.WIDE R14, R2, 0x2, R14 ;  /* 0x00000002020e7825 */ /* 0x000fc800078e020e */
[----:B------:R-:W-:-:S04]  /*21f70*/  IMAD.WIDE R22, R2, 0x2, R22 ;  /* 0x0000000202167825 */ /* 0x000fc800078e0216 */
[----:B------:R-:W-:-:S05]  /*21f80*/  IMAD.WIDE R20, R2, 0x2, R20 ;  /* 0x0000000202147825 */ /* 0x000fca00078e0214 */
[----:B------:R-:W4:Y:S04]  /*21f90*/  LDG.E.U16 R30, desc[UR60][R20.64] ;  /* 0x0000003c141e7981 */ /* 0x000f28000c1e1500 */
[----:B--2---:R0:W-:Y:S04]  /*21fa0*/  STL [R1+0x22f8], R31 ;  /* 0x0022f81f01007387 */ /* 0x0041e80000100800 */
[----:B------:R1:W-:Y:S04]  /*21fb0*/  STL [R1+0x22fc], R32 ;  /* 0x0022fc2001007387 */ /* 0x0003e80000100800 */
[----:B------:R2:W-:Y:S04]  /*21fc0*/  STL [R1+0x2300], R34 ;  /* 0x0023002201007387 */ /* 0x0005e80000100800 */
[----:B0-----:R-:W4:Y:S04]  /*21fd0*/  LDG.E.U16 R31, desc[UR60][R22.64] ;  /* 0x0000003c161f7981 */ /* 0x001f28000c1e1500 */
[----:B-1----:R-:W4:Y:S04]  /*21fe0*/  LDG.E.U16 R32, desc[UR60][R14.64] ;  /* 0x0000003c0e207981 */ /* 0x002f28000c1e1500 */
[----:B--2---:R0:W2:Y:S02]  /*21ff0*/  LDG.E.U16 R34, desc[UR60][R18.64] ;  /* 0x0000003c12227981 */ /* 0x0040a4000c1e1500 */
[----:B0-----:R-:W-:-:S05]  /*22000*/  IMAD.WIDE R18, R2, 0x2, R152 ;  /* 0x0000000202127825 */ /* 0x001fca00078e0298 */
[----:B------:R0:W2:Y:S01]  /*22010*/  LDG.E.U16 R13, desc[UR60][R18.64] ;  /* 0x0000003c120d7981 */ /* 0x0000a2000c1e1500 */
[----:B------:R-:W-:-:S04]  /*22020*/  IMAD R156, R33, 0x32, RZ ;  /* 0x00000032219c7824 */ /* 0x000fc800078e02ff */
[----:B------:R-:W-:-:S04]  /*22030*/  IMAD.WIDE R154, R156, 0x2, R10 ;  /* 0x000000029c9a7825 */ /* 0x000fc800078e020a */
[----:B------:R-:W-:-:S04]  /*22040*/  IMAD.WIDE R152, R156, 0x2, R8 ;  /* 0x000000029c987825 */ /* 0x000fc800078e0208 */
[----:B------:R-:W-:-:S04]  /*22050*/  IMAD.WIDE R14, R2, 0x2, R154 ;  /* 0x00000002020e7825 */ /* 0x000fc800078e029a */
[----:B------:R-:W-:Y:S01]  /*22060*/  IMAD R3, R33, 0x33, RZ ;  /* 0x0000003321037824 */ /* 0x000fe200078e02ff */
[----:B------:R1:W2:Y:S01]  /*22070*/  LDG.E.U16 R29, desc[UR60][R14.64] ;  /* 0x0000003c0e1d7981 */ /* 0x0002a2000c1e1500 */
[----:B------:R-:W-:-:S04]  /*22080*/  IMAD.WIDE R20, R156, 0x2, R6 ;  /* 0x000000029c147825 */ /* 0x000fc800078e0206 */
[----:B------:R-:W-:-:S04]  /*22090*/  IMAD.WIDE R22, R156, 0x2, R4 ;  /* 0x000000029c167825 */ /* 0x000fc800078e0204 */
[----:B0-----:R-:W-:-:S04]  /*220a0*/  IMAD.WIDE R18, R2, 0x2, R152 ;  /* 0x0000000202127825 */ /* 0x001fc800078e0298 */
[C---:B------:R-:W-:Y:S01]  /*220b0*/  IMAD.WIDE R156, R3.reuse, 0x2, R8 ;  /* 0x00000002039c7825 */ /* 0x040fe200078e0208 */
[----:B------:R-:W-:Y:S03]  /*220c0*/  STL [R1+0x2304], R35 ;  /* 0x0023042301007387 */ /* 0x000fe60000100800 */
[C---:B------:R-:W-:Y:S01]  /*220d0*/  IMAD.WIDE R152, R3.reuse, 0x2, R10 ;  /* 0x0000000203987825 */ /* 0x040fe200078e020a */
[----:B------:R-:W-:Y:S03]  /*220e0*/  STL [R1+0x2308], R83 ;  /* 0x0023085301007387 */ /* 0x000fe60000100800 */
[C---:B-1----:R-:W-:Y:S01]  /*220f0*/  IMAD.WIDE R14, R2.reuse, 0x2, R20 ;  /* 0x00000002020e7825 */ /* 0x042fe200078e0214 */
[----:B------:R0:W2:Y:S03]  /*22100*/  LDG.E.U16 R28, desc[UR60][R18.64] ;  /* 0x0000003c121c7981 */ /* 0x0000a6000c1e1500 */
[----:B------:R-:W-:Y:S01]  /*22110*/  IMAD.WIDE R154, R3, 0x2, R6 ;  /* 0x00000002039a7825 */ /* 0x000fe200078e0206 */
[----:B------:R-:W-:Y:S03]  /*22120*/  STL [R1+0x230c], R84 ;  /* 0x00230c5401007387 */ /* 0x000fe60000100800 */
[C---:B------:R-:W-:Y:S01]  /*22130*/  IMAD.WIDE R20, R2.reuse, 0x2, R152 ;  /* 0x0000000202147825 */ /* 0x040fe200078e0298 */
[----:B---3--:R-:W-:Y:S03]  /*22140*/  STL [R1+0x2310], R85 ;  /* 0x0023105501007387 */ /* 0x008fe60000100800 */
[C---:B0-----:R-:W-:Y:S01]  /*22150*/  IMAD.WIDE R18, R2.reuse, 0x2, R156 ;  /* 0x0000000202127825 */ /* 0x041fe200078e029c */
[----:B------:R0:W3:Y:S03]  /*22160*/  LDG.E.U16 R27, desc[UR60][R14.64] ;  /* 0x0000003c0e1b7981 */ /* 0x0000e6000c1e1500 */
[----:B------:R-:W-:-:S04]  /*22170*/  IMAD.WIDE R22, R2, 0x2, R22 ;  /* 0x0000000202167825 */ /* 0x000fc800078e0216 */
[----:B------:R-:W-:Y:S01]  /*22180*/  IMAD R152, R33, 0x34, RZ ;  /* 0x0000003421987824 */ /* 0x000fe200078e02ff */
[----:B------:R1:W3:Y:S01]  /*22190*/  LDG.E.U16 R26, desc[UR60][R22.64] ;  /* 0x0000003c161a7981 */ /* 0x0002e2000c1e1500 */
[----:B0-----:R-:W-:-:S03]  /*221a0*/  IMAD.WIDE R14, R2, 0x2, R154 ;  /* 0x00000002020e7825 */ /* 0x001fc600078e029a */
[----:B----4-:R-:W-:Y:S04]  /*221b0*/  STL [R1+0x2314], R86 ;  /* 0x0023145601007387 */ /* 0x010fe80000100800 */
[----:B------:R0:W-:Y:S04]  /*221c0*/  STL [R1+0x964], R25 ;  /* 0x0009641901007387 */ /* 0x0001e80000100800 */
[----:B------:R4:W-:Y:S01]  /*221d0*/  STL [R1+0x960], R24 ;  /* 0x0009601801007387 */ /* 0x0009e20000100800 */
[----:B-1----:R-:W-:-:S03]  /*221e0*/  IMAD.WIDE R22, R152, 0x2, R8 ;  /* 0x0000000298167825 */ /* 0x002fc600078e0208 */
[----:B------:R1:W-:Y:S01]  /*221f0*/  STL [R1+0x95c], R16 ;  /* 0x00095c1001007387 */ /* 0x0003e20000100800 */
[----:B------:R-:W-:-:S03]  /*22200*/  IMAD R156, R33, 0x35, RZ ;  /* 0x00000035219c7824 */ /* 0x000fc600078e02ff */
[----:B0-----:R0:W3:Y:S04]  /*22210*/  LDG.E.U16 R25, desc[UR60][R20.64] ;  /* 0x0000003c14197981 */ /* 0x0010e8000c1e1500 */
[----:B----4-:R4:W3:Y:S04]  /*22220*/  LDG.E.U16 R24, desc[UR60][R18.64] ;  /* 0x0000003c12187981 */ /* 0x0108e8000c1e1500 */
[----:B-1----:R1:W3:Y:S01]  /*22230*/  LDG.E.U16 R16, desc[UR60][R14.64] ;  /* 0x0000003c0e107981 */ /* 0x0022e2000c1e1500 */
[----:B0-----:R-:W-:-:S04]  /*22240*/  IMAD.WIDE R20, R152, 0x2, R6 ;  /* 0x0000000298147825 */ /* 0x001fc800078e0206 */
[----:B----4-:R-:W-:-:S04]  /*22250*/  IMAD.WIDE R18, R3, 0x2, R4 ;  /* 0x0000000203127825 */ /* 0x010fc800078e0204 */
[----:B-1----:R-:W-:-:S04]  /*22260*/  IMAD.WIDE R14, R152, 0x2, R10 ;  /* 0x00000002980e7825 */ /* 0x002fc800078e020a */
[----:B------:R-:W-:-:S04]  /*22270*/  IMAD.WIDE R152, R152, 0x2, R4 ;  /* 0x0000000298987825 */ /* 0x000fc800078e0204 */
[----:B------:R-:W-:-:S04]  /*22280*/  IMAD.WIDE R18, R2, 0x2, R18 ;  /* 0x0000000202127825 */ /* 0x000fc800078e0212 */
[----:B------:R-:W-:-:S04]  /*22290*/  IMAD.WIDE R14, R2, 0x2, R14 ;  /* 0x00000002020e7825 */ /* 0x000fc800078e020e */
[----:B------:R-:W-:Y:S01]  /*222a0*/  IMAD.WIDE R154, R156, 0x2, R10 ;  /* 0x000000029c9a7825 */ /* 0x000fe200078e020a */
[----:B------:R0:W4:Y:S03]  /*222b0*/  LDG.E.U16 R78, desc[UR60][R14.64] ;  /* 0x0000003c0e4e7981 */ /* 0x000126000c1e1500 */
[----:B------:R-:W-:-:S04]  /*222c0*/  IMAD.WIDE R20, R2, 0x2, R20 ;  /* 0x0000000202147825 */ /* 0x000fc800078e0214 */
[C---:B------:R-:W-:Y:S01]  /*222d0*/  IMAD.WIDE R22, R2.reuse, 0x2, R22 ;  /* 0x0000000202167825 */ /* 0x040fe200078e0216 */
[----:B------:R1:W3:Y:S03]  /*222e0*/  LDG.E.U16 R76, desc[UR60][R20.64] ;  /* 0x0000003c144c7981 */ /* 0x0002e6000c1e1500 */
[----:B0-----:R-:W-:Y:S01]  /*222f0*/  IMAD.WIDE R14, R2, 0x2, R154 ;  /* 0x00000002020e7825 */ /* 0x001fe200078e029a */
[----:B------:R-:W3:Y:S04]  /*22300*/  LDG.E.U16 R77, desc[UR60][R22.64] ;  /* 0x0000003c164d7981 */ /* 0x000ee8000c1e1500 */
[----:B------:R0:W3:Y:S01]  /*22310*/  LDG.E.U16 R120, desc[UR60][R14.64] ;  /* 0x0000003c0e787981 */ /* 0x0000e2000c1e1500 */
[----:B-1----:R-:W-:-:S04]  /*22320*/  IMAD.WIDE R20, R156, 0x2, R6 ;  /* 0x000000029c147825 */ /* 0x002fc800078e0206 */
[----:B0-----:R-:W-:-:S05]  /*22330*/  IMAD.WIDE R14, R2, 0x2, R20 ;  /* 0x00000002020e7825 */ /* 0x001fca00078e0214 */
[----:B------:R-:W3:Y:S04]  /*22340*/  LDG.E.U16 R118, desc[UR60][R14.64] ;  /* 0x0000003c0e767981 */ /* 0x000ee8000c1e1500 */
[----:B--2---:R-:W-:Y:S04]  /*22350*/  STL [R1+0x958], R34 ;  /* 0x0009582201007387 */ /* 0x004fe80000100800 */
[----:B------:R-:W-:Y:S04]  /*22360*/  STL [R1+0x954], R32 ;  /* 0x0009542001007387 */ /* 0x000fe80000100800 */
[----:B------:R-:W-:Y:S04]  /*22370*/  STL [R1+0x950], R31 ;  /* 0x0009501f01007387 */ /* 0x000fe80000100800 */
[----:B------:R-:W-:Y:S04]  /*22380*/  STL [R1+0x94c], R30 ;  /* 0x00094c1e01007387 */ /* 0x000fe80000100800 */
[----:B------:R0:W-:Y:S04]  /*22390*/  STL [R1+0x948], R13 ;  /* 0x0009480d01007387 */ /* 0x0001e80000100800 */
[----:B0-----:R0:W2:Y:S02]  /*223a0*/  LDG.E.U16 R13, desc[UR60][R18.64] ;  /* 0x0000003c120d7981 */ /* 0x0010a4000c1e1500 */
[----:B0-----:R-:W-:-:S04]  /*223b0*/  IMAD.WIDE R18, R2, 0x2, R152 ;  /* 0x0000000202127825 */ /* 0x001fc800078e0298 */
[----:B------:R-:W-:Y:S01]  /*223c0*/  IMAD.WIDE R152, R156, 0x2, R8 ;  /* 0x000000029c987825 */ /* 0x000fe200078e0208 */
[----:B------:R0:W2:Y:S03]  /*223d0*/  LDG.E.U16 R75, desc[UR60][R18.64] ;  /* 0x0000003c124b7981 */ /* 0x0000a6000c1e1500 */
[----:B0-----:R-:W-:-:S05]  /*223e0*/  IMAD.WIDE R18, R2, 0x2, R152 ;  /* 0x0000000202127825 */ /* 0x001fca00078e0298 */
[----:B------:R0:W2:Y:S01]  /*223f0*/  LDG.E.U16 R119, desc[UR60][R18.64] ;  /* 0x0000003c12777981 */ /* 0x0000a2000c1e1500 */
[----:B------:R-:W-:Y:S02]  /*22400*/  IMAD R3, R33, 0x36, RZ ;  /* 0x0000003621037824 */ /* 0x000fe400078e02ff */
[----:B------:R-:W-:-:S04]  /*22410*/  IMAD.WIDE R22, R156, 0x2, R4 ;  /* 0x000000029c167825 */ /* 0x000fc800078e0204 */
[----:B------:R-:W-:-:S04]  /*22420*/  IMAD.WIDE R156, R3, 0x2, R8 ;  /* 0x00000002039c7825 */ /* 0x000fc800078e0208 */
[----:B------:R-:W-:-:S04]  /*22430*/  IMAD.WIDE R152, R3, 0x2, R10 ;  /* 0x0000000203987825 */ /* 0x000fc800078e020a */
[----:B------:R-:W-:-:S04]  /*22440*/  IMAD.WIDE R154, R3, 0x2, R6 ;  /* 0x00000002039a7825 */ /* 0x000fc800078e0206 */
[----:B0-----:R-:W-:-:S04]  /*22450*/  IMAD.WIDE R18, R2, 0x2, R156 ;  /* 0x0000000202127825 */ /* 0x001fc800078e029c */
[C---:B------:R-:W-:Y:S01]  /*22460*/  IMAD.WIDE R20, R2.reuse, 0x2, R152 ;  /* 0x0000000202147825 */ /* 0x040fe200078e0298 */
[----:B------:R0:W2:Y:S03]  /*22470*/  LDG.E.U16 R37, desc[UR60][R18.64] ;  /* 0x0000003c12257981 */ /* 0x0000a6000c1e1500 */
[C---:B------:R-:W-:Y:S01]  /*22480*/  IMAD.WIDE R14, R2.reuse, 0x2, R154 ;  /* 0x00000002020e7825 */ /* 0x040fe200078e029a */
[----:B------:R1:W2:Y:S03]  /*22490*/  LDG.E.U16 R36, desc[UR60][R20.64] ;  /* 0x0000003c14247981 */ /* 0x0002a6000c1e1500 */
[----:B------:R-:W-:Y:S01]  /*224a0*/  IMAD R152, R33, 0x37, RZ ;  /* 0x0000003721987824 */ /* 0x000fe200078e02ff */
[----:B------:R1:W2:Y:S01]  /*224b0*/  LDG.E.U16 R38, desc[UR60][R14.64] ;  /* 0x0000003c0e267981 */ /* 0x0002a2000c1e1500 */
[----:B------:R-:W-:-:S04]  /*224c0*/  IMAD.WIDE R22, R2, 0x2, R22 ;  /* 0x0000000202167825 */ /* 0x000fc800078e0216 */
[----:B0-----:R-:W-:Y:S01]  /*224d0*/  IMAD.WIDE R18, R3, 0x2, R4 ;  /* 0x0000000203127825 */ /* 0x001fe200078e0204 */
[----:B------:R-:W-:Y:S03]  /*224e0*/  STL [R1+0x944], R29 ;  /* 0x0009441d01007387 */ /* 0x000fe60000100800 */
[C---:B-1----:R-:W-:Y:S01]  /*224f0*/  IMAD.WIDE R20, R152.reuse, 0x2, R6 ;  /* 0x0000000298147825 */ /* 0x042fe200078e0206 */
[----:B------:R0:W2:Y:S03]  /*22500*/  LDG.E.U16 R117, desc[UR60][R22.64] ;  /* 0x0000003c16757981 */ /* 0x0000a6000c1e1500 */
[----:B------:R-:W-:-:S04]  /*22510*/  IMAD.WIDE R14, R152, 0x2, R10 ;  /* 0x00000002980e7825 */ /* 0x000fc800078e020a */
[----:B------:R-:W-:Y:S02]  /*22520*/  IMAD R156, R33, 0x38, RZ ;  /* 0x00000038219c7824 */ /* 0x000fe400078e02ff */
[----:B------:R-:W-:-:S04]  /*22530*/  IMAD.WIDE R18, R2, 0x2, R18 ;  /* 0x0000000202127825 */ /* 0x000fc800078e0212 */
[C---:B0-----:R-:W-:Y:S01]  /*22540*/  IMAD.WIDE R22, R152.reuse, 0x2, R8 ;  /* 0x0000000298167825 */ /* 0x041fe200078e0208 */
[----:B------:R0:W2:Y:S03]  /*22550*/  LDG.E.U16 R39, desc[UR60][R18.64] ;  /* 0x0000003c12277981 */ /* 0x0000a6000c1e1500 */
[----:B------:R-:W-:-:S04]  /*22560*/  IMAD.WIDE R152, R152, 0x2, R4 ;  /* 0x0000000298987825 */ /* 0x000fc800078e0204 */
[----:B------:R-:W-:-:S04]  /*22570*/  IMAD.WIDE R14, R2, 0x2, R14 ;  /* 0x00000002020e7825 */ /* 0x000fc800078e020e */
[----:B------:R-:W-:Y:S01]  /*22580*/  IMAD.WIDE R154, R156, 0x2, R10 ;  /* 0x000000029c9a7825 */ /* 0x000fe200078e020a */
[----:B------:R1:W2:Y:S03]  /*22590*/  LDG.E.U16 R87, desc[UR60][R14.64] ;  /* 0x0000003c0e577981 */ /* 0x0002a6000c1e1500 */
[C---:B------:R-:W-:Y:S01]  /*225a0*/  IMAD.WIDE R20, R2.reuse, 0x2, R20 ;  /* 0x0000000202147825 */ /* 0x040fe200078e0214 */
[----:B----4-:R-:W-:Y:S03]  /*225b0*/  STL [R1+0x2318], R78 ;  /* 0x0023184e01007387 */ /* 0x010fe60000100800 */
[C---:B0-----:R-:W-:Y:S01]  /*225c0*/  IMAD.WIDE R18, R2.reuse, 0x2, R152 ;  /* 0x0000000202127825 */ /* 0x041fe200078e0298 */
[----:B------:R0:W4:Y:S04]  /*225d0*/  LDG.E.U16 R89, desc[UR60][R20.64] ;  /* 0x0000003c14597981 */ /* 0x000128000c1e1500 */
[----:B---3--:R-:W-:Y:S04]  /*225e0*/  STL [R1+0x231c], R77 ;  /* 0x00231c4d01007387 */ /* 0x008fe80000100800 */
[----:B------:R-:W-:Y:S04]  /*225f0*/  STL [R1+0x2320], R76 ;  /* 0x0023204c01007387 */ /* 0x000fe80000100800 */
[----:B------:R3:W-:Y:S01]  /*22600*/  STL [R1+0x940], R28 ;  /* 0x0009401c01007387 */ /* 0x0007e20000100800 */
[----:B-1----:R-:W-:-:S03]  /*22610*/  IMAD.WIDE R14, R2, 0x2, R154 ;  /* 0x00000002020e7825 */ /* 0x002fc600078e029a */
[----:B------:R1:W4:Y:S01]  /*22620*/  LDG.E.U16 R90, desc[UR60][R18.64] ;  /* 0x0000003c125a7981 */ /* 0x000322000c1e1500 */
[----:B------:R-:W-:-:S04]  /*22630*/  IMAD.WIDE R152, R156, 0x2, R8 ;  /* 0x000000029c987825 */ /* 0x000fc800078e0208 */
[----:B0-----:R-:W-:-:S04]  /*22640*/  IMAD.WIDE R20, R156, 0x2, R6 ;  /* 0x000000029c147825 */ /* 0x001fc800078e0206 */
[----:B------:R-:W-:Y:S02]  /*22650*/  IMAD R3, R33, 0x39, RZ ;  /* 0x0000003921037824 */ /* 0x000fe400078e02ff */
[----:B------:R-:W-:-:S04]  /*22660*/  IMAD.WIDE R22, R2, 0x2, R22 ;  /* 0x0000000202167825 */ /* 0x000fc800078e0216 */
[----:B-1----:R-:W-:Y:S01]  /*22670*/  IMAD.WIDE R18, R2, 0x2, R152 ;  /* 0x0000000202127825 */ /* 0x002fe200078e0298 */
[----:B------:R0:W4:Y:S03]  /*22680*/  LDG.E.U16 R88, desc[UR60][R22.64] ;  /* 0x0000003c16587981 */ /* 0x000126000c1e1500 */
[C---:B------:R-:W-:Y:S01]  /*22690*/  IMAD.WIDE R154, R3.reuse, 0x2, R6 ;  /* 0x00000002039a7825 */ /* 0x040fe200078e0206 */
[----:B------:R1:W4:Y:S03]  /*226a0*/  LDG.E.U16 R32, desc[UR60][R18.64] ;  /* 0x0000003c12207981 */ /* 0x000326000c1e1500 */
[----:B------:R-:W-:-:S04]  /*226b0*/  IMAD.WIDE R152, R3, 0x2, R10 ;  /* 0x0000000203987825 */ /* 0x000fc800078e020a */
[----:B0-----:R-:W-:-:S04]  /*226c0*/  IMAD.WIDE R22, R156, 0x2, R4 ;  /* 0x000000029c167825 */ /* 0x001fc800078e0204 */
[----:B------:R-:W-:-:S04]  /*226d0*/  IMAD.WIDE R156, R3, 0x2, R8 ;  /* 0x00000002039c7825 */ /* 0x000fc800078e0208 */
[----:B-1----:R-:W-:-:S04]  /*226e0*/  IMAD.WIDE R18, R2, 0x2, R156 ;  /* 0x0000000202127825 */ /* 0x002fc800078e029c */
[----:B------:R-:W-:Y:S01]  /*226f0*/  IMAD R156, R33, 0x3b, RZ ;  /* 0x0000003b219c7824 */ /* 0x000fe200078e02ff */
[----:B---3--:R-:W3:Y:S01]  /*22700*/  LDG.E.U16 R28, desc[UR60][R18.64] ;  /* 0x0000003c121c7981 */ /* 0x008ee2000c1e1500 */
[----:B------:R-:W-:-:S05]  /*22710*/  IMAD.WIDE R22, R2, 0x2, R22 ;  /* 0x0000000202167825 */ /* 0x000fca00078e0216 */
[----:B------:R-:W3:Y:S04]  /*22720*/  LDG.E.U16 R30, desc[UR60][R22.64] ;  /* 0x0000003c161e7981 */ /* 0x000ee8000c1e1500 */
        /* <DEDUP_REMOVED lines=10> */
[----:B0-----:R0:W2:Y:S02]  /*227d0*/  LDG.E.U16 R13, desc[UR60][R14.64] ;  /* 0x0000003c0e0d7981 */ /* 0x0010a4000c1e1500 */
[----:B0-----:R-:W-:-:S05]  /*227e0*/  IMAD.WIDE R14, R2, 0x2, R20 ;  /* 0x00000002020e7825 */ /* 0x001fca00078e0214 */
[----:B------:R0:W3:Y:S01]  /*227f0*/  LDG.E.U16 R31, desc[UR60][R14.64] ;  /* 0x0000003c0e1f7981 */ /* 0x0000e2000c1e1500 */
[----:B------:R-:W-:-:S04]  /*22800*/  IMAD.WIDE R20, R2, 0x2, R152 ;  /* 0x0000000202147825 */ /* 0x000fc800078e0298 */
[----:B------:R-:W-:Y:S01]  /*22810*/  IMAD R152, R33, 0x3a, RZ ;  /* 0x0000003a21987824 */ /* 0x000fe200078e02ff */
[----:B------:R-:W3:Y:S01]  /*22820*/  LDG.E.U16 R29, desc[UR60][R20.64] ;  /* 0x0000003c141d7981 */ /* 0x000ee2000c1e1500 */
[----:B0-----:R-:W-:-:S05]  /*22830*/  IMAD.WIDE R14, R2, 0x2, R154 ;  /* 0x00000002020e7825 */ /* 0x001fca00078e029a */
[----:B------:R0:W3:Y:S01]  /*22840*/  LDG.E.U16 R26, desc[UR60][R14.64] ;  /* 0x0000003c0e1a7981 */ /* 0x0000e2000c1e1500 */
[----:B------:R-:W-:-:S04]  /*22850*/  IMAD.WIDE R154, R156, 0x2, R10 ;  /* 0x000000029c9a7825 */ /* 0x000fc800078e020a */
[----:B0-----:R-:W-:-:S04]  /*22860*/  IMAD.WIDE R14, R152, 0x2, R10 ;  /* 0x00000002980e7825 */ /* 0x001fc800078e020a */
[----:B------:R-:W-:-:S05]  /*22870*/  IMAD.WIDE R14, R2, 0x2, R14 ;  /* 0x00000002020e7825 */ /* 0x000fca00078e020e */
[----:B------:R0:W3:Y:S02]  /*22880*/  LDG.E.U16 R24, desc[UR60][R14.64] ;  /* 0x0000003c0e187981 */ /* 0x0000e4000c1e1500 */
[----:B0-----:R-:W-:-:S05]  /*22890*/  IMAD.WIDE R14, R2, 0x2, R154 ;  /* 0x00000002020e7825 */ /* 0x001fca00078e029a */
[----:B------:R-:W3:Y:S01]  /*228a0*/  LDG.E.U16 R86, desc[UR60][R14.64] ;  /* 0x0000003c0e567981 */ /* 0x000ee2000c1e1500 */
[----:B------:R-:W-:-:S04]  /*228b0*/  IMAD.WIDE R18, R3, 0x2, R4 ;  /* 0x0000000203127825 */ /* 0x000fc800078e0204 */
[C---:B------:R-:W-:Y:S01]  /*228c0*/  IMAD.WIDE R22, R152.reuse, 0x2, R8 ;  /* 0x0000000298167825 */ /* 0x040fe200078e0208 */
[----:B------:R-:W-:Y:S03]  /*228d0*/  STL [R1+0x2334], R117 ;  /* 0x0023347501007387 */ /* 0x000fe60000100800 */
[C---:B------:R-:W-:Y:S01]  /*228e0*/  IMAD.WIDE R20, R152.reuse, 0x2, R6 ;  /* 0x0000000298147825 */ /* 0x040fe200078e0206 */
[----:B------:R-:W-:Y:S03]  /*228f0*/  STL [R1+0x2338], R36 ;  /* 0x0023382401007387 */ /* 0x000fe60000100800 */
[----:B------:R-:W-:-:S04]  /*22900*/  IMAD.WIDE R152, R152, 0x2, R4 ;  /* 0x0000000298987825 */ /* 0x000fc800078e0204 */
[C---:B------:R-:W-:Y:S01]  /*22910*/  IMAD.WIDE R18, R2.reuse, 0x2, R18 ;  /* 0x0000000202127825 */ /* 0x040fe200078e0212 */
[----:B------:R-:W-:Y:S03]  /*22920*/  STL [R1+0x233c], R37 ;  /* 0x00233c2501007387 */ /* 0x000fe60000100800 */
[C---:B------:R-:W-:Y:S01]  /*22930*/  IMAD.WIDE R20, R2.reuse, 0x2, R20 ;  /* 0x0000000202147825 */ /* 0x040fe200078e0214 */
[----:B------:R-:W-:Y:S04]  /*22940*/  STL [R1+0x2340], R38 ;  /* 0x0023402601007387 */ /* 0x000fe80000100800 */
[----:B------:R0:W3:Y:S01]  /*22950*/  LDG.E.U16 R25, desc[UR60][R18.64] ;  /* 0x0000003c12197981 */ /* 0x0000e2000c1e1500 */
[----:B------:R-:W-:-:S03]  /*22960*/  IMAD.WIDE R22, R2, 0x2, R22 ;  /* 0x0000000202167825 */ /* 0x000fc600078e0216 */
[----:B------:R-:W-:Y:S01]  /*22970*/  STL [R1+0x2344], R39 ;  /* 0x0023442701007387 */ /* 0x000fe20000100800 */
[----:B------:R-:W-:-:S03]  /*22980*/  IMAD R3, R33, 0x3c, RZ ;  /* 0x0000003c21037824 */ /* 0x000fc600078e02ff */
[----:B------:R-:W-:Y:S01]  /*22990*/  STL [R1+0x2348], R87 ;  /* 0x0023485701007387 */ /* 0x000fe20000100800 */
[----:B0-----:R-:W-:-:S03]  /*229a0*/  IMAD.WIDE R18, R2, 0x2, R152 ;  /* 0x0000000202127825 */ /* 0x001fc600078e0298 */
[----:B----4-:R-:W-:Y:S01]  /*229b0*/  STL [R1+0x234c], R88 ;  /* 0x00234c5801007387 */ /* 0x010fe20000100800 */
[----:B------:R-:W-:-:S03]  /*229c0*/  IMAD.WIDE R152, R156, 0x2, R8 ;  /* 0x000000029c987825 */ /* 0x000fc600078e0208 */
[----:B------:R-:W-:Y:S04]  /*229d0*/  STL [R1+0x2350], R89 ;  /* 0x0023505901007387 */ /* 0x000fe80000100800 */
[----:B------:R-:W-:Y:S04]  /*229e0*/  STL [R1+0x2354], R90 ;  /* 0x0023545a01007387 */ /* 0x000fe80000100800 */
[----:B------:R0:W4:Y:S04]  /*229f0*/  LDG.E.U16 R16, desc[UR60][R20.64] ;  /* 0x0000003c14107981 */ /* 0x000128000c1e1500 */
[----:B------:R1:W4:Y:S01]  /*22a00*/  LDG.E.U16 R27, desc[UR60][R22.64] ;  /* 0x0000003c161b7981 */ /* 0x000322000c1e1500 */
[----:B0-----:R-:W-:-:S04]  /*22a10*/  IMAD.WIDE R20, R156, 0x2, R6 ;  /* 0x000000029c147825 */ /* 0x001fc800078e0206 */
[----:B-1----:R-:W-:-:S04]  /*22a20*/  IMAD.WIDE R22, R156, 0x2, R4 ;  /* 0x000000029c167825 */ /* 0x002fc800078e0204 */
[----:B------:R-:W-:-:S04]  /*22a30*/  IMAD.WIDE R14, R2, 0x2, R20 ;  /* 0x00000002020e7825 */ /* 0x000fc800078e0214 */
[C---:B------:R-:W-:Y:S01]  /*22a40*/  IMAD.WIDE R22, R2.reuse, 0x2, R22 ;  /* 0x0000000202167825 */ /* 0x040fe200078e0216 */
[----:B------:R-:W4:Y:S04]  /*22a50*/  LDG.E.U16 R84, desc[UR60][R14.64] ;  /* 0x0000003c0e547981 */ /* 0x000f28000c1e1500 */
[----:B------:R-:W4:Y:S04]  /*22a60*/  LDG.E.U16 R83, desc[UR60][R22.64] ;  /* 0x0000003c16537981 */ /* 0x000f28000c1e1500 */
[----:B--2---:R0:W-:Y:S04]  /*22a70*/  STL [R1+0x8e4], R13 ;  /* 0x0008e40d01007387 */ /* 0x0041e80000100800 */
[----:B------:R-:W-:Y:S04]  /*22a80*/  STL [R1+0x8e0], R32 ;  /* 0x0008e02001007387 */ /* 0x000fe80000100800 */
[----:B0-----:R0:W2:Y:S02]  /*22a90*/  LDG.E.U16 R13, desc[UR60][R18.64] ;  /* 0x0000003c120d7981 */ /* 0x0010a4000c1e1500 */
[----:B0-----:R-:W-:-:S04]  /*22aa0*/  IMAD.WIDE R18, R2, 0x2, R152 ;  /* 0x0000000202127825 */ /* 0x001fc800078e0298 */
[C---:B------:R-:W-:Y:S01]  /*22ab0*/  IMAD.WIDE R152, R3.reuse, 0x2, R10 ;  /* 0x0000000203987825 */ /* 0x040fe200078e020a */
[----:B------:R0:W4:Y:S03]  /*22ac0*/  LDG.E.U16 R85, desc[UR60][R18.64] ;  /* 0x0000003c12557981 */ /* 0x000126000c1e1500 */
[----:B------:R-:W-:Y:S01]  /*22ad0*/  IMAD.WIDE R20, R2, 0x2, R152 ;  /* 0x0000000202147825 */ /* 0x000fe200078e0298 */
[----:B---3--:R-:W-:Y:S04]  /*22ae0*/  STL [R1+0x2358], R86 ;  /* 0x0023585601007387 */ /* 0x008fe80000100800 */
[----:B------:R-:W-:Y:S04]  /*22af0*/  STL [R1+0x8dc], R31 ;  /* 0x0008dc1f01007387 */ /* 0x000fe80000100800 */
[----:B------:R-:W-:Y:S04]  /*22b00*/  STL [R1+0x8d8], R30 ;  /* 0x0008d81e01007387 */ /* 0x000fe80000100800 */
[----:B------:R-:W-:Y:S04]  /*22b10*/  STL [R1+0x8d4], R29 ;  /* 0x0008d41d01007387 */ /* 0x000fe80000100800 */
[----:B------:R-:W-:Y:S04]  /*22b20*/  STL [R1+0x8d0], R28 ;  /* 0x0008d01c01007387 */ /* 0x000fe80000100800 */
[----:B------:R1:W-:Y:S04]  /*22b30*/  STL [R1+0x8cc], R26 ;  /* 0x0008cc1a01007387 */ /* 0x0003e80000100800 */
[----:B-1----:R-:W3:Y:S01]  /*22b40*/  LDG.E.U16 R26, desc[UR60][R20.64] ;  /* 0x0000003c141a7981 */ /* 0x002ee2000c1e1500 */
[----:B------:R-:W-:-:S04]  /*22b50*/  IMAD.WIDE R156, R3, 0x2, R8 ;  /* 0x00000002039c7825 */ /* 0x000fc800078e0208 */
[----:B------:R-:W-:-:S04]  /*22b60*/  IMAD.WIDE R154, R3, 0x2, R6 ;  /* 0x00000002039a7825 */ /* 0x000fc800078e0206 */
[----:B0-----:R-:W-:-:S04]  /*22b70*/  IMAD.WIDE R18, R2, 0x2, R156 ;  /* 0x0000000202127825 */ /* 0x001fc800078e029c */
[----:B------:R-:W-:Y:S01]  /*22b80*/  IMAD.WIDE R14, R2, 0x2, R154 ;  /* 0x00000002020e7825 */ /* 0x000fe200078e029a */
[----:B----4-:R-:W-:Y:S04]  /*22b90*/  STL [R1+0x235c], R85 ;  /* 0x00235c5501007387 */ /* 0x010fe80000100800 */
[----:B------:R-:W-:Y:S04]  /*22ba0*/  STL [R1+0x2360], R84 ;  /* 0x0023605401007387 */ /* 0x000fe80000100800 */
[----:B------:R-:W-:Y:S04]  /*22bb0*/  STL [R1+0x2364], R83 ;  /* 0x0023645301007387 */ /* 0x000fe80000100800 */
[----:B---3--:R-:W-:Y:S04]  /*22bc0*/  STL [R1+0x2368], R26 ;  /* 0x0023681a01007387 */ /* 0x008fe80000100800 */
[----:B------:R0:W-:Y:S04]  /*22bd0*/  STL [R1+0x8c8], R25 ;  /* 0x0008c81901007387 */ /* 0x0001e80000100800 */
[----:B------:R1:W-:Y:S04]  /*22be0*/  STL [R1+0x8c4], R24 ;  /* 0x0008c41801007387 */ /* 0x0003e80000100800 */
[----:B0-----:R0:W3:Y:S04]  /*22bf0*/  LDG.E.U16 R25, desc[UR60][R18.64] ;  /* 0x0000003c12197981 */ /* 0x0010e8000c1e1500 */
[----:B-1----:R1:W4:Y:S01]  /*22c00*/  LDG.E.U16 R24, desc[UR60][R14.64] ;  /* 0x0000003c0e187981 */ /* 0x002322000c1e1500 */
[----:B------:R-:W-:-:S02]  /*22c10*/  IMAD R152, R33, 0x3d, RZ ;  /* 0x0000003d21987824 */ /* 0x000fc400078e02ff */
[----:B0-----:R-:W-:-:S04]  /*22c20*/  IMAD.WIDE R18, R3, 0x2, R4 ;  /* 0x0000000203127825 */ /* 0x001fc800078e0204 */
[----:B-1----:R-:W-:-:S04]  /*22c30*/  IMAD.WIDE R14, R152, 0x2, R10 ;  /* 0x00000002980e7825 */ /* 0x002fc800078e020a */
[----:B------:R-:W-:-:S04]  /*22c40*/  IMAD.WIDE R20, R152, 0x2, R6 ;  /* 0x0000000298147825 */ /* 0x000fc800078e0206 */
[----:B------:R-:W-:Y:S02]  /*22c50*/  IMAD R156, R33, 0x3e, RZ ;  /* 0x0000003e219c7824 */ /* 0x000fe400078e02ff */
[----:B------:R-:W-:-:S04]  /*22c60*/  IMAD.WIDE R22, R152, 0x2, R8 ;  /* 0x0000000298167825 */ /* 0x000fc800078e0208 */
[----:B------:R-:W-:-:S04]  /*22c70*/  IMAD.WIDE R152, R152, 0x2, R4 ;  /* 0x0000000298987825 */ /* 0x000fc800078e0204 */
[----:B------:R-:W-:-:S04]  /*22c80*/  IMAD.WIDE R18, R2, 0x2, R18 ;  /* 0x0000000202127825 */ /* 0x000fc800078e0212 */
[----:B------:R-:W-:Y:S01]  /*22c90*/  IMAD.WIDE R14, R2, 0x2, R14 ;  /* 0x00000002020e7825 */ /* 0x000fe200078e020e */
[----:B------:R0:W2:Y:S03]  /*22ca0*/  LDG.E.U16 R125, desc[UR60][R18.64] ;  /* 0x0000003c127d7981 */ /* 0x0000a6000c1e1500 */
[----:B------:R-:W-:Y:S01]  /*22cb0*/  IMAD.WIDE R154, R156, 0x2, R10 ;  /* 0x000000029c9a7825 */ /* 0x000fe200078e020a */
[----:B------:R1:W2:Y:S03]  /*22cc0*/  LDG.E.U16 R116, desc[UR60][R14.64] ;  /* 0x0000003c0e747981 */ /* 0x0002a6000c1e1500 */
[----:B------:R-:W-:Y:S01]  /*22cd0*/  IMAD.WIDE R20, R2, 0x2, R20 ;  /* 0x0000000202147825 */ /* 0x000fe200078e0214 */
[----:B------:R-:W-:-:S03]  /*22ce0*/  LEA R3, R33, -R33, 0x6 ;  /* 0x8000002121037211 */ /* 0x000fc600078e30ff */
[----:B0-----:R-:W-:Y:S01]  /*22cf0*/  IMAD.WIDE R18, R2, 0x2, R152 ;  /* 0x0000000202127825 */ /* 0x001fe200078e0298 */
[----:B------:R0:W2:Y:S03]  /*22d00*/  LDG.E.U16 R114, desc[UR60][R20.64] ;  /* 0x0000003c14727981 */ /* 0x0000a6000c1e1500 */
[----:B------:R-:W-:Y:S01]  /*22d10*/  IMAD.WIDE R152, R156, 0x2, R8 ;  /* 0x000000029c987825 */ /* 0x000fe200078e0208 */
[----:B------:R0:W2:Y:S03]  /*22d20*/  LDG.E.U16 R113, desc[UR60][R18.64] ;  /* 0x0000003c12717981 */ /* 0x0000a6000c1e1500 */
[----:B-1----:R-:W-:-:S04]  /*22d30*/  IMAD.WIDE R14, R2, 0x2, R154 ;  /* 0x00000002020e7825 */ /* 0x002fc800078e029a */
[----:B0-----:R-:W-:Y:S01]  /*22d40*/  IMAD.WIDE R20, R156, 0x2, R6 ;  /* 0x000000029c147825 */ /* 0x001fe200078e0206 */
[----:B------:R0:W2:Y:S03]  /*22d50*/  LDG.E.U16 R40, desc[UR60][R14.64] ;  /* 0x0000003c0e287981 */ /* 0x0000a6000c1e1500 */
[----:B------:R-:W-:-:S04]  /*22d60*/  IMAD.WIDE R22, R2, 0x2, R22 ;  /* 0x0000000202167825 */ /* 0x000fc800078e0216 */
[C---:B------:R-:W-:Y:S01]  /*22d70*/  IMAD.WIDE R18, R2.reuse, 0x2, R152 ;  /* 0x0000000202127825 */ /* 0x040fe200078e0298 */
[----:B------:R1:W2:Y:S03]  /*22d80*/  LDG.E.U16 R115, desc[UR60][R22.64] ;  /* 0x0000003c16737981 */ /* 0x0002a6000c1e1500 */
[----:B------:R-:W-:Y:S01]  /*22d90*/  IMAD.WIDE R152, R3, 0x2, R10 ;  /* 0x0000000203987825 */ /* 0x000fe200078e020a */
[----:B------:R-:W2:Y:S03]  /*22da0*/  LDG.E.U16 R41, desc[UR60][R18.64] ;  /* 0x0000003c12297981 */ /* 0x000ea6000c1e1500 */
[----:B0-----:R-:W-:-:S04]  /*22db0*/  IMAD.WIDE R14, R2, 0x2, R20 ;  /* 0x00000002020e7825 */ /* 0x001fc800078e0214 */
[----:B------:R-:W-:Y:S01]  /*22dc0*/  IMAD.WIDE R154, R3, 0x2, R6 ;  /* 0x00000002039a7825 */ /* 0x000fe200078e0206 */
[----:B------:R0:W2:Y:S03]  /*22dd0*/  LDG.E.U16 R42, desc[UR60][R14.64] ;  /* 0x0000003c0e2a7981 */ /* 0x0000a6000c1e1500 */
[----:B-1----:R-:W-:-:S04]  /*22de0*/  IMAD.WIDE R22, R156, 0x2, R4 ;  /* 0x000000029c167825 */ /* 0x002fc800078e0204 */
[----:B------:R-:W-:-:S04]  /*22df0*/  IMAD.WIDE R156, R3, 0x2, R8 ;  /* 0x00000002039c7825 */ /* 0x000fc800078e0208 */
[----:B------:R-:W-:-:S04]  /*22e00*/  IMAD.WIDE R20, R2, 0x2, R152 ;  /* 0x0000000202147825 */ /* 0x000fc800078e0298 */
[C---:B0-----:R-:W-:Y:S01]  /*22e10*/  IMAD.WIDE R14, R2.reuse, 0x2, R154 ;  /* 0x00000002020e7825 */ /* 0x041fe200078e029a */
[C---:B------:R-:W-:Y:S01]  /*22e20*/  SHF.L.U32 R154, R33.reuse, 0x6, RZ ;  /* 0x00000006219a7819 */ /* 0x040fe200000006ff */
[----:B------:R0:W2:Y:S02]  /*22e30*/  LDG.E.U16 R91, desc[UR60][R20.64] ;  /* 0x0000003c145b7981 */ /* 0x0000a4000c1e1500 */
[C---:B------:R-:W-:Y:S02]  /*22e40*/  IMAD.WIDE R22, R2.reuse, 0x2, R22 ;  /* 0x0000000202167825 */ /* 0x040fe400078e0216 */
[----:B------:R1:W2:Y:S02]  /*22e50*/  LDG.E.U16 R93, desc[UR60][R14.64] ;  /* 0x0000003c0e5d7981 */ /* 0x0002a4000c1e1500 */
[----:B------:R-:W-:Y:S02]  /*22e60*/  IMAD.WIDE R18, R2, 0x2, R156 ;  /* 0x0000000202127825 */ /* 0x000fe400078e029c */
[----:B------:R1:W2:Y:S02]  /*22e70*/  LDG.E.U16 R43, desc[UR60][R22.64] ;  /* 0x0000003c162b7981 */ /* 0x0002a4000c1e1500 */
[C---:B0-----:R-:W-:Y:S01]  /*22e80*/  IMAD.WIDE R20, R154.reuse, 0x2, R8 ;  /* 0x000000029a147825 */ /* 0x041fe200078e0208 */
[----:B------:R-:W-:Y:S01]  /*22e90*/  LEA R156, R33, R33, 0x6 ;  /* 0x00000021219c7211 */ /* 0x000fe200078e30ff */
[----:B------:R0:W2:Y:S02]  /*22ea0*/  LDG.E.U16 R92, desc[UR60][R18.64] ;  /* 0x0000003c125c7981 */ /* 0x0000a4000c1e1500 */
[----:B-1----:R-:W-:-:S04]  /*22eb0*/  IMAD.WIDE R14, R154, 0x2, R4 ;  /* 0x000000029a0e7825 */ /* 0x002fc800078e0204 */
[----:B------:R-:W-:-:S04]  /*22ec0*/  IMAD.WIDE R22, R154, 0x2, R10 ;  /* 0x000000029a167825 */ /* 0x000fc800078e020a */
[----:B0-----:R-:W-:-:S04]  /*22ed0*/  IMAD.WIDE R18, R154, 0x2, R6 ;  /* 0x000000029a127825 */ /* 0x001fc800078e0206 */
[----:B------:R-:W-:-:S04]  /*22ee0*/  IMAD.WIDE R20, R2, 0x2, R20 ;  /* 0x0000000202147825 */ /* 0x000fc800078e0214 */
[----:B------:R-:W-:Y:S01]  /*22ef0*/  IMAD.WIDE R154, R156, 0x2, R10 ;  /* 0x000000029c9a7825 */ /* 0x000fe200078e020a */
[----:B------:R0:W2:Y:S03]  /*22f00*/  LDG.E.U16 R28, desc[UR60][R20.64] ;  /* 0x0000003c141c7981 */ /* 0x0000a6000c1e1500 */
[----:B------:R-:W-:-:S04]  /*22f10*/  IMAD.WIDE R22, R2, 0x2, R22 ;  /* 0x0000000202167825 */ /* 0x000fc800078e0216 */
[----:B------:R-:W-:Y:S01]  /*22f20*/  IMAD.WIDE R14, R2, 0x2, R14 ;  /* 0x00000002020e7825 */ /* 0x000fe200078e020e */
[----:B------:R1:W2:Y:S03]  /*22f30*/  LDG.E.U16 R29, desc[UR60][R22.64] ;  /* 0x0000003c161d7981 */ /* 0x0002a6000c1e1500 */
[----:B------:R-:W-:-:S04]  /*22f40*/  IMAD.WIDE R152, R3, 0x2, R4 ;  /* 0x0000000203987825 */ /* 0x000fc800078e0204 */
[----:B------:R-:W-:-:S04]  /*22f50*/  IMAD.WIDE R18, R2, 0x2, R18 ;  /* 0x0000000202127825 */ /* 0x000fc800078e0212 */
[----:B0-----:R-:W-:-:S04]  /*22f60*/  IMAD.WIDE R20, R156, 0x2, R8 ;  /* 0x000000029c147825 */ /* 0x001fc800078e0208 */
[----:B------:R-:W-:Y:S02]  /*22f70*/  IMAD R3, R33, 0x42, RZ ;  /* 0x0000004221037824 */ /* 0x000fe400078e02ff */
[----:B-1----:R-:W-:-:S04]  /*22f80*/  IMAD.WIDE R22, R156, 0x2, R4 ;  /* 0x000000029c167825 */ /* 0x002fc800078e0204 */
[----:B------:R-:W-:-:S04]  /*22f90*/  IMAD.WIDE R152, R2, 0x2, R152 ;  /* 0x0000000202987825 */ /* 0x000fc800078e0298 */
[C---:B------:R-:W-:Y:S01]  /*22fa0*/  IMAD.WIDE R20, R2.reuse, 0x2, R20 ;  /* 0x0000000202147825 */ /* 0x040fe200078e0214 */
[----:B------:R0:W2:Y:S03]  /*22fb0*/  LDG.E.U16 R94, desc[UR60][R152.64] ;  /* 0x0000003c985e7981 */ /* 0x0000a6000c1e1500 */
[----:B0-----:R-:W-:Y:S01]  /*22fc0*/  IMAD.WIDE R152, R3, 0x2, R8 ;  /* 0x0000000203987825 */ /* 0x001fe200078e0208 */
[----:B---3--:R0:W-:Y:S04]  /*22fd0*/  STL [R1+0x236c], R25 ;  /* 0x00236c1901007387 */ /* 0x0081e80000100800 */
[----:B------:R1:W-:Y:S04]  /*22fe0*/  STL [R1+0x8c0], R27 ;  /* 0x0008c01b01007387 */ /* 0x0003e80000100800 */
[----:B0-----:R0:W3:Y:S04]  /*22ff0*/  LDG.E.U16 R25, desc[UR60][R14.64] ;  /* 0x0000003c0e197981 */ /* 0x0010e8000c1e1500 */
[----:B-1----:R1:W3:Y:S01]  /*23000*/  LDG.E.U16 R27, desc[UR60][R18.64] ;  /* 0x0000003c121b7981 */ /* 0x0022e2000c1e1500 */
[----:B0-----:R-:W-:-:S03]  /*23010*/  IMAD.WIDE R14, R2, 0x2, R154 ;  /* 0x00000002020e7825 */ /* 0x001fc600078e029a */
[----:B----4-:R0:W-:Y:S01]  /*23020*/  STL [R1+0x2370], R24 ;  /* 0x0023701801007387 */ /* 0x0101e20000100800 */
[----:B-1----:R-:W-:-:S04]  /*23030*/  IMAD.WIDE R18, R156, 0x2, R6 ;  /* 0x000000029c127825 */ /* 0x002fc800078e0206 */
[----:B------:R-:W-:Y:S01]  /*23040*/  IMAD.WIDE R154, R3, 0x2, R10 ;  /* 0x00000002039a7825 */ /* 0x000fe200078e020a */
[----:B------:R1:W-:Y:S04]  /*23050*/  STL [R1+0x8bc], R16 ;  /* 0x0008bc1001007387 */ /* 0x0003e80000100800 */
[----:B0-----:R0:W4:Y:S01]  /*23060*/  LDG.E.U16 R24, desc[UR60][R14.64] ;  /* 0x0000003c0e187981 */ /* 0x001122000c1e1500 */
[----:B------:R-:W-:-:S03]  /*23070*/  IMAD.WIDE R18, R2, 0x2, R18 ;  /* 0x0000000202127825 */ /* 0x000fc600078e0212 */
[----:B-1----:R1:W4:Y:S01]  /*23080*/  LDG.E.U16 R16, desc[UR60][R20.64] ;  /* 0x0000003c14107981 */ /* 0x002322000c1e1500 */
[----:B0-----:R-:W-:-:S04]  /*23090*/  IMAD.WIDE R14, R2, 0x2, R22 ;  /* 0x00000002020e7825 */ /* 0x001fc800078e0216 */
[----:B------:R-:W-:Y:S01]  /*230a0*/  IMAD.WIDE R22, R3, 0x2, R6 ;  /* 0x0000000203167825 */ /* 0x000fe200078e0206 */
[----:B--2---:R0:W-:Y:S03]  /*230b0*/  STL [R1+0x8b8], R13 ;  /* 0x0008b80d01007387 */ /* 0x0041e60000100800 */
[C---:B-1----:R-:W-:Y:S01]  /*230c0*/  IMAD.WIDE R20, R2.reuse, 0x2, R154 ;  /* 0x0000000202147825 */ /* 0x042fe200078e029a */
[----:B------:R1:W2:Y:S03]  /*230d0*/  LDG.E.U16 R26, desc[UR60][R14.64] ;  /* 0x0000003c0e1a7981 */ /* 0x0002a6000c1e1500 */
[----:B------:R-:W-:Y:S01]  /*230e0*/  IMAD R154, R33, 0x43, RZ ;  /* 0x00000043219a7824 */ /* 0x000fe200078e02ff */
[----:B------:R-:W3:Y:S04]  /*230f0*/  LDG.E.U16 R83, desc[UR60][R20.64] ;  /* 0x0000003c14537981 */ /* 0x000ee8000c1e1500 */
[----:B0-----:R0:W4:Y:S01]  /*23100*/  LDG.E.U16 R13, desc[UR60][R18.64] ;  /* 0x0000003c120d7981 */ /* 0x001122000c1e1500 */
[----:B-1----:R-:W-:-:S04]  /*23110*/  IMAD.WIDE R14, R2, 0x2, R22 ;  /* 0x00000002020e7825 */ /* 0x002fc800078e0216 */
[----:B------:R-:W-:Y:S01]  /*23120*/  IMAD.WIDE R22, R3, 0x2, R4 ;  /* 0x0000000203167825 */ /* 0x000fe200078e0204 */
[----:B------:R1:W4:Y:S03]  /*23130*/  LDG.E.U16 R85, desc[UR60][R14.64] ;  /* 0x0000003c0e557981 */ /* 0x000326000c1e1500 */
[----:B0-----:R-:W-:-:S04]  /*23140*/  IMAD.WIDE R18, R2, 0x2, R152 ;  /* 0x0000000202127825 */ /* 0x001fc800078e0298 */
[----:B------:R-:W-:Y:S01]  /*23150*/  IMAD.WIDE R20, R154, 0x2, R10 ;  /* 0x000000029a147825 */ /* 0x000fe200078e020a */
[----:B------:R0:W4:Y:S03]  /*23160*/  LDG.E.U16 R84, desc[UR60][R18.64] ;  /* 0x0000003c12547981 */ /* 0x000126000c1e1500 */
[----:B-1----:R-:W-:-:S04]  /*23170*/  IMAD.WIDE R14, R2, 0x2, R22 ;  /* 0x00000002020e7825 */ /* 0x002fc800078e0216 */
[----:B------:R-:W-:Y:S01]  /*23180*/  IMAD.WIDE R20, R2, 0x2, R20 ;  /* 0x0000000202147825 */ /* 0x000fe200078e0214 */
[----:B------:R1:W4:Y:S04]  /*23190*/  LDG.E.U16 R86, desc[UR60][R14.64] ;  /* 0x0000003c0e567981 */ /* 0x000328000c1e1500 */
[----:B------:R1:W4:Y:S01]  /*231a0*/  LDG.E.U16 R35, desc[UR60][R20.64] ;  /* 0x0000003c14237981 */ /* 0x000322000c1e1500 */
[----:B------:R-:W-:-:S04]  /*231b0*/  IMAD.WIDE R152, R154, 0x2, R6 ;  /* 0x000000029a987825 */ /* 0x000fc800078e0206 */
[----:B0-----:R-:W-:-:S04]  /*231c0*/  IMAD.WIDE R18, R154, 0x2, R8 ;  /* 0x000000029a127825 */ /* 0x001fc800078e0208 */
[----:B------:R-:W-:Y:S02]  /*231d0*/  IMAD R3, R33, 0x44, RZ ;  /* 0x0000004421037824 */ /* 0x000fe400078e02ff */
[----:B-1----:R-:W-:Y:S01]  /*231e0*/  IMAD.WIDE R14, R2, 0x2, R152 ;  /* 0x00000002020e7825 */ /* 0x002fe200078e0298 */
[----:B------:R-:W-:Y:S03]  /*231f0*/  STL [R1+0x2374], R125 ;  /* 0x0023747d01007387 */ /* 0x000fe60000100800 */
[C---:B------:R-:W-:Y:S01]  /*23200*/  IMAD.WIDE R152, R3.reuse, 0x2, R10 ;  /* 0x0000000203987825 */ /* 0x040fe200078e020a */
[----:B------:R-:W-:Y:S03]  /*23210*/  STL [R1+0x2378], R116 ;  /* 0x0023787401007387 */ /* 0x000fe60000100800 */
[----:B------:R-:W-:Y:S01]  /*23220*/  IMAD.WIDE R22, R154, 0x2, R4 ;  /* 0x000000029a167825 */ /* 0x000fe200078e0204 */
[----:B------:R-:W-:Y:S03]  /*23230*/  STL [R1+0x237c], R115 ;  /* 0x00237c7301007387 */ /* 0x000fe60000100800 */
[C---:B------:R-:W-:Y:S01]  /*23240*/  IMAD.WIDE R18, R2.reuse, 0x2, R18 ;  /* 0x0000000202127825 */ /* 0x040fe200078e0212 */
[----:B------:R-:W-:Y:S03]  /*23250*/  STL [R1+0x2380], R114 ;  /* 0x0023807201007387 */ /* 0x000fe60000100800 */
[----:B------:R-:W-:Y:S01]  /*23260*/  IMAD.WIDE R20, R3, 0x2, R8 ;  /* 0x0000000203147825 */ /* 0x000fe200078e0208 */
[----:B------:R-:W-:Y:S04]  /*23270*/  STL [R1+0x2384], R113 ;  /* 0x0023847101007387 */ /* 0x000fe80000100800 */
[----:B------:R0:W4:Y:S01]  /*23280*/  LDG.E.U16 R32, desc[UR60][R14.64] ;  /* 0x0000003c0e207981 */ /* 0x000122000c1e1500 */
[----:B------:R-:W-:-:S03]  /*23290*/  IMAD.WIDE R20, R2, 0x2, R20 ;  /* 0x0000000202147825 */ /* 0x000fc600078e0214 */
[----:B------:R-:W-:Y:S04]  /*232a0*/  STL [R1+0x2388], R40 ;  /* 0x0023882801007387 */ /* 0x000fe80000100800 */
[----:B------:R1:W4:Y:S01]  /*232b0*/  LDG.E.U16 R34, desc[UR60][R18.64] ;  /* 0x0000003c12227981 */ /* 0x000322000c1e1500 */
[----:B0-----:R-:W-:-:S03]  /*232c0*/  IMAD.WIDE R14, R2, 0x2, R152 ;  /* 0x00000002020e7825 */ /* 0x001fc600078e0298 */
[----:B------:R-:W-:Y:S01]  /*232d0*/  STL [R1+0x238c], R41 ;  /* 0x00238c2901007387 */ /* 0x000fe20000100800 */
[----:B------:R-:W-:-:S03]  /*232e0*/  IMAD.WIDE R152, R3, 0x2, R6 ;  /* 0x0000000203987825 */ /* 0x000fc600078e0206 */
[----:B------:R-:W-:Y:S01]  /*232f0*/  STL [R1+0x2390], R42 ;  /* 0x0023902a01007387 */ /* 0x000fe20000100800 */
[----:B-1----:R-:W-:-:S03]  /*23300*/  IMAD.WIDE R18, R2, 0x2, R22 ;  /* 0x0000000202127825 */ /* 0x002fc600078e0216 */
[----:B------:R-:W-:Y:S01]  /*23310*/  STL [R1+0x2394], R43 ;  /* 0x0023942b01007387 */ /* 0x000fe20000100800 */
[----:B------:R-:W-:-:S03]  /*23320*/  IMAD.WIDE R22, R3, 0x2, R4 ;  /* 0x0000000203167825 */ /* 0x000fc600078e0204 */
[----:B------:R-:W-:Y:S01]  /*23330*/  STL [R1+0x2398], R91 ;  /* 0x0023985b01007387 */ /* 0x000fe20000100800 */
[----:B------:R-:W-:-:S03]  /*23340*/  IMAD R3, R33, 0x45, RZ ;  /* 0x0000004521037824 */ /* 0x000fc600078e02ff */
[----:B------:R-:W-:Y:S04]  /*23350*/  STL [R1+0x239c], R92 ;  /* 0x00239c5c01007387 */ /* 0x000fe80000100800 */
[----:B------:R-:W-:Y:S04]  /*23360*/  STL [R1+0x23a0], R93 ;  /* 0x0023a05d01007387 */ /* 0x000fe80000100800 */
[----:B------:R0:W4:Y:S04]  /*23370*/  LDG.E.U16 R31, desc[UR60][R18.64] ;  /* 0x0000003c121f7981 */ /* 0x000128000c1e1500 */
[----:B------:R1:W4:Y:S04]  /*23380*/  LDG.E.U16 R63, desc[UR60][R14.64] ;  /* 0x0000003c0e3f7981 */ /* 0x000328000c1e1500 */
[----:B------:R-:W-:Y:S01]  /*23390*/  STL [R1+0x23a4], R94 ;  /* 0x0023a45e01007387 */ /* 0x000fe20000100800 */
[----:B0-----:R-:W-:-:S03]  /*233a0*/  IMAD.WIDE R18, R2, 0x2, R152 ;  /* 0x0000000202127825 */ /* 0x001fc600078e0298 */
[----:B------:R0:W4:Y:S01]  /*233b0*/  LDG.E.U16 R64, desc[UR60][R20.64] ;  /* 0x0000003c14407981 */ /* 0x000122000c1e1500 */
[----:B------:R-:W-:-:S03]  /*233c0*/  IMAD.WIDE R152, R3, 0x2, R10 ;  /* 0x0000000203987825 */ /* 0x000fc600078e020a */
[----:B------:R0:W4:Y:S01]  /*233d0*/  LDG.E.U16 R65, desc[UR60][R18.64] ;  /* 0x0000003c12417981 */ /* 0x000122000c1e1500 */
[----:B-1----:R-:W-:-:S04]  /*233e0*/  IMAD.WIDE R14, R2, 0x2, R22 ;  /* 0x00000002020e7825 */ /* 0x002fc800078e0216 */
[C---:B0-----:R-:W-:Y:S01]  /*233f0*/  IMAD.WIDE R20, R3.reuse, 0x2, R6 ;  /* 0x0000000203147825 */ /* 0x041fe200078e0206 */
[----:B------:R0:W4:Y:S03]  /*23400*/  LDG.E.U16 R66, desc[UR60][R14.64] ;  /* 0x0000003c0e427981 */ /* 0x000126000c1e1500 */
[----:B------:R-:W-:-:S04]  /*23410*/  IMAD.WIDE R22, R3, 0x2, R8 ;  /* 0x0000000203167825 */ /* 0x000fc800078e0208 */
[----:B------:R-:W-:-:S04]  /*23420*/  IMAD.WIDE R18, R2, 0x2, R152 ;  /* 0x0000000202127825 */ /* 0x000fc800078e0298 */
[----:B------:R-:W-:Y:S01]  /*23430*/  IMAD.WIDE R152, R3, 0x2, R4 ;  /* 0x0000000203987825 */ /* 0x000fe200078e0204 */
[----:B------:R1:W4:Y:S03]  /*23440*/  LDG.E.U16 R112, desc[UR60][R18.64] ;  /* 0x0000003c12707981 */ /* 0x000326000c1e1500 */
[----:B------:R-:W-:-:S04]  /*23450*/  IMAD.WIDE R20, R2, 0x2, R20 ;  /* 0x0000000202147825 */ /* 0x000fc800078e0214 */
[----:B0-----:R-:W-:-:S04]  /*23460*/  IMAD.WIDE R14, R2, 0x2, R22 ;  /* 0x00000002020e7825 */ /* 0x001fc800078e0216 */
[----:B------:R-:W-:Y:S01]  /*23470*/  IMAD R3, R33, 0x46, RZ ;  /* 0x0000004621037824 */ /* 0x000fe200078e02ff */
[----:B------:R0:W4:Y:S03]  /*23480*/  LDG.E.U16 R111, desc[UR60][R14.64] ;  /* 0x0000003c0e6f7981 */ /* 0x000126000c1e1500 */
[----:B------:R-:W-:-:S04]  /*23490*/  IMAD.WIDE R22, R3, 0x2, R10 ;  /* 0x0000000203167825 */ /* 0x000fc800078e020a */
[----:B-1----:R-:W-:-:S04]  /*234a0*/  IMAD.WIDE R18, R3, 0x2, R6 ;  /* 0x0000000203127825 */ /* 0x002fc800078e0206 */
[----:B0-----:R-:W-:-:S04]  /*234b0*/  IMAD.WIDE R14, R2, 0x2, R152 ;  /* 0x00000002020e7825 */ /* 0x001fc800078e0298 */
[----:B------:R-:W-:-:S04]  /*234c0*/  IMAD.WIDE R152, R3, 0x2, R4 ;  /* 0x0000000203987825 */ /* 0x000fc800078e0204 */
[----:B------:R-:W-:-:S04]  /*234d0*/  IMAD.WIDE R22, R2, 0x2, R22 ;  /* 0x0000000202167825 */ /* 0x000fc800078e0216 */
[----:B------:R-:W-:Y:S01]  /*234e0*/  IMAD.WIDE R18, R2, 0x2, R18 ;  /* 0x0000000202127825 */ /* 0x000fe200078e0212 */
[----:B------:R-:W4:Y:S04]  /*234f0*/  LDG.E.U16 R44, desc[UR60][R22.64] ;  /* 0x0000003c162c7981 */ /* 0x000f28000c1e1500 */
[----:B------:R-:W4:Y:S04]  /*23500*/  LDG.E.U16 R46, desc[UR60][R18.64] ;  /* 0x0000003c122e7981 */ /* 0x000f28000c1e1500 */
[----:B--2---:R-:W-:Y:S04]  /*23510*/  STL [R1+0x23a8], R26 ;  /* 0x0023a81a01007387 */ /* 0x004fe80000100800 */
[----:B---3--:R-:W-:Y:S04]  /*23520*/  STL [R1+0x23ac], R83 ;  /* 0x0023ac5301007387 */ /* 0x008fe80000100800 */
[----:B----4-:R-:W-:Y:S04]  /*23530*/  STL [R1+0x23b0], R84 ;  /* 0x0023b05401007387 */ /* 0x010fe80000100800 */
[----:B------:R0:W-:Y:S04]  /*23540*/  STL [R1+0x23b4], R85 ;  /* 0x0023b45501007387 */ /* 0x0001e80000100800 */
[----:B------:R-:W-:Y:S04]  /*23550*/  STL [R1+0x864], R29 ;  /* 0x0008641d01007387 */ /* 0x000fe80000100800 */
[----:B------:R-:W-:Y:S04]  /*23560*/  STL [R1+0x860], R28 ;  /* 0x0008601c01007387 */ /* 0x000fe80000100800 */
[----:B------:R-:W-:Y:S04]  /*23570*/  STL [R1+0x85c], R27 ;  /* 0x00085c1b01007387 */ /* 0x000fe80000100800 */
[----:B------:R-:W-:Y:S04]  /*23580*/  STL [R1+0x858], R25 ;  /* 0x0008581901007387 */ /* 0x000fe80000100800 */
[----:B------:R-:W-:Y:S04]  /*23590*/  STL [R1+0x854], R24 ;  /* 0x0008541801007387 */ /* 0x000fe80000100800 */
[----:B------:R-:W-:Y:S04]  /*235a0*/  STL [R1+0x23b8], R86 ;  /* 0x0023b85601007387 */ /* 0x000fe80000100800 */
[----:B------:R-:W-:Y:S04]  /*235b0*/  STL [R1+0x23bc], R35 ;  /* 0x0023bc2301007387 */ /* 0x000fe80000100800 */
[----:B------:R1:W-:Y:S01]  /*235c0*/  STL [R1+0x850], R16 ;  /* 0x0008501001007387 */ /* 0x0003e20000100800 */
[----:B0-----:R-:W-:-:S03]  /*235d0*/  MOV R85, R0 ;  /* 0x0000000000557202 */ /* 0x001fc60000000f00 */
[----:B------:R-:W2:Y:S04]  /*235e0*/  LDG.E.U16 R0, desc[UR60][R14.64] ;  /* 0x0000003c0e007981 */ /* 0x000ea8000c1e1500 */
[----:B-1----:R0:W3:Y:S02]  /*235f0*/  LDG.E.U16 R16, desc[UR60][R20.64] ;  /* 0x0000003c14107981 */ /* 0x0020e4000c1e1500 */
[----:B0-----:R-:W-:-:S04]  /*23600*/  IMAD.WIDE R20, R3, 0x2, R8 ;  /* 0x0000000203147825 */ /* 0x001fc800078e0208 */
[----:B------:R-:W-:-:S04]  /*23610*/  IMAD.WIDE R14, R2, 0x2, R152 ;  /* 0x00000002020e7825 */ /* 0x000fc800078e0298 */
[----:B------:R-:W-:Y:S01]  /*23620*/  IMAD.WIDE R20, R2, 0x2, R20 ;  /* 0x0000000202147825 */ /* 0x000fe200078e0214 */
[----:B------:R-:W4:Y:S04]  /*23630*/  LDG.E.U16 R47, desc[UR60][R14.64] ;  /* 0x0000003c0e2f7981 */ /* 0x000f28000c1e1500 */
[----:B------:R0:W4:Y:S01]  /*23640*/  LDG.E.U16 R45, desc[UR60][R20.64] ;  /* 0x0000003c142d7981 */ /* 0x000122000c1e1500 */
[----:B------:R-:W-:-:S03]  /*23650*/  IMAD R154, R33, 0x47, RZ ;  /* 0x00000047219a7824 */ /* 0x000fc600078e02ff */
[----:B------:R-:W-:Y:S04]  /*23660*/  STL [R1+0x23c0], R34 ;  /* 0x0023c02201007387 */ /* 0x000fe80000100800 */
[----:B------:R-:W-:Y:S04]  /*23670*/  STL [R1+0x84c], R13 ;  /* 0x00084c0d01007387 */ /* 0x000fe80000100800 */
[----:B------:R-:W-:Y:S01]  /*23680*/  STL [R1+0x23c4], R32 ;  /* 0x0023c42001007387 */ /* 0x000fe20000100800 */
[----:B------:R-:W-:-:S03]  /*23690*/  IMAD.WIDE R22, R154, 0x2, R10 ;  /* 0x000000029a167825 */ /* 0x000fc600078e020a */
[----:B------:R-:W-:Y:S04]  /*236a0*/  STL [R1+0x23c8], R31 ;  /* 0x0023c81f01007387 */ /* 0x000fe80000100800 */
[----:B------:R-:W-:Y:S04]  /*236b0*/  STL [R1+0x23cc], R63 ;  /* 0x0023cc3f01007387 */ /* 0x000fe80000100800 */
[----:B------:R-:W-:Y:S01]  /*236c0*/  STL [R1+0x23d0], R64 ;  /* 0x0023d04001007387 */ /* 0x000fe20000100800 */
[----:B0-----:R-:W-:-:S03]  /*236d0*/  IMAD.WIDE R20, R154, 0x2, R4 ;  /* 0x000000029a147825 */ /* 0x001fc600078e0204 */
[----:B------:R-:W-:Y:S01]  /*236e0*/  STL [R1+0x23d4], R65 ;  /* 0x0023d44101007387 */ /* 0x000fe20000100800 */
[----:B------:R-:W-:-:S03]  /*236f0*/  IMAD R3, R33, 0x48, RZ ;  /* 0x0000004821037824 */ /* 0x000fc600078e02ff */
[----:B------:R-:W-:Y:S01]  /*23700*/  STL [R1+0x23d8], R66 ;  /* 0x0023d84201007387 */ /* 0x000fe20000100800 */
[----:B------:R-:W-:-:S04]  /*23710*/  IMAD.WIDE R14, R2, 0x2, R22 ;  /* 0x00000002020e7825 */ /* 0x000fc800078e0216 */
[C---:B------:R-:W-:Y:S01]  /*23720*/  IMAD.WIDE R152, R154.reuse, 0x2, R8 ;  /* 0x000000029a987825 */ /* 0x040fe200078e0208 */
[----:B------:R0:W4:Y:S04]  /*23730*/  LDG.E.U16 R95, desc[UR60][R14.64] ;  /* 0x0000003c0e5f7981 */ /* 0x000128000c1e1500 */
[----:B------:R-:W-:Y:S01]  /*23740*/  STL [R1+0x23dc], R112 ;  /* 0x0023dc7001007387 */ /* 0x000fe20000100800 */
[----:B------:R-:W-:-:S04]  /*23750*/  IMAD.WIDE R22, R154, 0x2, R6 ;  /* 0x000000029a167825 */ /* 0x000fc800078e0206 */
[C---:B------:R-:W-:Y:S01]  /*23760*/  IMAD.WIDE R154, R3.reuse, 0x2, R8 ;  /* 0x00000002039a7825 */ /* 0x040fe200078e0208 */
[----:B------:R-:W-:Y:S03]  /*23770*/  STL [R1+0x23e0], R111 ;  /* 0x0023e06f01007387 */ /* 0x000fe60000100800 */
[----:B------:R-:W-:-:S04]  /*23780*/  IMAD.WIDE R18, R3, 0x2, R10 ;  /* 0x0000000203127825 */ /* 0x000fc800078e020a */
[----:B------:R-:W-:-:S04]  /*23790*/  IMAD.WIDE R20, R2, 0x2, R20 ;  /* 0x0000000202147825 */ /* 0x000fc800078e0214 */
[C---:B0-----:R-:W-:Y:S01]  /*237a0*/  IMAD.WIDE R14, R2.reuse, 0x2, R154 ;  /* 0x00000002020e7825 */ /* 0x041fe200078e029a */
[----:B------:R-:W4:Y:S03]  /*237b0*/  LDG.E.U16 R98, desc[UR60][R20.64] ;  /* 0x0000003c14627981 */ /* 0x000f26000c1e1500 */
[C---:B------:R-:W-:Y:S01]  /*237c0*/  IMAD.WIDE R22, R2.reuse, 0x2, R22 ;  /* 0x0000000202167825 */ /* 0x040fe200078e0216 */
[----:B------:R-:W4:Y:S03]  /*237d0*/  LDG.E.U16 R83, desc[UR60][R14.64] ;  /* 0x0000003c0e537981 */ /* 0x000f26000c1e1500 */
[C---:B------:R-:W-:Y:S01]  /*237e0*/  IMAD.WIDE R18, R2.reuse, 0x2, R18 ;  /* 0x0000000202127825 */ /* 0x040fe200078e0212 */
[----:B------:R0:W4:Y:S03]  /*237f0*/  LDG.E.U16 R97, desc[UR60][R22.64] ;  /* 0x0000003c16617981 */ /* 0x000126000c1e1500 */
[----:B------:R-:W-:Y:S01]  /*23800*/  IMAD.WIDE R152, R2, 0x2, R152 ;  /* 0x0000000202987825 */ /* 0x000fe200078e0298 */
[----:B------:R-:W4:Y:S03]  /*23810*/  LDG.E.U16 R84, desc[UR60][R18.64] ;  /* 0x0000003c12547981 */ /* 0x000f26000c1e1500 */
[----:B------:R-:W-:Y:S01]  /*23820*/  IMAD R156, R33, 0x4a, RZ ;  /* 0x0000004a219c7824 */ /* 0x000fe200078e02ff */
[----:B------:R1:W4:Y:S01]  /*23830*/  LDG.E.U16 R96, desc[UR60][R152.64] ;  /* 0x0000003c98607981 */ /* 0x000322000c1e1500 */
[----:B0-----:R-:W-:-:S04]  /*23840*/  IMAD.WIDE R22, R3, 0x2, R4 ;  /* 0x0000000203167825 */ /* 0x001fc800078e0204 */
[----:B------:R-:W-:-:S04]  /*23850*/  IMAD.WIDE R154, R156, 0x2, R10 ;  /* 0x000000029c9a7825 */ /* 0x000fc800078e020a */
[----:B-1----:R-:W-:-:S04]  /*23860*/  IMAD.WIDE R152, R3, 0x2, R6 ;  /* 0x0000000203987825 */ /* 0x002fc800078e0206 */
[----:B------:R-:W-:-:S04]  /*23870*/  IMAD.WIDE R22, R2, 0x2, R22 ;  /* 0x0000000202167825 */ /* 0x000fc800078e0216 */
[----:B------:R-:W-:Y:S02]  /*23880*/  IMAD R3, R33, 0x4b, RZ ;  /* 0x0000004b21037824 */ /* 0x000fe400078e02ff */
[----:B------:R-:W-:-:S05]  /*23890*/  IMAD.WIDE R152, R2, 0x2, R152 ;  /* 0x0000000202987825 */ /* 0x000fca00078e0298 */
[----:B------:R0:W4:Y:S02]  /*238a0*/  LDG.E.U16 R26, desc[UR60][R152.64] ;  /* 0x0000003c981a7981 */ /* 0x000124000c1e1500 */
[----:B0-----:R-:W-:Y:S02]  /*238b0*/  IMAD.WIDE R152, R3, 0x2, R8 ;  /* 0x0000000203987825 */ /* 0x001fe400078e0208 */
[----:B---3--:R-:W-:Y:S04]  /*238c0*/  STL [R1+0x23e4], R16 ;  /* 0x0023e41001007387 */ /* 0x008fe80000100800 */
[----:B--2---:R0:W-:Y:S04]  /*238d0*/  STL [R1+0x23e8], R0 ;  /* 0x0023e80001007387 */ /* 0x0041e80000100800 */
[----:B------:R-:W-:Y:S04]  /*238e0*/  STL [R1+0x23ec], R44 ;  /* 0x0023ec2c01007387 */ /* 0x000fe80000100800 */
[----:B0-----:R0:W2:Y:S04]  /*238f0*/  LDG.E.U16 R0, desc[UR60][R22.64] ;  /* 0x0000003c16007981 */ /* 0x0010a8000c1e1500 */
[----:B----4-:R-:W-:Y:S04]  /*23900*/  STL [R1+0x23f0], R45 ;  /* 0x0023f02d01007387 */ /* 0x010fe80000100800 */
[----:B------:R-:W-:Y:S04]  /*23910*/  STL [R1+0x23f4], R46 ;  /* 0x0023f42e01007387 */ /* 0x000fe80000100800 */
[----:B------:R1:W-:Y:S02]  /*23920*/  STL [R1+0x23f8], R47 ;  /* 0x0023f82f01007387 */ /* 0x0003e40000100800 */
[----:B-1----:R-:W-:Y:S01]  /*23930*/  MOV R47, R159 ;  /* 0x0000009f002f7202 */ /* 0x002fe20000000f00 */
[----:B------:R-:W-:-:S04]  /*23940*/  IMAD R159, R33, 0x49, RZ ;  /* 0x00000049219f7824 */ /* 0x000fc800078e02ff */
[----:B------:R-:W-:-:S04]  /*23950*/  IMAD.WIDE R20, R159, 0x2, R8 ;  /* 0x000000029f147825 */ /* 0x000fc800078e0208 */
[----:B------:R-:W-:-:S04]  /*23960*/  IMAD.WIDE R14, R159, 0x2, R4 ;  /* 0x000000029f0e7825 */ /* 0x000fc800078e0204 */
[----:B------:R-:W-:-:S04]  /*23970*/  IMAD.WIDE R18, R159, 0x2, R6 ;  /* 0x000000029f127825 */ /* 0x000fc800078e0206 */
[----:B------:R-:W-:-:S04]  /*23980*/  IMAD.WIDE R20, R2, 0x2, R20 ;  /* 0x0000000202147825 */ /* 0x000fc800078e0214 */
[C---:B------:R-:W-:Y:S01]  /*23990*/  IMAD.WIDE R14, R2.reuse, 0x2, R14 ;  /* 0x00000002020e7825 */ /* 0x040fe200078e020e */
[----:B------:R1:W3:Y:S03]  /*239a0*/  LDG.E.U16 R94, desc[UR60][R20.64] ;  /* 0x0000003c145e7981 */ /* 0x0002e6000c1e1500 */
[----:B------:R-:W-:Y:S01]  /*239b0*/  IMAD.WIDE R18, R2, 0x2, R18 ;  /* 0x0000000202127825 */ /* 0x000fe200078e0212 */
[----:B------:R4:W3:Y:S03]  /*239c0*/  LDG.E.U16 R92, desc[UR60][R14.64] ;  /* 0x0000003c0e5c7981 */ /* 0x0008e6000c1e1500 */
[C---:B0-----:R-:W-:Y:S01]  /*239d0*/  IMAD.WIDE R22, R156.reuse, 0x2, R4 ;  /* 0x000000029c167825 */ /* 0x041fe200078e0204 */
[----:B------:R0:W3:Y:S03]  /*239e0*/  LDG.E.U16 R93, desc[UR60][R18.64] ;  /* 0x0000003c125d7981 */ /* 0x0000e6000c1e1500 */
[----:B-1----:R-:W-:-:S04]  /*239f0*/  IMAD.WIDE R20, R156, 0x2, R8 ;  /* 0x000000029c147825 */ /* 0x002fc800078e0208 */
[----:B----4-:R-:W-:-:S04]  /*23a00*/  IMAD.WIDE R14, R2, 0x2, R154 ;  /* 0x00000002020e7825 */ /* 0x010fc800078e029a */
[----:B0-----:R-:W-:Y:S01]  /*23a10*/  IMAD.WIDE R18, R156, 0x2, R6 ;  /* 0x000000029c127825 */ /* 0x001fe200078e0206 */
[----:B------:R0:W4:Y:S03]  /*23a20*/  LDG.E.U16 R90, desc[UR60][R14.64] ;  /* 0x0000003c0e5a7981 */ /* 0x000126000c1e1500 */
[----:B------:R-:W-:-:S04]  /*23a30*/  IMAD.WIDE R154, R3, 0x2, R10 ;  /* 0x00000002039a7825 */ /* 0x000fc800078e020a */
[----:B------:R-:W-:-:S04]  /*23a40*/  IMAD.WIDE R20, R2, 0x2, R20 ;  /* 0x0000000202147825 */ /* 0x000fc800078e0214 */
[C---:B------:R-:W-:Y:S01]  /*23a50*/  IMAD.WIDE R18, R2.reuse, 0x2, R18 ;  /* 0x0000000202127825 */ /* 0x040fe200078e0212 */
[----:B------:R1:W4:Y:S03]  /*23a60*/  LDG.E.U16 R89, desc[UR60][R20.64] ;  /* 0x0000003c14597981 */ /* 0x000326000c1e1500 */
[C---:B0-----:R-:W-:Y:S01]  /*23a70*/  IMAD.WIDE R14, R2.reuse, 0x2, R22 ;  /* 0x00000002020e7825 */ /* 0x041fe200078e0216 */
[----:B------:R0:W4:Y:S03]  /*23a80*/  LDG.E.U16 R88, desc[UR60][R18.64] ;  /* 0x0000003c12587981 */ /* 0x000126000c1e1500 */
[----:B------:R-:W-:Y:S01]  /*23a90*/  IMAD.WIDE R22, R3, 0x2, R6 ;  /* 0x0000000203167825 */ /* 0x000fe200078e0206 */
[----:B------:R0:W4:Y:S03]  /*23aa0*/  LDG.E.U16 R87, desc[UR60][R14.64] ;  /* 0x0000003c0e577981 */ /* 0x000126000c1e1500 */
[----:B-1----:R-:W-:-:S04]  /*23ab0*/  IMAD.WIDE R20, R2, 0x2, R154 ;  /* 0x0000000202147825 */ /* 0x002fc800078e029a */
[C---:B0-----:R-:W-:Y:S01]  /*23ac0*/  IMAD.WIDE R18, R2.reuse, 0x2, R152 ;  /* 0x0000000202127825 */ /* 0x041fe200078e0298 */
[----:B------:R0:W4:Y:S03]  /*23ad0*/  LDG.E.U16 R122, desc[UR60][R20.64] ;  /* 0x0000003c147a7981 */ /* 0x000126000c1e1500 */
[----:B------:R-:W-:Y:S01]  /*23ae0*/  IMAD.WIDE R14, R2, 0x2, R22 ;  /* 0x00000002020e7825 */ /* 0x000fe200078e0216 */
[----:B------:R1:W4:Y:S03]  /*23af0*/  LDG.E.U16 R123, desc[UR60][R18.64] ;  /* 0x0000003c127b7981 */ /* 0x000326000c1e1500 */
[----:B------:R-:W-:Y:S01]  /*23b00*/  IMAD R152, R33, 0x4c, RZ ;  /* 0x0000004c21987824 */ /* 0x000fe200078e02ff */
[----:B------:R1:W4:Y:S01]  /*23b10*/  LDG.E.U16 R121, desc[UR60][R14.64] ;  /* 0x0000003c0e797981 */ /* 0x000322000c1e1500 */
[----:B0-----:R-:W-:-:S04]  /*23b20*/  IMAD.WIDE R20, R3, 0x2, R4 ;  /* 0x0000000203147825 */ /* 0x001fc800078e0204 */
[----:B-1----:R-:W-:-:S04]  /*23b30*/  IMAD.WIDE R18, R2, 0x2, R20 ;  /* 0x0000000202127825 */ /* 0x002fc800078e0214 */
[C---:B------:R-:W-:Y:S01]  /*23b40*/  IMAD.WIDE R14, R152.reuse, 0x2, R10 ;  /* 0x00000002980e7825 */ /* 0x040fe200078e020a */
[----:B------:R-:W-:Y:S01]  /*23b50*/  MOV R44, R12 ;  /* 0x0000000c002c7202 */ /* 0x000fe20000000f00 */
[----:B------:R-:W4:Y:S02]  /*23b60*/  LDG.E.U16 R124, desc[UR60][R18.64] ;  /* 0x0000003c127c7981 */ /* 0x000f24000c1e1500 */
[----:B------:R-:W-:-:S04]  /*23b70*/  IMAD.WIDE R20, R152, 0x2, R6 ;  /* 0x0000000298147825 */ /* 0x000fc800078e0206 */
[----:B------:R-:W-:Y:S02]  /*23b80*/  IMAD R156, R33, 0x4d, RZ ;  /* 0x0000004d219c7824 */ /* 0x000fe400078e02ff */
[----:B------:R-:W-:-:S04]  /*23b90*/  IMAD.WIDE R14, R2, 0x2, R14 ;  /* 0x00000002020e7825 */ /* 0x000fc800078e020e */
[----:B------:R-:W-:Y:S01]  /*23ba0*/  IMAD.WIDE R154, R156, 0x2, R10 ;  /* 0x000000029c9a7825 */ /* 0x000fe200078e020a */
[----:B------:R0:W4:Y:S03]  /*23bb0*/  LDG.E.U16 R74, desc[UR60][R14.64] ;  /* 0x0000003c0e4a7981 */ /* 0x000126000c1e1500 */
[----:B------:R-:W-:-:S04]  /*23bc0*/  IMAD.WIDE R20, R2, 0x2, R20 ;  /* 0x0000000202147825 */ /* 0x000fc800078e0214 */
[----:B------:R-:W-:Y:S01]  /*23bd0*/  IMAD.WIDE R22, R152, 0x2, R8 ;  /* 0x0000000298167825 */ /* 0x000fe200078e0208 */
[----:B------:R1:W4:Y:S03]  /*23be0*/  LDG.E.U16 R72, desc[UR60][R20.64] ;  /* 0x0000003c14487981 */ /* 0x000326000c1e1500 */
[----:B0-----:R-:W-:-:S04]  /*23bf0*/  IMAD.WIDE R14, R2, 0x2, R154 ;  /* 0x00000002020e7825 */ /* 0x001fc800078e029a */
[----:B------:R-:W-:Y:S01]  /*23c00*/  IMAD.WIDE R152, R152, 0x2, R4 ;  /* 0x0000000298987825 */ /* 0x000fe200078e0204 */
[----:B------:R0:W4:Y:S03]  /*23c10*/  LDG.E.U16 R12, desc[UR60][R14.64] ;  /* 0x0000003c0e0c7981 */ /* 0x000126000c1e1500 */
[----:B-1----:R-:W-:-:S04]  /*23c20*/  IMAD.WIDE R20, R156, 0x2, R8 ;  /* 0x000000029c147825 */ /* 0x002fc800078e0208 */
[----:B------:R-:W-:Y:S02]  /*23c30*/  IMAD R3, R33, 0x4e, RZ ;  /* 0x0000004e21037824 */ /* 0x000fe400078e02ff */
[----:B------:R-:W-:-:S04]  /*23c40*/  IMAD.WIDE R22, R2, 0x2, R22 ;  /* 0x0000000202167825 */ /* 0x000fc800078e0216 */
[C---:B0-----:R-:W-:Y:S01]  /*23c50*/  IMAD.WIDE R14, R2.reuse, 0x2, R20 ;  /* 0x00000002020e7825 */ /* 0x041fe200078e0214 */
[----:B------:R0:W4:Y:S03]  /*23c60*/  LDG.E.U16 R73, desc[UR60][R22.64] ;  /* 0x0000003c16497981 */ /* 0x000126000c1e1500 */
[----:B------:R-:W-:Y:S01]  /*23c70*/  IMAD.WIDE R18, R2, 0x2, R152 ;  /* 0x0000000202127825 */ /* 0x000fe200078e0298 */
[----:B------:R-:W4:Y:S03]  /*23c80*/  LDG.E.U16 R13, desc[UR60][R14.64] ;  /* 0x0000003c0e0d7981 */ /* 0x000f26000c1e1500 */
[C---:B------:R-:W-:Y:S01]  /*23c90*/  IMAD.WIDE R20, R3.reuse, 0x2, R10 ;  /* 0x0000000203147825 */ /* 0x040fe200078e020a */
[----:B------:R1:W4:Y:S03]  /*23ca0*/  LDG.E.U16 R71, desc[UR60][R18.64] ;  /* 0x0000003c12477981 */ /* 0x000326000c1e1500 */
[----:B------:R-:W-:-:S04]  /*23cb0*/  IMAD.WIDE R154, R3, 0x2, R6 ;  /* 0x00000002039a7825 */ /* 0x000fc800078e0206 */
[----:B0-----:R-:W-:-:S04]  /*23cc0*/  IMAD.WIDE R22, R156, 0x2, R4 ;  /* 0x000000029c167825 */ /* 0x001fc800078e0204 */
[----:B-1----:R-:W-:-:S04]  /*23cd0*/  IMAD.WIDE R18, R3, 0x2, R8 ;  /* 0x0000000203127825 */ /* 0x002fc800078e0208 */
[----:B------:R-:W-:-:S04]  /*23ce0*/  IMAD.WIDE R20, R2, 0x2, R20 ;  /* 0x0000000202147825 */ /* 0x000fc800078e0214 */
[----:B------:R-:W-:Y:S01]  /*23cf0*/  IMAD.WIDE R14, R2, 0x2, R154 ;  /* 0x00000002020e7825 */ /* 0x000fe200078e029a */
[----:B------:R0:W4:Y:S03]  /*23d00*/  LDG.E.U16 R48, desc[UR60][R20.64] ;  /* 0x0000003c14307981 */ /* 0x000126000c1e1500 */
[----:B------:R-:W-:Y:S01]  /*23d10*/  IMAD R154, R33, 0x4f, RZ ;  /* 0x0000004f219a7824 */ /* 0x000fe200078e02ff */
[----:B------:R1:W4:Y:S01]  /*23d20*/  LDG.E.U16 R50, desc[UR60][R14.64] ;  /* 0x0000003c0e327981 */ /* 0x000322000c1e1500 */
[----:B------:R-:W-:-:S04]  /*23d30*/  IMAD.WIDE R152, R156, 0x2, R6 ;  /* 0x000000029c987825 */ /* 0x000fc800078e0206 */
[----:B------:R-:W-:-:S04]  /*23d40*/  IMAD.WIDE R22, R2, 0x2, R22 ;  /* 0x0000000202167825 */ /* 0x000fc800078e0216 */
[----:B------:R-:W-:Y:S01]  /*23d50*/  IMAD.WIDE R18, R2, 0x2, R18 ;  /* 0x0000000202127825 */ /* 0x000fe200078e0212 */
[----:B------:R1:W4:Y:S03]  /*23d60*/  LDG.E.U16 R150, desc[UR60][R22.64] ;  /* 0x0000003c16967981 */ /* 0x000326000c1e1500 */
[C---:B0-----:R-:W-:Y:S01]  /*23d70*/  IMAD.WIDE R20, R154.reuse, 0x2, R8 ;  /* 0x000000029a147825 */ /* 0x041fe200078e0208 */
[----:B------:R0:W4:Y:S03]  /*23d80*/  LDG.E.U16 R49, desc[UR60][R18.64] ;  /* 0x0000003c12317981 */ /* 0x000126000c1e1500 */
[----:B-1----:R-:W-:-:S04]  /*23d90*/  IMAD.WIDE R14, R154, 0x2, R4 ;  /* 0x000000029a0e7825 */ /* 0x002fc800078e0204 */
[----:B------:R-:W-:-:S04]  /*23da0*/  IMAD.WIDE R152, R2, 0x2, R152 ;  /* 0x0000000202987825 */ /* 0x000fc800078e0298 */
[C---:B------:R-:W-:Y:S01]  /*23db0*/  IMAD.WIDE R22, R154.reuse, 0x2, R10 ;  /* 0x000000029a167825 */ /* 0x040fe200078e020a */
[----:B------:R1:W4:Y:S03]  /*23dc0*/  LDG.E.U16 R151, desc[UR60][R152.64] ;  /* 0x0000003c98977981 */ /* 0x000326000c1e1500 */
[----:B0-----:R-:W-:-:S04]  /*23dd0*/  IMAD.WIDE R18, R154, 0x2, R6 ;  /* 0x000000029a127825 */ /* 0x001fc800078e0206 */
[----:B------:R-:W-:-:S04]  /*23de0*/  IMAD.WIDE R20, R2, 0x2, R20 ;  /* 0x0000000202147825 */ /* 0x000fc800078e0214 */
[----:B------:R-:W-:Y:S01]  /*23df0*/  IMAD R156, R33, 0x50, RZ ;  /* 0x00000050219c7824 */ /* 0x000fe200078e02ff */
[----:B------:R0:W4:Y:S01]  /*23e00*/  LDG.E.U16 R100, desc[UR60][R20.64] ;  /* 0x0000003c14647981 */ /* 0x000122000c1e1500 */
[----:B------:R-:W-:-:S04]  /*23e10*/  IMAD.WIDE R14, R2, 0x2, R14 ;  /* 0x00000002020e7825 */ /* 0x000fc800078e020e */
[----:B------:R-:W-:Y:S01]  /*23e20*/  IMAD.WIDE R154, R156, 0x2, R10 ;  /* 0x000000029c9a7825 */ /* 0x000fe200078e020a */
[----:B------:R0:W4:Y:S03]  /*23e30*/  LDG.E.U16 R102, desc[UR60][R14.64] ;  /* 0x0000003c0e667981 */ /* 0x000126000c1e1500 */
[----:B-1----:R-:W-:-:S04]  /*23e40*/  IMAD.WIDE R152, R3, 0x2, R4 ;  /* 0x0000000203987825 */ /* 0x002fc800078e0204 */
[----:B------:R-:W-:-:S04]  /*23e50*/  IMAD.WIDE R22, R2, 0x2, R22 ;  /* 0x0000000202167825 */ /* 0x000fc800078e0216 */
[----:B------:R-:W-:Y:S01]  /*23e60*/  IMAD.WIDE R18, R2, 0x2, R18 ;  /* 0x0000000202127825 */ /* 0x000fe200078e0212 */
[----:B------:R-:W4:Y:S03]  /*23e70*/  LDG.E.U16 R99, desc[UR60][R22.64] ;  /* 0x0000003c16637981 */ /* 0x000f26000c1e1500 */
[----:B0-----:R-:W-:Y:S01]  /*23e80*/  IMAD.WIDE R20, R156, 0x2, R8 ;  /* 0x000000029c147825 */ /* 0x001fe200078e0208 */
[----:B------:R0:W4:Y:S03]  /*23e90*/  LDG.E.U16 R101, desc[UR60][R18.64] ;  /* 0x0000003c12657981 */ /* 0x000126000c1e1500 */
[----:B------:R-:W-:Y:S02]  /*23ea0*/  IMAD R3, R33, 0x51, RZ ;  /* 0x0000005121037824 */ /* 0x000fe400078e02ff */
[----:B------:R-:W-:-:S04]  /*23eb0*/  IMAD.WIDE R14, R2, 0x2, R154 ;  /* 0x00000002020e7825 */ /* 0x000fc800078e029a */
[----:B------:R-:W-:Y:S01]  /*23ec0*/  IMAD.WIDE R152, R2, 0x2, R152 ;  /* 0x0000000202987825 */ /* 0x000fe200078e0298 */
[----:B------:R-:W4:Y:S03]  /*23ed0*/  LDG.E.U16 R16, desc[UR60][R14.64] ;  /* 0x0000003c0e107981 */ /* 0x000f26000c1e1500 */
[C---:B0-----:R-:W-:Y:S01]  /*23ee0*/  IMAD.WIDE R18, R156.reuse, 0x2, R6 ;  /* 0x000000029c127825 */ /* 0x041fe200078e0206 */
[----:B------:R0:W4:Y:S03]  /*23ef0*/  LDG.E.U16 R51, desc[UR60][R152.64] ;  /* 0x0000003c98337981 */ /* 0x000126000c1e1500 */
[----:B------:R-:W-:-:S04]  /*23f00*/  IMAD.WIDE R22, R156, 0x2, R4 ;  /* 0x000000029c167825 */ /* 0x000fc800078e0204 */
[----:B------:R-:W-:-:S04]  /*23f10*/  IMAD.WIDE R154, R3, 0x2, R10 ;  /* 0x00000002039a7825 */ /* 0x000fc800078e020a */
[----:B------:R-:W-:-:S04]  /*23f20*/  IMAD.WIDE R20, R2, 0x2, R20 ;  /* 0x0000000202147825 */ /* 0x000fc800078e0214 */
[----:B0-----:R-:W-:Y:S01]  /*23f30*/  IMAD.WIDE R152, R3, 0x2, R8 ;  /* 0x0000000203987825 */ /* 0x001fe200078e0208 */
[----:B------:R0:W4:Y:S03]  /*23f40*/  LDG.E.U16 R111, desc[UR60][R20.64] ;  /* 0x0000003c146f7981 */ /* 0x000126000c1e1500 */
        /* <DEDUP_REMOVED lines=10> */
[----:B--2---:R-:W-:Y:S01]  /*23ff0*/  IMAD.WIDE R20, R3, 0x2, R4 ;  /* 0x0000000203147825 */ /* 0x004fe200078e0204 */
[----:B------:R1:W2:Y:S03]  /*24000*/  LDG.E.U16 R42, desc[UR60][R14.64] ;  /* 0x0000003c0e2a7981 */ /* 0x0002a6000c1e1500 */
[----:B------:R-:W-:Y:S02]  /*24010*/  IMAD R152, R33, 0x52, RZ ;  /* 0x0000005221987824 */ /* 0x000fe400078e02ff */
[----:B0-----:R-:W-:-:S04]  /*24020*/  IMAD.WIDE R18, R2, 0x2, R20 ;  /* 0x0000000202127825 */ /* 0x001fc800078e0214 */
[C---:B-1----:R-:W-:Y:S01]  /*24030*/  IMAD.WIDE R14, R152.reuse, 0x2, R10 ;  /* 0x00000002980e7825 */ /* 0x042fe200078e020a */
[----:B------:R-:W2:Y:S03]  /*24040*/  LDG.E.U16 R41, desc[UR60][R18.64] ;  /* 0x0000003c12297981 */ /* 0x000ea6000c1e1500 */
[----:B------:R-:W-:-:S04]  /*24050*/  IMAD.WIDE R20, R152, 0x2, R6 ;  /* 0x0000000298147825 */ /* 0x000fc800078e0206 */
[----:B------:R-:W-:Y:S02]  /*24060*/  IMAD R156, R33, 0x53, RZ ;  /* 0x00000053219c7824 */ /* 0x000fe400078e02ff */
[----:B------:R-:W-:-:S04]  /*24070*/  IMAD.WIDE R14, R2, 0x2, R14 ;  /* 0x00000002020e7825 */ /* 0x000fc800078e020e */
[----:B------:R-:W-:Y:S01]  /*24080*/  IMAD.WIDE R154, R156, 0x2, R10 ;  /* 0x000000029c9a7825 */ /* 0x000fe200078e020a */
[----:B------:R0:W2:Y:S03]  /*24090*/  LDG.E.U16 R39, desc[UR60][R14.64] ;  /* 0x0000003c0e277981 */ /* 0x0000a6000c1e1500 */
[----:B------:R-:W-:-:S04]  /*240a0*/  IMAD.WIDE R20, R2, 0x2, R20 ;  /* 0x0000000202147825 */ /* 0x000fc800078e0214 */
[----:B------:R-:W-:Y:S01]  /*240b0*/  IMAD.WIDE R22, R152, 0x2, R8 ;  /* 0x0000000298167825 */ /* 0x000fe200078e0208 */
[----:B------:R1:W2:Y:S03]  /*240c0*/  LDG.E.U16 R37, desc[UR60][R20.64] ;  /* 0x0000003c14257981 */ /* 0x0002a6000c1e1500 */
[----:B0-----:R-:W-:-:S04]  /*240d0*/  IMAD.WIDE R14, R2, 0x2, R154 ;  /* 0x00000002020e7825 */ /* 0x001fc800078e029a */
[----:B------:R-:W-:Y:S01]  /*240e0*/  IMAD.WIDE R152, R152, 0x2, R4 ;  /* 0x0000000298987825 */ /* 0x000fe200078e0204 */
[----:B------:R0:W2:Y:S03]  /*240f0*/  LDG.E.U16 R134, desc[UR60][R14.64] ;  /* 0x0000003c0e867981 */ /* 0x0000a6000c1e1500 */
[----:B-1----:R-:W-:-:S04]  /*24100*/  IMAD.WIDE R20, R156, 0x2, R8 ;  /* 0x000000029c147825 */ /* 0x002fc800078e0208 */
[----:B------:R-:W-:Y:S02]  /*24110*/  IMAD R3, R33, 0x54, RZ ;  /* 0x0000005421037824 */ /* 0x000fe400078e02ff */
[----:B------:R-:W-:-:S04]  /*24120*/  IMAD.WIDE R22, R2, 0x2, R22 ;  /* 0x0000000202167825 */ /* 0x000fc800078e0216 */
[C---:B0-----:R-:W-:Y:S01]  /*24130*/  IMAD.WIDE R14, R2.reuse, 0x2, R20 ;  /* 0x00000002020e7825 */ /* 0x041fe200078e0214 */
[----:B------:R0:W2:Y:S03]  /*24140*/  LDG.E.U16 R38, desc[UR60][R22.64] ;  /* 0x0000003c16267981 */ /* 0x0000a6000c1e1500 */
[----:B------:R-:W-:Y:S01]  /*24150*/  IMAD.WIDE R18, R2, 0x2, R152 ;  /* 0x0000000202127825 */ /* 0x000fe200078e0298 */
[----:B------:R-:W2:Y:S03]  /*24160*/  LDG.E.U16 R135, desc[UR60][R14.64] ;  /* 0x0000003c0e877981 */ /* 0x000ea6000c1e1500 */
[C---:B------:R-:W-:Y:S01]  /*24170*/  IMAD.WIDE R20, R3.reuse, 0x2, R10 ;  /* 0x0000000203147825 */ /* 0x040fe200078e020a */
[----:B------:R1:W2:Y:S03]  /*24180*/  LDG.E.U16 R36, desc[UR60][R18.64] ;  /* 0x0000003c12247981 */ /* 0x0002a6000c1e1500 */
[----:B------:R-:W-:-:S04]  /*24190*/  IMAD.WIDE R154, R3, 0x2, R6 ;  /* 0x00000002039a7825 */ /* 0x000fc800078e0206 */
[----:B0-----:R-:W-:-:S04]  /*241a0*/  IMAD.WIDE R22, R156, 0x2, R4 ;  /* 0x000000029c167825 */ /* 0x001fc800078e0204 */
[----:B-1----:R-:W-:-:S04]  /*241b0*/  IMAD.WIDE R18, R3, 0x2, R8 ;  /* 0x0000000203127825 */ /* 0x002fc800078e0208 */
[----:B------:R-:W-:-:S04]  /*241c0*/  IMAD.WIDE R20, R2, 0x2, R20 ;  /* 0x0000000202147825 */ /* 0x000fc800078e0214 */
[----:B------:R-:W-:Y:S01]  /*241d0*/  IMAD.WIDE R14, R2, 0x2, R154 ;  /* 0x00000002020e7825 */ /* 0x000fe200078e029a */
[----:B------:R0:W2:Y:S03]  /*241e0*/  LDG.E.U16 R126, desc[UR60][R20.64] ;  /* 0x0000003c147e7981 */ /* 0x0000a6000c1e1500 */
[----:B------:R-:W-:Y:S01]  /*241f0*/  IMAD R154, R33, 0x55, RZ ;  /* 0x00000055219a7824 */ /* 0x000fe200078e02ff */
[----:B------:R1:W2:Y:S01]  /*24200*/  LDG.E.U16 R128, desc[UR60][R14.64] ;  /* 0x0000003c0e807981 */ /* 0x0002a2000c1e1500 */
[----:B------:R-:W-:-:S04]  /*24210*/  IMAD.WIDE R152, R156, 0x2, R6 ;  /* 0x000000029c987825 */ /* 0x000fc800078e0206 */
[----:B------:R-:W-:-:S04]  /*24220*/  IMAD.WIDE R22, R2, 0x2, R22 ;  /* 0x0000000202167825 */ /* 0x000fc800078e0216 */
[----:B------:R-:W-:Y:S01]  /*24230*/  IMAD.WIDE R18, R2, 0x2, R18 ;  /* 0x0000000202127825 */ /* 0x000fe200078e0212 */
[----:B------:R3:W2:Y:S03]  /*24240*/  LDG.E.U16 R137, desc[UR60][R22.64] ;  /* 0x0000003c16897981 */ /* 0x0006a6000c1e1500 */
[C---:B0-----:R-:W-:Y:S01]  /*24250*/  IMAD.WIDE R20, R154.reuse, 0x2, R8 ;  /* 0x000000029a147825 */ /* 0x041fe200078e0208 */
[----:B------:R0:W2:Y:S03]  /*24260*/  LDG.E.U16 R127, desc[UR60][R18.64] ;  /* 0x0000003c127f7981 */ /* 0x0000a6000c1e1500 */
[----:B-1----:R-:W-:-:S04]  /*24270*/  IMAD.WIDE R14, R154, 0x2, R4 ;  /* 0x000000029a0e7825 */ /* 0x002fc800078e0204 */
[----:B------:R-:W-:-:S04]  /*24280*/  IMAD.WIDE R152, R2, 0x2, R152 ;  /* 0x0000000202987825 */ /* 0x000fc800078e0298 */
[C---:B---3--:R-:W-:Y:S01]  /*24290*/  IMAD.WIDE R22, R154.reuse, 0x2, R10 ;  /* 0x000000029a167825 */ /* 0x048fe200078e020a */
[----:B------:R1:W3:Y:S03]  /*242a0*/  LDG.E.U16 R136, desc[UR60][R152.64] ;  /* 0x0000003c98887981 */ /* 0x0002e6000c1e1500 */
[----:B0-----:R-:W-:-:S04]  /*242b0*/  IMAD.WIDE R18, R154, 0x2, R6 ;  /* 0x000000029a127825 */ /* 0x001fc800078e0206 */
[----:B------:R-:W-:-:S04]  /*242c0*/  IMAD.WIDE R20, R2, 0x2, R20 ;  /* 0x0000000202147825 */ /* 0x000fc800078e0214 */
[----:B------:R-:W-:Y:S01]  /*242d0*/  IMAD R156, R33, 0x56, RZ ;  /* 0x00000056219c7824 */ /* 0x000fe200078e02ff */
[----:B------:R0:W3:Y:S01]  /*242e0*/  LDG.E.U16 R148, desc[UR60][R20.64] ;  /* 0x0000003c14947981 */ /* 0x0000e2000c1e1500 */
[----:B------:R-:W-:-:S04]  /*242f0*/  IMAD.WIDE R14, R2, 0x2, R14 ;  /* 0x00000002020e7825 */ /* 0x000fc800078e020e */
[----:B------:R-:W-:Y:S01]  /*24300*/  IMAD.WIDE R154, R156, 0x2, R10 ;  /* 0x000000029c9a7825 */ /* 0x000fe200078e020a */
[----:B------:R0:W3:Y:S03]  /*24310*/  LDG.E.U16 R146, desc[UR60][R14.64] ;  /* 0x0000003c0e927981 */ /* 0x0000e6000c1e1500 */
[----:B-1----:R-:W-:-:S04]  /*24320*/  IMAD.WIDE R152, R3, 0x2, R4 ;  /* 0x0000000203987825 */ /* 0x002fc800078e0204 */
[----:B------:R-:W-:-:S04]  /*24330*/  IMAD.WIDE R22, R2, 0x2, R22 ;  /* 0x0000000202167825 */ /* 0x000fc800078e0216 */
[----:B------:R-:W-:Y:S01]  /*24340*/  IMAD.WIDE R18, R2, 0x2, R18 ;  /* 0x0000000202127825 */ /* 0x000fe200078e0212 */
[----:B------:R-:W3:Y:S03]  /*24350*/  LDG.E.U16 R149, desc[UR60][R22.64] ;  /* 0x0000003c16957981 */ /* 0x000ee6000c1e1500 */
[----:B0-----:R-:W-:Y:S01]  /*24360*/  IMAD.WIDE R20, R156, 0x2, R8 ;  /* 0x000000029c147825 */ /* 0x001fe200078e0208 */
[----:B------:R0:W3:Y:S03]  /*24370*/  LDG.E.U16 R147, desc[UR60][R18.64] ;  /* 0x0000003c12937981 */ /* 0x0000e6000c1e1500 */
[----:B------:R-:W-:Y:S02]  /*24380*/  IMAD R3, R33, 0x57, RZ ;  /* 0x0000005721037824 */ /* 0x000fe400078e02ff */
[----:B------:R-:W-:-:S04]  /*24390*/  IMAD.WIDE R14, R2, 0x2, R154 ;  /* 0x00000002020e7825 */ /* 0x000fc800078e029a */
[----:B------:R-:W-:Y:S01]  /*243a0*/  IMAD.WIDE R152, R2, 0x2, R152 ;  /* 0x0000000202987825 */ /* 0x000fe200078e0298 */
[----:B------:R-:W3:Y:S03]  /*243b0*/  LDG.E.U16 R52, desc[UR60][R14.64] ;  /* 0x0000003c0e347981 */ /* 0x000ee6000c1e1500 */
[C---:B0-----:R-:W-:Y:S01]  /*243c0*/  IMAD.WIDE R18, R156.reuse, 0x2, R6 ;  /* 0x000000029c127825 */ /* 0x041fe200078e0206 */
[----:B------:R0:W3:Y:S03]  /*243d0*/  LDG.E.U16 R129, desc[UR60][R152.64] ;  /* 0x0000003c98817981 */ /* 0x0000e6000c1e1500 */
[----:B------:R-:W-:-:S04]  /*243e0*/  IMAD.WIDE R22, R156, 0x2, R4 ;  /* 0x000000029c167825 */ /* 0x000fc800078e0204 */
[----:B------:R-:W-:-:S04]  /*243f0*/  IMAD.WIDE R154, R3, 0x2, R10 ;  /* 0x00000002039a7825 */ /* 0x000fc800078e020a */
[----:B------:R-:W-:-:S04]  /*24400*/  IMAD.WIDE R20, R2, 0x2, R20 ;  /* 0x0000000202147825 */ /* 0x000fc800078e0214 */
[----:B0-----:R-:W-:Y:S01]  /*24410*/  IMAD.WIDE R152, R3, 0x2, R8 ;  /* 0x0000000203987825 */ /* 0x001fe200078e0208 */
[----:B------:R0:W3:Y:S03]  /*24420*/  LDG.E.U16 R53, desc[UR60][R20.64] ;  /* 0x0000003c14357981 */ /* 0x0000e6000c1e1500 */
[----:B------:R-:W-:-:S04]  /*24430*/  IMAD.WIDE R18, R2, 0x2, R18 ;  /* 0x0000000202127825 */ /* 0x000fc800078e0212 */
[C---:B------:R-:W-:Y:S01]  /*24440*/  IMAD.WIDE R14, R2.reuse, 0x2, R22 ;  /* 0x00000002020e7825 */ /* 0x040fe200078e0216 */
[----:B------:R1:W3:Y:S03]  /*24450*/  LDG.E.U16 R54, desc[UR60][R18.64] ;  /* 0x0000003c12367981 */ /* 0x0002e6000c1e1500 */
[C---:B0-----:R-:W-:Y:S01]  /*24460*/  IMAD.WIDE R20, R2.reuse, 0x2, R154 ;  /* 0x0000000202147825 */ /* 0x041fe200078e029a */
[----:B------:R0:W3:Y:S03]  /*24470*/  LDG.E.U16 R55, desc[UR60][R14.64] ;  /* 0x0000003c0e377981 */ /* 0x0000e6000c1e1500 */
[----:B------:R-:W-:Y:S01]  /*24480*/  IMAD.WIDE R22, R3, 0x2, R6 ;  /* 0x0000000203167825 */ /* 0x000fe200078e0206 */
[----:B------:R0:W3:Y:S03]  /*24490*/  LDG.E.U16 R103, desc[UR60][R20.64] ;  /* 0x0000003c14677981 */ /* 0x0000e6000c1e1500 */
[----:B-1----:R-:W-:-:S04]  /*244a0*/  IMAD.WIDE R18, R2, 0x2, R152 ;  /* 0x0000000202127825 */ /* 0x002fc800078e0298 */
[C---:B0-----:R-:W-:Y:S01]  /*244b0*/  IMAD.WIDE R14, R2.reuse, 0x2, R22 ;  /* 0x00000002020e7825 */ /* 0x041fe200078e0216 */
[----:B------:R0:W3:Y:S03]  /*244c0*/  LDG.E.U16 R104, desc[UR60][R18.64] ;  /* 0x0000003c12687981 */ /* 0x0000e6000c1e1500 */
[----:B------:R-:W-:Y:S01]  /*244d0*/  IMAD.WIDE R20, R3, 0x2, R4 ;  /* 0x0000000203147825 */ /* 0x000fe200078e0204 */
[----:B------:R1:W3:Y:S03]  /*244e0*/  LDG.E.U16 R105, desc[UR60][R14.64] ;  /* 0x0000003c0e697981 */ /* 0x0002e6000c1e1500 */
[----:B------:R-:W-:Y:S02]  /*244f0*/  IMAD R152, R33, 0x58, RZ ;  /* 0x0000005821987824 */ /* 0x000fe400078e02ff */
[----:B0-----:R-:W-:-:S04]  /*24500*/  IMAD.WIDE R18, R2, 0x2, R20 ;  /* 0x0000000202127825 */ /* 0x001fc800078e0214 */
[C---:B-1----:R-:W-:Y:S01]  /*24510*/  IMAD.WIDE R14, R152.reuse, 0x2, R10 ;  /* 0x00000002980e7825 */ /* 0x042fe200078e020a */
[----:B------:R-:W3:Y:S03]  /*24520*/  LDG.E.U16 R106, desc[UR60][R18.64] ;  /* 0x0000003c126a7981 */ /* 0x000ee6000c1e1500 */
[----:B------:R-:W-:-:S04]  /*24530*/  IMAD.WIDE R20, R152, 0x2, R6 ;  /* 0x0000000298147825 */ /* 0x000fc800078e0206 */
[----:B------:R-:W-:Y:S02]  /*24540*/  IMAD R156, R33, 0x59, RZ ;  /* 0x00000059219c7824 */ /* 0x000fe400078e02ff */
[----:B------:R-:W-:-:S04]  /*24550*/  IMAD.WIDE R14, R2, 0x2, R14 ;  /* 0x00000002020e7825 */ /* 0x000fc800078e020e */
[----:B------:R-:W-:Y:S01]  /*24560*/  IMAD.WIDE R154, R156, 0x2, R10 ;  /* 0x000000029c9a7825 */ /* 0x000fe200078e020a */
[----:B------:R0:W2:Y:S03]  /*24570*/  LDG.E.U16 R65, desc[UR60][R14.64] ;  /* 0x0000003c0e417981 */ /* 0x0000a6000c1e1500 */
[----:B------:R-:W-:-:S04]  /*24580*/  IMAD.WIDE R20, R2, 0x2, R20 ;  /* 0x0000000202147825 */ /* 0x000fc800078e0214 */
[----:B------:R-:W-:Y:S01]  /*24590*/  IMAD.WIDE R22, R152, 0x2, R8 ;  /* 0x0000000298167825 */ /* 0x000fe200078e0208 */
[----:B------:R1:W3:Y:S03]  /*245a0*/  LDG.E.U16 R63, desc[UR60][R20.64] ;  /* 0x0000003c143f7981 */ /* 0x0002e6000c1e1500 */
[----:B0-----:R-:W-:-:S04]  /*245b0*/  IMAD.WIDE R14, R2, 0x2, R154 ;  /* 0x00000002020e7825 */ /* 0x001fc800078e029a */
[----:B------:R-:W-:Y:S01]  /*245c0*/  IMAD.WIDE R152, R152, 0x2, R4 ;  /* 0x0000000298987825 */ /* 0x000fe200078e0204 */
[----:B------:R0:W3:Y:S03]  /*245d0*/  LDG.E.U16 R40, desc[UR60][R14.64] ;  /* 0x0000003c0e287981 */ /* 0x0000e6000c1e1500 */
[----:B-1----:R-:W-:-:S04]  /*245e0*/  IMAD.WIDE R20, R156, 0x2, R8 ;  /* 0x000000029c147825 */ /* 0x002fc800078e0208 */
[----:B------:R-:W-:Y:S02]  /*245f0*/  IMAD R3, R33, 0x5a, RZ ;  /* 0x0000005a21037824 */ /* 0x000fe400078e02ff */
[----:B------:R-:W-:-:S04]  /*24600*/  IMAD.WIDE R22, R2, 0x2, R22 ;  /* 0x0000000202167825 */ /* 0x000fc800078e0216 */
[C---:B0-----:R-:W-:Y:S01]  /*24610*/  IMAD.WIDE R14, R2.reuse, 0x2, R20 ;  /* 0x00000002020e7825 */ /* 0x041fe200078e0214 */
[----:B------:R0:W3:Y:S03]  /*24620*/  LDG.E.U16 R64, desc[UR60][R22.64] ;  /* 0x0000003c16407981 */ /* 0x0000e6000c1e1500 */
[----:B------:R-:W-:Y:S01]  /*24630*/  IMAD.WIDE R18, R2, 0x2, R152 ;  /* 0x0000000202127825 */ /* 0x000fe200078e0298 */
[----:B------:R-:W3:Y:S03]  /*24640*/  LDG.E.U16 R113, desc[UR60][R14.64] ;  /* 0x0000003c0e717981 */ /* 0x000ee6000c1e1500 */
[C---:B------:R-:W-:Y:S01]  /*24650*/  IMAD.WIDE R20, R3.reuse, 0x2, R10 ;  /* 0x0000000203147825 */ /* 0x040fe200078e020a */
[----:B------:R1:W3:Y:S03]  /*24660*/  LDG.E.U16 R31, desc[UR60][R18.64] ;  /* 0x0000003c121f7981 */ /* 0x0002e6000c1e1500 */
[----:B------:R-:W-:-:S04]  /*24670*/  IMAD.WIDE R154, R3, 0x2, R6 ;  /* 0x00000002039a7825 */ /* 0x000fc800078e0206 */
[----:B0-----:R-:W-:-:S04]  /*24680*/  IMAD.WIDE R22, R156, 0x2, R4 ;  /* 0x000000029c167825 */ /* 0x001fc800078e0204 */
[----:B-1----:R-:W-:-:S04]  /*24690*/  IMAD.WIDE R18, R3, 0x2, R8 ;  /* 0x0000000203127825 */ /* 0x002fc800078e0208 */
[----:B------:R-:W-:-:S04]  /*246a0*/  IMAD.WIDE R20, R2, 0x2, R20 ;  /* 0x0000000202147825 */ /* 0x000fc800078e0214 */
[----:B------:R-:W-:Y:S01]  /*246b0*/  IMAD.WIDE R14, R2, 0x2, R154 ;  /* 0x00000002020e7825 */ /* 0x000fe200078e029a */
[----:B------:R0:W3:Y:S03]  /*246c0*/  LDG.E.U16 R117, desc[UR60][R20.64] ;  /* 0x0000003c14757981 */ /* 0x0000e6000c1e1500 */
[----:B------:R-:W-:Y:S01]  /*246d0*/  IMAD R154, R33, 0x5b, RZ ;  /* 0x0000005b219a7824 */ /* 0x000fe200078e02ff */
[----:B------:R1:W3:Y:S01]  /*246e0*/  LDG.E.U16 R119, desc[UR60][R14.64] ;  /* 0x0000003c0e777981 */ /* 0x0002e2000c1e1500 */
[----:B------:R-:W-:-:S04]  /*246f0*/  IMAD.WIDE R152, R156, 0x2, R6 ;  /* 0x000000029c987825 */ /* 0x000fc800078e0206 */
[----:B------:R-:W-:-:S04]  /*24700*/  IMAD.WIDE R22, R2, 0x2, R22 ;  /* 0x0000000202167825 */ /* 0x000fc800078e0216 */
[----:B------:R-:W-:Y:S01]  /*24710*/  IMAD.WIDE R18, R2, 0x2, R18 ;  /* 0x0000000202127825 */ /* 0x000fe200078e0212 */
[----:B------:R4:W3:Y:S03]  /*24720*/  LDG.E.U16 R115, desc[UR60][R22.64] ;  /* 0x0000003c16737981 */ /* 0x0008e6000c1e1500 */
[C---:B0-----:R-:W-:Y:S01]  /*24730*/  IMAD.WIDE R20, R154.reuse, 0x2, R8 ;  /* 0x000000029a147825 */ /* 0x041fe200078e0208 */
[----:B------:R0:W3:Y:S03]  /*24740*/  LDG.E.U16 R118, desc[UR60][R18.64] ;  /* 0x0000003c12767981 */ /* 0x0000e6000c1e1500 */
[----:B-1----:R-:W-:-:S04]  /*24750*/  IMAD.WIDE R14, R154, 0x2, R4 ;  /* 0x000000029a0e7825 */ /* 0x002fc800078e0204 */
[----:B------:R-:W-:-:S04]  /*24760*/  IMAD.WIDE R152, R2, 0x2, R152 ;  /* 0x0000000202987825 */ /* 0x000fc800078e0298 */
[C---:B----4-:R-:W-:Y:S01]  /*24770*/  IMAD.WIDE R22, R154.reuse, 0x2, R10 ;  /* 0x000000029a167825 */ /* 0x050fe200078e020a */
        /* <DEDUP_REMOVED lines=37> */
[----:B------:R-:W-:Y:S02]  /*249d0*/  IMAD R152, R33, 0x5e, RZ ;  /* 0x0000005e21987824 */ /* 0x000fe400078e02ff */
[----:B0-----:R-:W-:-:S04]  /*249e0*/  IMAD.WIDE R18, R2, 0x2, R20 ;  /* 0x0000000202127825 */ /* 0x001fc800078e0214 */
[C---:B-1----:R-:W-:Y:S01]  /*249f0*/  IMAD.WIDE R14, R152.reuse, 0x2, R10 ;  /* 0x00000002980e7825 */ /* 0x042fe200078e020a */
[----:B------:R-:W4:Y:S03]  /*24a00*/  LDG.E.U16 R142, desc[UR60][R18.64] ;  /* 0x0000003c128e7981 */ /* 0x000f26000c1e1500 */
        /* <DEDUP_REMOVED lines=52> */
[----:B--2---:R-:W-:-:S04]  /*24d50*/  IMAD.WIDE R14, R2, 0x2, R154 ;  /* 0x00000002020e7825 */ /* 0x004fc800078e029a */
[----:B------:R-:W-:Y:S01]  /*24d60*/  IMAD.WIDE R152, R2, 0x2, R152 ;  /* 0x0000000202987825 */ /* 0x000fe200078e0298 */
[----:B------:R-:W2:Y:S03]  /*24d70*/  LDG.E.U16 R75, desc[UR60][R14.64] ;  /* 0x0000003c0e4b7981 */ /* 0x000ea6000c1e1500 */
[C---:B0-----:R-:W-:Y:S01]  /*24d80*/  IMAD.WIDE R18, R156.reuse, 0x2, R6 ;  /* 0x000000029c127825 */ /* 0x041fe200078e0206 */
[----:B------:R0:W2:Y:S03]  /*24d90*/  LDG.E.U16 R86, desc[UR60][R152.64] ;  /* 0x0000003c98567981 */ /* 0x0000a6000c1e1500 */
[----:B------:R-:W-:-:S04]  /*24da0*/  IMAD.WIDE R22, R156, 0x2, R4 ;  /* 0x000000029c167825 */ /* 0x000fc800078e0204 */
[----:B------:R-:W-:-:S04]  /*24db0*/  IMAD.WIDE R154, R3, 0x2, R10 ;  /* 0x00000002039a7825 */ /* 0x000fc800078e020a */
[----:B------:R-:W-:-:S04]  /*24dc0*/  IMAD.WIDE R20, R2, 0x2, R20 ;  /* 0x0000000202147825 */ /* 0x000fc800078e0214 */
[----:B0-----:R-:W-:Y:S01]  /*24dd0*/  IMAD.WIDE R152, R3, 0x2, R8 ;  /* 0x0000000203987825 */ /* 0x001fe200078e0208 */
[----:B------:R0:W2:Y:S03]  /*24de0*/  LDG.E.U16 R76, desc[UR60][R20.64] ;  /* 0x0000003c144c7981 */ /* 0x0000a6000c1e1500 */
[----:B------:R-:W-:-:S04]  /*24df0*/  IMAD.WIDE R18, R2, 0x2, R18 ;  /* 0x0000000202127825 */ /* 0x000fc800078e0212 */
[C---:B------:R-:W-:Y:S01]  /*24e00*/  IMAD.WIDE R14, R2.reuse, 0x2, R22 ;  /* 0x00000002020e7825 */ /* 0x040fe200078e0216 */
[----:B------:R1:W2:Y:S03]  /*24e10*/  LDG.E.U16 R77, desc[UR60][R18.64] ;  /* 0x0000003c124d7981 */ /* 0x0002a6000c1e1500 */
[C---:B0-----:R-:W-:Y:S01]  /*24e20*/  IMAD.WIDE R20, R2.reuse, 0x2, R154 ;  /* 0x0000000202147825 */ /* 0x041fe200078e029a */
[----:B------:R0:W2:Y:S03]  /*24e30*/  LDG.E.U16 R78, desc[UR60][R14.64] ;  /* 0x0000003c0e4e7981 */ /* 0x0000a6000c1e1500 */
[----:B------:R-:W-:Y:S01]  /*24e40*/  IMAD.WIDE R22, R3, 0x2, R6 ;  /* 0x0000000203167825 */ /* 0x000fe200078e0206 */
[----:B------:R3:W2:Y:S03]  /*24e50*/  LDG.E.U16 R30, desc[UR60][R20.64] ;  /* 0x0000003c141e7981 */ /* 0x0006a6000c1e1500 */
[----:B-1----:R-:W-:-:S04]  /*24e60*/  IMAD.WIDE R18, R2, 0x2, R152 ;  /* 0x0000000202127825 */ /* 0x002fc800078e0298 */
[C---:B0-----:R-:W-:Y:S01]  /*24e70*/  IMAD.WIDE R14, R2.reuse, 0x2, R22 ;  /* 0x00000002020e7825 */ /* 0x041fe200078e0216 */
[----:B------:R0:W2:Y:S03]  /*24e80*/  LDG.E.U16 R29, desc[UR60][R18.64] ;  /* 0x0000003c121d7981 */ /* 0x0000a6000c1e1500 */
[----:B---3--:R-:W-:Y:S01]  /*24e90*/  IMAD.WIDE R20, R3, 0x2, R4 ;  /* 0x0000000203147825 */ /* 0x008fe200078e0204 */
[----:B------:R1:W3:Y:S03]  /*24ea0*/  LDG.E.U16 R28, desc[UR60][R14.64] ;  /* 0x0000003c0e1c7981 */ /* 0x0002e6000c1e1500 */
[----:B------:R-:W-:Y:S02]  /*24eb0*/  IMAD R152, R33, 0x64, RZ ;  /* 0x0000006421987824 */ /* 0x000fe400078e02ff */
[----:B0-----:R-:W-:-:S04]  /*24ec0*/  IMAD.WIDE R18, R2, 0x2, R20 ;  /* 0x0000000202127825 */ /* 0x001fc800078e0214 */
[C---:B-1----:R-:W-:Y:S01]  /*24ed0*/  IMAD.WIDE R14, R152.reuse, 0x2, R10 ;  /* 0x00000002980e7825 */ /* 0x042fe200078e020a */
[----:B------:R0:W3:Y:S03]  /*24ee0*/  LDG.E.U16 R27, desc[UR60][R18.64] ;  /* 0x0000003c121b7981 */ /* 0x0000e6000c1e1500 */
[----:B------:R-:W-:-:S04]  /*24ef0*/  IMAD.WIDE R20, R152, 0x2, R6 ;  /* 0x0000000298147825 */ /* 0x000fc800078e0206 */
[----:B------:R-:W-:Y:S02]  /*24f00*/  IMAD R156, R33, 0x65, RZ ;  /* 0x00000065219c7824 */ /* 0x000fe400078e02ff */
[----:B------:R-:W-:-:S04]  /*24f10*/  IMAD.WIDE R22, R152, 0x2, R8 ;  /* 0x0000000298167825 */ /* 0x000fc800078e0208 */
[----:B------:R-:W-:-:S04]  /*24f20*/  IMAD.WIDE R152, R152, 0x2, R4 ;  /* 0x0000000298987825 */ /* 0x000fc800078e0204 */
[----:B------:R-:W-:-:S04]  /*24f30*/  IMAD.WIDE R14, R2, 0x2, R14 ;  /* 0x00000002020e7825 */ /* 0x000fc800078e020e */
[----:B------:R-:W-:Y:S01]  /*24f40*/  IMAD.WIDE R154, R156, 0x2, R10 ;  /* 0x000000029c9a7825 */ /* 0x000fe200078e020a */
[----:B------:R1:W3:Y:S03]  /*24f50*/  LDG.E.U16 R70, desc[UR60][R14.64] ;  /* 0x0000003c0e467981 */ /* 0x0002e6000c1e1500 */
[----:B------:R-:W-:-:S04]  /*24f60*/  IMAD.WIDE R20, R2, 0x2, R20 ;  /* 0x0000000202147825 */ /* 0x000fc800078e0214 */
[C---:B0-----:R-:W-:Y:S01]  /*24f70*/  IMAD.WIDE R18, R2.reuse, 0x2, R152 ;  /* 0x0000000202127825 */ /* 0x041fe200078e0298 */
[----:B------:R0:W3:Y:S03]  /*24f80*/  LDG.E.U16 R68, desc[UR60][R20.64] ;  /* 0x0000003c14447981 */ /* 0x0000e6000c1e1500 */
[----:B------:R-:W-:Y:S01]  /*24f90*/  IMAD R3, R33, 0x66, RZ ;  /* 0x0000006621037824 */ /* 0x000fe200078e02ff */
[----:B------:R0:W3:Y:S01]  /*24fa0*/  LDG.E.U16 R67, desc[UR60][R18.64] ;  /* 0x0000003c12437981 */ /* 0x0000e2000c1e1500 */
[----:B-1----:R-:W-:-:S04]  /*24fb0*/  IMAD.WIDE R14, R2, 0x2, R154 ;  /* 0x00000002020e7825 */ /* 0x002fc800078e029a */
[----:B------:R-:W-:Y:S01]  /*24fc0*/  IMAD.WIDE R22, R2, 0x2, R22 ;  /* 0x0000000202167825 */ /* 0x000fe200078e0216 */
[----:B------:R1:W3:Y:S03]  /*24fd0*/  LDG.E.U16 R141, desc[UR60][R14.64] ;  /* 0x0000003c0e8d7981 */ /* 0x0002e6000c1e1500 */
[--C-:B0-----:R-:W-:Y:S01]  /*24fe0*/  IMAD.WIDE R20, R156, 0x2, R8.reuse ;  /* 0x000000029c147825 */ /* 0x101fe200078e0208 */
[----:B------:R0:W3:Y:S03]  /*24ff0*/  LDG.E.U16 R69, desc[UR60][R22.64] ;  /* 0x0000003c16457981 */ /* 0x0000e6000c1e1500 */
[----:B------:R-:W-:-:S04]  /*25000*/  IMAD.WIDE R18, R3, 0x2, R8 ;  /* 0x0000000203127825 */ /* 0x000fc800078e0208 */
[----:B-1----:R-:W-:-:S04]  /*25010*/  IMAD.WIDE R14, R2, 0x2, R20 ;  /* 0x00000002020e7825 */ /* 0x002fc800078e0214 */
[C---:B------:R-:W-:Y:S01]  /*25020*/  IMAD.WIDE R152, R156.reuse, 0x2, R6 ;  /* 0x000000029c987825 */ /* 0x040fe200078e0206 */
[----:B------:R1:W3:Y:S03]  /*25030*/  LDG.E.U16 R140, desc[UR60][R14.64] ;  /* 0x0000003c0e8c7981 */ /* 0x0002e6000c1e1500 */
[----:B0-----:R-:W-:-:S04]  /*25040*/  IMAD.WIDE R22, R156, 0x2, R4 ;  /* 0x000000029c167825 */ /* 0x001fc800078e0204 */
[----:B------:R-:W-:-:S04]  /*25050*/  IMAD.WIDE R20, R3, 0x2, R10 ;  /* 0x0000000203147825 */ /* 0x000fc800078e020a */
[----:B------:R-:W-:-:S04]  /*25060*/  IMAD.WIDE R154, R3, 0x2, R6 ;  /* 0x00000002039a7825 */ /* 0x000fc800078e0206 */
[----:B------:R-:W-:-:S04]  /*25070*/  IMAD.WIDE R18, R2, 0x2, R18 ;  /* 0x0000000202127825 */ /* 0x000fc800078e0212 */
[C---:B------:R-:W-:Y:S01]  /*25080*/  IMAD.WIDE R152, R2.reuse, 0x2, R152 ;  /* 0x0000000202987825 */ /* 0x040fe200078e0298 */
[----:B------:R0:W3:Y:S03]  /*25090*/  LDG.E.U16 R61, desc[UR60][R18.64] ;  /* 0x0000003c123d7981 */ /* 0x0000e6000c1e1500 */
[C---:B------:R-:W-:Y:S01]  /*250a0*/  IMAD.WIDE R22, R2.reuse, 0x2, R22 ;  /* 0x0000000202167825 */ /* 0x040fe200078e0216 */
[----:B------:R0:W3:Y:S03]  /*250b0*/  LDG.E.U16 R139, desc[UR60][R152.64] ;  /* 0x0000003c988b7981 */ /* 0x0000e6000c1e1500 */
[C---:B------:R-:W-:Y:S01]  /*250c0*/  IMAD.WIDE R20, R2.reuse, 0x2, R20 ;  /* 0x0000000202147825 */ /* 0x040fe200078e0214 */
[----:B------:R0:W3:Y:S03]  /*250d0*/  LDG.E.U16 R138, desc[UR60][R22.64] ;  /* 0x0000003c168a7981 */ /* 0x0000e6000c1e1500 */
[----:B-1----:R-:W-:Y:S01]  /*250e0*/  IMAD.WIDE R14, R2, 0x2, R154 ;  /* 0x00000002020e7825 */ /* 0x002fe200078e029a */
[----:B------:R-:W3:Y:S03]  /*250f0*/  LDG.E.U16 R60, desc[UR60][R20.64] ;  /* 0x0000003c143c7981 */ /* 0x000ee6000c1e1500 */
[C---:B0-----:R-:W-:Y:S01]  /*25100*/  IMAD R18, R33.reuse, 0x67, RZ ;  /* 0x0000006721127824 */ /* 0x041fe200078e02ff */
[----:B------:R0:W3:Y:S01]  /*25110*/  LDG.E.U16 R62, desc[UR60][R14.64] ;  /* 0x0000003c0e3e7981 */ /* 0x0000e2000c1e1500 */
[----:B------:R-:W-:-:S02]  /*25120*/  IMAD R156, R33, 0x68, RZ ;  /* 0x00000068219c7824 */ /* 0x000fc400078e02ff */
[C---:B------:R-:W-:Y:S01]  /*25130*/  IMAD.WIDE R152, R18.reuse, 0x2, R10 ;  /* 0x0000000212987825 */ /* 0x040fe200078e020a */
[----:B------:R-:W-:Y:S03]  /*25140*/  STL [R1+0x23fc], R95 ;  /* 0x0023fc5f01007387 */ /* 0x000fe60000100800 */
[C---:B------:R-:W-:Y:S01]  /*25150*/  IMAD.WIDE R22, R18.reuse, 0x2, R8 ;  /* 0x0000000212167825 */ /* 0x040fe200078e0208 */
[----:B------:R-:W-:Y:S03]  /*25160*/  STL [R1+0x2400], R96 ;  /* 0x0024006001007387 */ /* 0x000fe60000100800 */
[----:B0-----:R-:W-:Y:S01]  /*25170*/  IMAD.WIDE R14, R3, 0x2, R4 ;  /* 0x00000002030e7825 */ /* 0x001fe200078e0204 */
[----:B------:R-:W-:Y:S03]  /*25180*/  STL [R1+0x2404], R97 ;  /* 0x0024046101007387 */ /* 0x000fe60000100800 */
[C---:B------:R-:W-:Y:S01]  /*25190*/  IMAD.WIDE R20, R18.reuse, 0x2, R6 ;  /* 0x0000000212147825 */ /* 0x040fe200078e0206 */
[----:B------:R-:W-:Y:S03]  /*251a0*/  STL [R1+0x2408], R98 ;  /* 0x0024086201007387 */ /* 0x000fe60000100800 */
[----:B------:R-:W-:Y:S01]  /*251b0*/  IMAD.WIDE R18, R18, 0x2, R4 ;  /* 0x0000000212127825 */ /* 0x000fe200078e0204 */
[----:B------:R-:W-:Y:S03]  /*251c0*/  STL [R1+0x240c], R84 ;  /* 0x00240c5401007387 */ /* 0x000fe60000100800 */
[----:B------:R-:W-:Y:S01]  /*251d0*/  IMAD.WIDE R14, R2, 0x2, R14 ;  /* 0x00000002020e7825 */ /* 0x000fe200078e020e */
[----:B------:R-:W-:Y:S03]  /*251e0*/  STL [R1+0x2410], R83 ;  /* 0x0024105301007387 */ /* 0x000fe60000100800 */
[----:B------:R-:W-:Y:S01]  /*251f0*/  IMAD.WIDE R154, R156, 0x2, R10 ;  /* 0x000000029c9a7825 */ /* 0x000fe200078e020a */
[----:B------:R-:W-:Y:S03]  /*25200*/  STL [R1+0x2414], R26 ;  /* 0x0024141a01007387 */ /* 0x000fe60000100800 */
[C---:B------:R-:W-:Y:S01]  /*25210*/  IMAD.WIDE R20, R2.reuse, 0x2, R20 ;  /* 0x0000000202147825 */ /* 0x040fe200078e0214 */
[----:B------:R-:W-:Y:S03]  /*25220*/  STL [R1+0x2418], R0 ;  /* 0x0024180001007387 */ /* 0x000fe60000100800 */
[C---:B------:R-:W-:Y:S01]  /*25230*/  IMAD.WIDE R22, R2.reuse, 0x2, R22 ;  /* 0x0000000202167825 */ /* 0x040fe200078e0216 */
[----:B------:R-:W-:Y:S03]  /*25240*/  STL [R1+0x241c], R94 ;  /* 0x00241c5e01007387 */ /* 0x000fe60000100800 */
[C---:B------:R-:W-:Y:S01]  /*25250*/  IMAD.WIDE R18, R2.reuse, 0x2, R18 ;  /* 0x0000000202127825 */ /* 0x040fe200078e0212 */
[----:B------:R-:W-:Y:S03]  /*25260*/  STL [R1+0x2420], R93 ;  /* 0x0024205d01007387 */ /* 0x000fe60000100800 */
[----:B------:R-:W-:Y:S01]  /*25270*/  IMAD R3, R33, 0x69, RZ ;  /* 0x0000006921037824 */ /* 0x000fe200078e02ff */
[----:B------:R-:W-:Y:S01]  /*25280*/  STL [R1+0x2424], R92 ;  /* 0x0024245c01007387 */ /* 0x000fe20000100800 */
[----:B------:R-:W-:-:S03]  /*25290*/  IMAD.WIDE R152, R2, 0x2, R152 ;  /* 0x0000000202987825 */ /* 0x000fc600078e0298 */
[----:B------:R0:W3:Y:S04]  /*252a0*/  LDG.E.U16 R252, desc[UR60][R14.64] ;  /* 0x0000003c0efc7981 */ /* 0x0000e8000c1e1500 */
[----:B------:R1:W3:Y:S04]  /*252b0*/  LDG.E.U16 R249, desc[UR60][R20.64] ;  /* 0x0000003c14f97981 */ /* 0x0002e8000c1e1500 */
[----:B------:R-:W-:Y:S01]  /*252c0*/  STL [R1+0x2428], R90 ;  /* 0x0024285a01007387 */ /* 0x000fe20000100800 */
[----:B0-----:R-:W-:-:S03]  /*252d0*/  IMAD.WIDE R14, R2, 0x2, R154 ;  /* 0x00000002020e7825 */ /* 0x001fc600078e029a */
[----:B------:R0:W3:Y:S01]  /*252e0*/  LDG.E.U16 R250, desc[UR60][R22.64] ;  /* 0x0000003c16fa7981 */ /* 0x0000e2000c1e1500 */
[----:B-1----:R-:W-:-:S03]  /*252f0*/  IMAD.WIDE R20, R156, 0x2, R6 ;  /* 0x000000029c147825 */ /* 0x002fc600078e0206 */
[----:B------:R1:W3:Y:S04]  /*25300*/  LDG.E.U16 R248, desc[UR60][R18.64] ;  /* 0x0000003c12f87981 */ /* 0x0002e8000c1e1500 */
[----:B------:R-:W-:Y:S01]  /*25310*/  STL [R1+0x242c], R89 ;  /* 0x00242c5901007387 */ /* 0x000fe20000100800 */
[----:B0-----:R-:W-:-:S03]  /*25320*/  IMAD.WIDE R22, R156, 0x2, R4 ;  /* 0x000000029c167825 */ /* 0x001fc600078e0204 */
[----:B------:R-:W-:Y:S01]  /*25330*/  STL [R1+0x2430], R88 ;  /* 0x0024305801007387 */ /* 0x000fe20000100800 */
[----:B-1----:R-:W-:-:S03]  /*25340*/  IMAD.WIDE R18, R156, 0x2, R8 ;  /* 0x000000029c127825 */ /* 0x002fc600078e0208 */
[----:B------:R-:W-:Y:S01]  /*25350*/  STL [R1+0x2434], R87 ;  /* 0x0024345701007387 */ /* 0x000fe20000100800 */
[----:B------:R-:W-:-:S03]  /*25360*/  IMAD.WIDE R156, R3, 0x2, R10 ;  /* 0x00000002039c7825 */ /* 0x000fc600078e020a */
[----:B------:R-:W-:Y:S04]  /*25370*/  STL [R1+0x2438], R122 ;  /* 0x0024387a01007387 */ /* 0x000fe80000100800 */
[----:B------:R-:W-:Y:S01]  /*25380*/  STL [R1+0x243c], R123 ;  /* 0x00243c7b01007387 */ /* 0x000fe20000100800 */
[----:B------:R-:W-:-:S03]  /*25390*/  IMAD.WIDE R22, R2, 0x2, R22 ;  /* 0x0000000202167825 */ /* 0x000fc600078e0216 */
[----:B------:R0:W3:Y:S04]  /*253a0*/  LDG.E.U16 R251, desc[UR60][R152.64] ;  /* 0x0000003c98fb7981 */ /* 0x0000e8000c1e1500 */
[----:B------:R1:W3:Y:S04]  /*253b0*/  LDG.E.U16 R247, desc[UR60][R14.64] ;  /* 0x0000003c0ef77981 */ /* 0x0002e8000c1e1500 */
[----:B------:R-:W-:Y:S01]  /*253c0*/  STL [R1+0x2440], R121 ;  /* 0x0024407901007387 */ /* 0x000fe20000100800 */
[----:B0-----:R-:W-:-:S03]  /*253d0*/  IMAD.WIDE R152, R3, 0x2, R6 ;  /* 0x0000000203987825 */ /* 0x001fc600078e0206 */
[----:B------:R-:W-:Y:S01]  /*253e0*/  STL [R1+0x2444], R124 ;  /* 0x0024447c01007387 */ /* 0x000fe20000100800 */
[----:B-1----:R-:W-:-:S03]  /*253f0*/  IMAD.WIDE R14, R2, 0x2, R20 ;  /* 0x00000002020e7825 */ /* 0x002fc600078e0214 */
[----:B------:R0:W-:Y:S01]  /*25400*/  STL [R1+0x2448], R74 ;  /* 0x0024484a01007387 */ /* 0x0001e20000100800 */
[----:B------:R-:W-:-:S03]  /*25410*/  IMAD.WIDE R20, R2, 0x2, R156 ;  /* 0x0000000202147825 */ /* 0x000fc600078e029c */
[----:B------:R1:W-:Y:S01]  /*25420*/  STL [R1+0x244c], R73 ;  /* 0x00244c4901007387 */ /* 0x0003e20000100800 */
[----:B------:R-:W-:-:S03]  /*25430*/  IMAD.WIDE R18, R2, 0x2, R18 ;  /* 0x0000000202127825 */ /* 0x000fc600078e0212 */
[----:B------:R1:W3:Y:S04]  /*25440*/  LDG.E.U16 R245, desc[UR60][R14.64] ;  /* 0x0000003c0ef57981 */ /* 0x0002e8000c1e1500 */
[----:B0-----:R-:W4:Y:S01]  /*25450*/  LDL.LU R74, [R1+0xbdc] ;  /* 0x000bdc00014a7983 */ /* 0x001f220000300800 */
[----:B------:R-:W-:-:S03]  /*25460*/  IMAD.WIDE R154, R3, 0x2, R8 ;  /* 0x00000002039a7825 */ /* 0x000fc600078e0208 */
[----:B------:R-:W2:Y:S01]  /*25470*/  LDL.LU R124, [R1+0xbd8] ;  /* 0x000bd800017c7983 */ /* 0x000ea20000300800 */
[----:B-1----:R-:W-:-:S03]  /*25480*/  IMAD.WIDE R14, R2, 0x2, R152 ;  /* 0x00000002020e7825 */ /* 0x002fc600078e0298 */
[----:B------:R-:W3:Y:S04]  /*25490*/  LDL.LU R121, [R1+0xb64] ;  /* 0x000b640001797983 */ /* 0x000ee80000300800 */
[----:B------:R0:W3:Y:S04]  /*254a0*/  LDG.E.U16 R244, desc[UR60][R22.64] ;  /* 0x0000003c16f47981 */ /* 0x0000e8000c1e1500 */
[----:B------:R1:W3:Y:S04]  /*254b0*/  LDG.E.U16 R243, desc[UR60][R20.64] ;  /* 0x0000003c14f37981 */ /* 0x0002e8000c1e1500 */
[----:B------:R-:W3:Y:S01]  /*254c0*/  LDL.LU R123, [R1+0xb60] ;  /* 0x000b6000017b7983 */ /* 0x000ee20000300800 */
[----:B0-----:R-:W-:-:S03]  /*254d0*/  IMAD R22, R33, 0x6a, RZ ;  /* 0x0000006a21167824 */ /* 0x001fc600078e02ff */
[----:B------:R-:W3:Y:S01]  /*254e0*/  LDL.LU R122, [R1+0xb5c] ;  /* 0x000b5c00017a7983 */ /* 0x000ee20000300800 */
[----:B-1----:R-:W-:-:S03]  /*254f0*/  IMAD.WIDE R20, R3, 0x2, R4 ;  /* 0x0000000203147825 */ /* 0x002fc600078e0204 */
[----:B------:R-:W3:Y:S04]  /*25500*/  LDL.LU R87, [R1+0xb58] ;  /* 0x000b580001577983 */ /* 0x000ee80000300800 */
[----:B------:R-:W3:Y:S01]  /*25510*/  LDL.LU R88, [R1+0xae4] ;  /* 0x000ae40001587983 */ /* 0x000ee20000300800 */
[----:B------:R-:W-:-:S03]  /*25520*/  IMAD R3, R33, 0x6b, RZ ;  /* 0x0000006b21037824 */ /* 0x000fc600078e02ff */
[----:B------:R0:W3:Y:S01]  /*25530*/  LDG.E.U16 R241, desc[UR60][R14.64] ;  /* 0x0000003c0ef17981 */ /* 0x0000e2000c1e1500 */
[----:B------:R-:W-:-:S03]  /*25540*/  IMAD.WIDE R152, R22, 0x2, R6 ;  /* 0x0000000216987825 */ /* 0x000fc600078e0206 */
[----:B------:R-:W3:Y:S01]  /*25550*/  LDL.LU R89, [R1+0xae0] ;  /* 0x000ae00001597983 */ /* 0x000ee20000300800 */
[----:B------:R-:W-:-:S03]  /*25560*/  IMAD.WIDE R20, R2, 0x2, R20 ;  /* 0x0000000202147825 */ /* 0x000fc600078e0214 */
[----:B------:R1:W3:Y:S01]  /*25570*/  LDG.E.U16 R246, desc[UR60][R18.64] ;  /* 0x0000003c12f67981 */ /* 0x0002e2000c1e1500 */
[----:B0-----:R-:W-:-:S03]  /*25580*/  IMAD.WIDE R14, R22, 0x2, R8 ;  /* 0x00000002160e7825 */ /* 0x001fc600078e0208 */
[----:B------:R-:W3:Y:S04]  /*25590*/  LDL.LU R90, [R1+0xadc] ;  /* 0x000adc00015a7983 */ /* 0x000ee80000300800 */
[----:B------:R-:W3:Y:S01]  /*255a0*/  LDL.LU R92, [R1+0xad8] ;  /* 0x000ad800015c7983 */ /* 0x000ee20000300800 */
[----:B-1----:R-:W-:-:S03]  /*255b0*/  IMAD.WIDE R18, R2, 0x2, R154 ;  /* 0x0000000202127825 */ /* 0x002fc600078e029a */
[----:B------:R-:W3:Y:S04]  /*255c0*/  LDL.LU R93, [R1+0xa64] ;  /* 0x000a6400015d7983 */ /* 0x000ee80000300800 */
[----:B------:R-:W3:Y:S01]  /*255d0*/  LDL.LU R94, [R1+0xa60] ;  /* 0x000a6000015e7983 */ /* 0x000ee20000300800 */
[----:B------:R-:W-:-:S03]  /*255e0*/  IMAD.WIDE R14, R2, 0x2, R14 ;  /* 0x00000002020e7825 */ /* 0x000fc600078e020e */
[----:B------:R-:W3:Y:S01]  /*255f0*/  LDL.LU R0, [R1+0xa5c] ;  /* 0x000a5c0001007983 */ /* 0x000ee20000300800 */
[----:B------:R-:W-:-:S03]  /*25600*/  IMAD.WIDE R154, R3, 0x2, R10 ;  /* 0x00000002039a7825 */ /* 0x000fc600078e020a */
[----:B------:R-:W3:Y:S04]  /*25610*/  LDL.LU R26, [R1+0xa58] ;  /* 0x000a5800011a7983 */ /* 0x000ee80000300800 */
[----:B------:R0:W3:Y:S04]  /*25620*/  LDG.E.U16 R242, desc[UR60][R18.64] ;  /* 0x0000003c12f27981 */ /* 0x0000e8000c1e1500 */
[----:B------:R-:W3:Y:S04]  /*25630*/  LDL.LU R83, [R1+0x9e4] ;  /* 0x0009e40001537983 */ /* 0x000ee80000300800 */
[----:B------:R1:W3:Y:S01]  /*25640*/  LDG.E.U16 R240, desc[UR60][R20.64] ;  /* 0x0000003c14f07981 */ /* 0x0002e2000c1e1500 */
[----:B0-----:R-:W-:-:S03]  /*25650*/  IMAD.WIDE R18, R22, 0x2, R10 ;  /* 0x0000000216127825 */ /* 0x001fc600078e020a */
[----:B------:R-:W3:Y:S04]  /*25660*/  LDL.LU R84, [R1+0x9e0] ;  /* 0x0009e00001547983 */ /* 0x000ee80000300800 */
[----:B------:R0:W3:Y:S01]  /*25670*/  LDG.E.U16 R238, desc[UR60][R14.64] ;  /* 0x0000003c0eee7981 */ /* 0x0000e2000c1e1500 */
[----:B-1----:R-:W-:Y:S01]  /*25680*/  IMAD.WIDE R20, R2, 0x2, R152 ;  /* 0x0000000202147825 */ /* 0x002fe200078e0298 */
[----:B------:R-:W-:Y:S01]  /*25690*/  MOV R95, R158 ;  /* 0x0000009e005f7202 */ /* 0x000fe20000000f00 */
[----:B------:R-:W1:Y:S02]  /*256a0*/  S2R R226, SR_TID.X ;  /* 0x0000000000e27919 */ /* 0x000e640000002100 */
[----:B------:R-:W-:Y:S01]  /*256b0*/  IMAD.WIDE R22, R22, 0x2, R4 ;  /* 0x0000000216167825 */ /* 0x000fe200078e0204 */
[----:B------:R0:W3:Y:S03]  /*256c0*/  LDG.E.U16 R237, desc[UR60][R20.64] ;  /* 0x0000003c14ed7981 */ /* 0x0000e6000c1e1500 */
[C---:B0-----:R-:W-:Y:S01]  /*256d0*/  IMAD.WIDE R14, R2.reuse, 0x2, R154 ;  /* 0x00000002020e7825 */ /* 0x041fe200078e029a */
[----:B------:R-:W-:Y:S01]  /*256e0*/  MOV R45, R161 ;  /* 0x000000a1002d7202 */ /* 0x000fe20000000f00 */
[----:B------:R-:W3:Y:S02]  /*256f0*/  LDL.LU R98, [R1+0x9dc] ;  /* 0x0009dc0001627983 */ /* 0x000ee40000300800 */
[----:B------:R-:W-:-:S02]  /*25700*/  IMAD.WIDE R18, R2, 0x2, R18 ;  /* 0x0000000202127825 */ /* 0x000fc400078e0212 */
[----:B------:R0:W3:Y:S02]  /*25710*/  LDG.E.U16 R235, desc[UR60][R14.64] ;  /* 0x0000003c0eeb7981 */ /* 0x0000e4000c1e1500 */
[----:B------:R-:W-:Y:S02]  /*25720*/  IMAD.WIDE R20, R3, 0x2, R8 ;  /* 0x0000000203147825 */ /* 0x000fe400078e0208 */
[----:B------:R0:W3:Y:S02]  /*25730*/  LDG.E.U16 R239, desc[UR60][R18.64] ;  /* 0x0000003c12ef7981 */ /* 0x0000e4000c1e1500 */
[----:B------:R-:W-:Y:S02]  /*25740*/  IMAD R156, R33, 0x6c, RZ ;  /* 0x0000006c219c7824 */ /* 0x000fe400078e02ff */
[----:B------:R-:W-:-:S04]  /*25750*/  IMAD.WIDE R20, R2, 0x2, R20 ;  /* 0x0000000202147825 */ /* 0x000fc800078e0214 */
[----:B------:R-:W-:Y:S01]  /*25760*/  IMAD R223, R33, 0x7e, RZ ;  /* 0x0000007e21df7824 */ /* 0x000fe200078e02ff */
[----:B------:R-:W3:Y:S01]  /*25770*/  LDG.E.U16 R234, desc[UR60][R20.64] ;  /* 0x0000003c14ea7981 */ /* 0x000ee2000c1e1500 */
[----:B0-----:R-:W-:Y:S01]  /*25780*/  IMAD.WIDE R14, R3, 0x2, R4 ;  /* 0x00000002030e7825 */ /* 0x001fe200078e0204 */
[----:B------:R-:W-:Y:S02]  /*25790*/  MOV R46, R160 ;  /* 0x000000a0002e7202 */ /* 0x000fe40000000f00 */
[----:B------:R-:W3:Y:S01]  /*257a0*/  LDL.LU R97, [R1+0x9d8] ;  /* 0x0009d80001617983 */ /* 0x000ee20000300800 */
[----:B------:R-:W-:-:S03]  /*257b0*/  IMAD.WIDE R18, R2, 0x2, R22 ;  /* 0x0000000202127825 */ /* 0x000fc600078e0216 */
[----:B------:R-:W3:Y:S01]  /*257c0*/  LDL.LU R96, [R1+0x964] ;  /* 0x0009640001607983 */ /* 0x000ee20000300800 */
[----:B------:R-:W-:-:S03]  /*257d0*/  IMAD.WIDE R22, R3, 0x2, R6 ;  /* 0x0000000203167825 */ /* 0x000fc600078e0206 */
[----:B------:R0:W3:Y:S01]  /*257e0*/  LDG.E.U16 R236, desc[UR60][R18.64] ;  /* 0x0000003c12ec7981 */ /* 0x0000e2000c1e1500 */
[----:B------:R-:W-:Y:S02]  /*257f0*/  IMAD R3, R33, 0x70, RZ ;  /* 0x0000007021037824 */ /* 0x000fe400078e02ff */
[----:B------:R-:W-:-:S04]  /*25800*/  IMAD.WIDE R152, R156, 0x2, R10 ;  /* 0x000000029c987825 */ /* 0x000fc800078e020a */
[----:B------:R-:W-:-:S04]  /*25810*/  IMAD.WIDE R14, R2, 0x2, R14 ;  /* 0x00000002020e7825 */ /* 0x000fc800078e020e */
[----:B0-----:R-:W-:Y:S01]  /*25820*/  IMAD.WIDE R18, R2, 0x2, R22 ;  /* 0x0000000202127825 */ /* 0x001fe200078e0216 */
[----:B------:R0:W3:Y:S03]  /*25830*/  LDG.E.U16 R232, desc[UR60][R14.64] ;  /* 0x0000003c0ee87981 */ /* 0x0000e6000c1e1500 */
[C---:B------:R-:W-:Y:S01]  /*25840*/  IMAD.WIDE R20, R3.reuse, 0x2, R8 ;  /* 0x0000000203147825 */ /* 0x040fe200078e0208 */
[----:B------:R1:W3:Y:S03]  /*25850*/  LDG.E.U16 R233, desc[UR60][R18.64] ;  /* 0x0000003c12e97981 */ /* 0x0002e6000c1e1500 */
[----:B------:R-:W-:-:S04]  /*25860*/  IMAD.WIDE R22, R3, 0x2, R10 ;  /* 0x0000000203167825 */ /* 0x000fc800078e020a */
[----:B0-----:R-:W-:-:S04]  /*25870*/  IMAD.WIDE R14, R2, 0x2, R152 ;  /* 0x00000002020e7825 */ /* 0x001fc800078e0298 */
[C---:B------:R-:W-:Y:S01]  /*25880*/  IMAD.WIDE R152, R3.reuse, 0x2, R4 ;  /* 0x0000000203987825 */ /* 0x040fe200078e0204 */
[----:B------:R0:W3:Y:S03]  /*25890*/  LDG.E.U16 R231, desc[UR60][R14.64] ;  /* 0x0000003c0ee77981 */ /* 0x0000e6000c1e1500 */
[----:B-1----:R-:W-:-:S04]  /*258a0*/  IMAD.WIDE R18, R3, 0x2, R6 ;  /* 0x0000000203127825 */ /* 0x002fc800078e0206 */
[----:B------:R-:W-:-:S04]  /*258b0*/  IMAD.WIDE R20, R2, 0x2, R20 ;  /* 0x0000000202147825 */ /* 0x000fc800078e0214 */
[----:B------:R-:W-:Y:S01]  /*258c0*/  IMAD R154, R33, 0x78, RZ ;  /* 0x00000078219a7824 */ /* 0x000fe200078e02ff */
[----:B------:R1:W3:Y:S01]  /*258d0*/  LDG.E.U16 R229, desc[UR60][R20.64] ;  /* 0x0000003c14e57981 */ /* 0x0002e2000c1e1500 */
[----:B0-----:R-:W-:-:S04]  /*258e0*/  IMAD.WIDE R14, R2, 0x2, R152 ;  /* 0x00000002020e7825 */ /* 0x001fc800078e0298 */
[C---:B------:R-:W-:Y:S01]  /*258f0*/  IMAD.WIDE R22, R2.reuse, 0x2, R22 ;  /* 0x0000000202167825 */ /* 0x040fe200078e0216 */
[----:B------:R-:W3:Y:S03]  /*25900*/  LDG.E.U16 R3, desc[UR60][R14.64] ;  /* 0x0000003c0e037981 */ /* 0x000ee6000c1e1500 */
[----:B------:R-:W-:Y:S01]  /*25910*/  IMAD.WIDE R18, R2, 0x2, R18 ;  /* 0x0000000202127825 */ /* 0x000fe200078e0212 */
[----:B------:R0:W3:Y:S03]  /*25920*/  LDG.E.U16 R230, desc[UR60][R22.64] ;  /* 0x0000003c16e67981 */ /* 0x0000e6000c1e1500 */
[C---:B-1----:R-:W-:Y:S01]  /*25930*/  IMAD.WIDE R20, R154.reuse, 0x2, R10 ;  /* 0x000000029a147825 */ /* 0x042fe200078e020a */
[----:B------:R1:W3:Y:S03]  /*25940*/  LDG.E.U16 R228, desc[UR60][R18.64] ;  /* 0x0000003c12e47981 */ /* 0x0002e6000c1e1500 */
[----:B------:R-:W-:-:S04]  /*25950*/  IMAD.WIDE R152, R154, 0x2, R6 ;  /* 0x000000029a987825 */ /* 0x000fc800078e0206 */
[----:B0-----:R-:W-:-:S04]  /*25960*/  IMAD.WIDE R22, R154, 0x2, R4 ;  /* 0x000000029a167825 */ /* 0x001fc800078e0204 */
[----:B-1----:R-:W-:-:S04]  /*25970*/  IMAD.WIDE R18, R154, 0x2, R8 ;  /* 0x000000029a127825 */ /* 0x002fc800078e0208 */
[----:B------:R-:W-:-:S04]  /*25980*/  IMAD.WIDE R20, R2, 0x2, R20 ;  /* 0x0000000202147825 */ /* 0x000fc800078e0214 */
[----:B------:R-:W-:Y:S01]  /*25990*/  IMAD.WIDE R14, R2, 0x2, R152 ;  /* 0x00000002020e7825 */ /* 0x000fe200078e0298 */
[----:B------:R0:W3:Y:S03]  /*259a0*/  LDG.E.U16 R227, desc[UR60][R20.64] ;  /* 0x0000003c14e37981 */ /* 0x0000e6000c1e1500 */
[C---:B------:R-:W-:Y:S01]  /*259b0*/  IMAD.WIDE R152, R156.reuse, 0x2, R6 ;  /* 0x000000029c987825 */ /* 0x040fe200078e0206 */
[----:B------:R1:W3:Y:S03]  /*259c0*/  LDG.E.U16 R224, desc[UR60][R14.64] ;  /* 0x0000003c0ee07981 */ /* 0x0002e6000c1e1500 */
[----:B------:R-:W-:-:S04]  /*259d0*/  IMAD.WIDE R154, R156, 0x2, R8 ;  /* 0x000000029c9a7825 */ /* 0x000fc800078e0208 */
[----:B------:R-:W-:-:S04]  /*259e0*/  IMAD.WIDE R18, R2, 0x2, R18 ;  /* 0x0000000202127825 */ /* 0x000fc800078e0212 */
[C---:B0-----:R-:W-:Y:S01]  /*259f0*/  IMAD.WIDE R20, R2.reuse, 0x2, R22 ;  /* 0x0000000202147825 */ /* 0x041fe200078e0216 */
[----:B------:R0:W3:Y:S03]  /*25a00*/  LDG.E.U16 R225, desc[UR60][R18.64] ;  /* 0x0000003c12e17981 */ /* 0x0000e6000c1e1500 */
[C---:B-1----:R-:W-:Y:S01]  /*25a10*/  IMAD.WIDE R14, R2.reuse, 0x2, R152 ;  /* 0x00000002020e7825 */ /* 0x042fe200078e0298 */
[----:B------:R1:W3:Y:S03]  /*25a20*/  LDG.E.U16 R221, desc[UR60][R20.64] ;  /* 0x0000003c14dd7981 */ /* 0x0002e6000c1e1500 */
[----:B------:R-:W-:Y:S01]  /*25a30*/  IMAD R152, R33, 0x6d, RZ ;  /* 0x0000006d21987824 */ /* 0x000fe200078e02ff */
[----:B------:R1:W3:Y:S01]  /*25a40*/  LDG.E.U16 R220, desc[UR60][R14.64] ;  /* 0x0000003c0edc7981 */ /* 0x0002e2000c1e1500 */
[----:B0-----:R-:W-:-:S04]  /*25a50*/  IMAD.WIDE R18, R2, 0x2, R154 ;  /* 0x0000000202127825 */ /* 0x001fc800078e029a */
[----:B-1----:R-:W-:Y:S01]  /*25a60*/  IMAD.WIDE R20, R156, 0x2, R4 ;  /* 0x000000029c147825 */ /* 0x002fe200078e0204 */
[----:B------:R0:W3:Y:S03]  /*25a70*/  LDG.E.U16 R222, desc[UR60][R18.64] ;  /* 0x0000003c12de7981 */ /* 0x0000e6000c1e1500 */
[----:B------:R-:W-:-:S04]  /*25a80*/  IMAD.WIDE R14, R152, 0x2, R10 ;  /* 0x00000002980e7825 */ /* 0x000fc800078e020a */
[----:B------:R-:W-:-:S04]  /*25a90*/  IMAD.WIDE R22, R152, 0x2, R8 ;  /* 0x0000000298167825 */ /* 0x000fc800078e0208 */
[----:B------:R-:W-:Y:S02]  /*25aa0*/  IMAD R156, R33, 0x6e, RZ ;  /* 0x0000006e219c7824 */ /* 0x000fe400078e02ff */
[----:B0-----:R-:W-:-:S04]  /*25ab0*/  IMAD.WIDE R18, R2, 0x2, R20 ;  /* 0x0000000202127825 */ /* 0x001fc800078e0214 */
[----:B------:R-:W-:Y:S01]  /*25ac0*/  IMAD.WIDE R20, R152, 0x2, R6 ;  /* 0x0000000298147825 */ /* 0x000fe200078e0206 */
[----:B------:R-:W3:Y:S03]  /*25ad0*/  LDG.E.U16 R219, desc[UR60][R18.64] ;  /* 0x0000003c12db7981 */ /* 0x000ee6000c1e1500 */
[----:B------:R-:W-:-:S04]  /*25ae0*/  IMAD.WIDE R14, R2, 0x2, R14 ;  /* 0x00000002020e7825 */ /* 0x000fc800078e020e */
[----:B------:R-:W-:Y:S01]  /*25af0*/  IMAD.WIDE R154, R156, 0x2, R10 ;  /* 0x000000029c9a7825 */ /* 0x000fe200078e020a */
[----:B------:R0:W3:Y:S03]  /*25b00*/  LDG.E.U16 R218, desc[UR60][R14.64] ;  /* 0x0000003c0eda7981 */ /* 0x0000e6000c1e1500 */
[----:B------:R-:W-:-:S04]  /*25b10*/  IMAD.WIDE R22, R2, 0x2, R22 ;  /* 0x0000000202167825 */ /* 0x000fc800078e0216 */
[----:B------:R-:W-:Y:S01]  /*25b20*/  IMAD.WIDE R152, R152, 0x2, R4 ;  /* 0x0000000298987825 */ /* 0x000fe200078e0204 */
[----:B------:R1:W3:Y:S03]  /*25b30*/  LDG.E.U16 R217, desc[UR60][R22.64] ;  /* 0x0000003c16d97981 */ /* 0x0002e6000c1e1500 */
[----:B0-----:R-:W-:-:S04]  /*25b40*/  IMAD.WIDE R14, R2, 0x2, R154 ;  /* 0x00000002020e7825 */ /* 0x001fc800078e029a */
[----:B------:R-:W-:Y:S01]  /*25b50*/  IMAD.WIDE R20, R2, 0x2, R20 ;  /* 0x0000000202147825 */ /* 0x000fe200078e0214 */
[----:B------:R0:W3:Y:S03]  /*25b60*/  LDG.E.U16 R214, desc[UR60][R14.64] ;  /* 0x0000003c0ed67981 */ /* 0x0000e6000c1e1500 */
[----:B-1----:R-:W-:Y:S01]  /*25b70*/  IMAD.WIDE R22, R156, 0x2, R8 ;  /* 0x000000029c167825 */ /* 0x002fe200078e0208 */
[----:B------:R1:W3:Y:S03]  /*25b80*/  LDG.E.U16 R216, desc[UR60][R20.64] ;  /* 0x0000003c14d87981 */ /* 0x0002e6000c1e1500 */
[----:B------:R-:W-:-:S04]  /*25b90*/  IMAD.WIDE R18, R2, 0x2, R152 ;  /* 0x0000000202127825 */ /* 0x000fc800078e0298 */
[----:B0-----:R-:W-:Y:S01]  /*25ba0*/  IMAD.WIDE R14, R2, 0x2, R22 ;  /* 0x00000002020e7825 */ /* 0x001fe200078e0216 */
[----:B------:R0:W3:Y:S03]  /*25bb0*/  LDG.E.U16 R215, desc[UR60][R18.64] ;  /* 0x0000003c12d77981 */ /* 0x0000e6000c1e1500 */
[----:B-1----:R-:W-:Y:S01]  /*25bc0*/  IMAD.WIDE R20, R159, 0x2, R10 ;  /* 0x000000029f147825 */ /* 0x002fe200078e020a */
[----:B------:R1:W3:Y:S03]  /*25bd0*/  LDG.E.U16 R213, desc[UR60][R14.64] ;  /* 0x0000003c0ed57981 */ /* 0x0002e6000c1e1500 */
[----:B------:R-:W-:-:S04]  /*25be0*/  IMAD.WIDE R22, R156, 0x2, R4 ;  /* 0x000000029c167825 */ /* 0x000fc800078e0204 */
[----:B0-----:R-:W-:-:S04]  /*25bf0*/  IMAD.WIDE R18, R156, 0x2, R6 ;  /* 0x000000029c127825 */ /* 0x001fc800078e0206 */
[C---:B------:R-:W-:Y:S02]  /*25c00*/  IMAD R158, R33.reuse, 0x6f, RZ ;  /* 0x0000006f219e7824 */ /* 0x040fe400078e02ff */
[----:B------:R-:W-:Y:S02]  /*25c10*/  IMAD R157, R33, 0x71, RZ ;  /* 0x00000071219d7824 */ /* 0x000fe400078e02ff */
[----:B------:R-:W-:-:S04]  /*25c20*/  IMAD.WIDE R154, R158, 0x2, R10 ;  /* 0x000000029e9a7825 */ /* 0x000fc800078e020a */
[----:B------:R-:W-:-:S04]  /*25c30*/  IMAD.WIDE R18, R2, 0x2, R18 ;  /* 0x0000000202127825 */ /* 0x000fc800078e0212 */
[C---:B------:R-:W-:Y:S01]  /*25c40*/  IMAD.WIDE R20, R2.reuse, 0x2, R20 ;  /* 0x0000000202147825 */ /* 0x040fe200078e0214 */
[----:B------:R0:W3:Y:S03]  /*25c50*/  LDG.E.U16 R212, desc[UR60][R18.64] ;  /* 0x0000003c12d47981 */ /* 0x0000e6000c1e1500 */
[----:B------:R-:W-:Y:S01]  /*25c60*/  IMAD.WIDE R152, R157, 0x2, R10 ;  /* 0x000000029d987825 */ /* 0x000fe200078e020a */
[----:B------:R4:W3:Y:S03]  /*25c70*/  LDG.E.U16 R209, desc[UR60][R20.64] ;  /* 0x0000003c14d17981 */ /* 0x0008e6000c1e1500 */
[----:B-1----:R-:W-:-:S04]  /*25c80*/  IMAD.WIDE R14, R2, 0x2, R22 ;  /* 0x00000002020e7825 */ /* 0x002fc800078e0216 */
[----:B0-----:R-:W-:Y:S01]  /*25c90*/  IMAD.WIDE R18, R2, 0x2, R154 ;  /* 0x0000000202127825 */ /* 0x001fe200078e029a */
[----:B------:R0:W3:Y:S03]  /*25ca0*/  LDG.E.U16 R211, desc[UR60][R14.64] ;  /* 0x0000003c0ed37981 */ /* 0x0000e6000c1e1500 */
[C---:B----4-:R-:W-:Y:S01]  /*25cb0*/  IMAD.WIDE R20, R157.reuse, 0x2, R8 ;  /* 0x000000029d147825 */ /* 0x050fe200078e0208 */
[----:B------:R1:W4:Y:S03]  /*25cc0*/  LDG.E.U16 R210, desc[UR60][R18.64] ;  /* 0x0000003c12d27981 */ /* 0x000326000c1e1500 */
[----:B------:R-:W-:-:S04]  /*25cd0*/  IMAD.WIDE R22, R157, 0x2, R6 ;  /* 0x000000029d167825 */ /* 0x000fc800078e0206 */
[----:B0-----:R-:W-:-:S04]  /*25ce0*/  IMAD.WIDE R14, R2, 0x2, R152 ;  /* 0x00000002020e7825 */ /* 0x001fc800078e0298 */
[----:B------:R-:W-:Y:S01]  /*25cf0*/  IMAD R159, R33, 0x79, RZ ;  /* 0x00000079219f7824 */ /* 0x000fe200078e02ff */
[----:B------:R0:W4:Y:S01]  /*25d00*/  LDG.E.U16 R208, desc[UR60][R14.64] ;  /* 0x0000003c0ed07981 */ /* 0x000122000c1e1500 */
[----:B-1----:R-:W-:-:S04]  /*25d10*/  IMAD.WIDE R18, R2, 0x2, R20 ;  /* 0x0000000202127825 */ /* 0x002fc800078e0214 */
[----:B------:R-:W-:Y:S01]  /*25d20*/  IMAD.WIDE R152, R159, 0x2, R8 ;  /* 0x000000029f987825 */ /* 0x000fe200078e0208 */
[----:B------:R-:W4:Y:S03]  /*25d30*/  LDG.E.U16 R207, desc[UR60][R18.64] ;  /* 0x0000003c12cf7981 */ /* 0x000f26000c1e1500 */
[----:B------:R-:W-:-:S04]  /*25d40*/  IMAD.WIDE R20, R157, 0x2, R4 ;  /* 0x000000029d147825 */ /* 0x000fc800078e0204 */
[----:B0-----:R-:W-:-:S04]  /*25d50*/  IMAD.WIDE R14, R2, 0x2, R22 ;  /* 0x00000002020e7825 */ /* 0x001fc800078e0216 */
[C---:B------:R-:W-:Y:S01]  /*25d60*/  IMAD.WIDE R156, R159.reuse, 0x2, R10 ;  /* 0x000000029f9c7825 */ /* 0x040fe200078e020a */
[----:B------:R0:W4:Y:S03]  /*25d70*/  LDG.E.U16 R206, desc[UR60][R14.64] ;  /* 0x0000003c0ece7981 */ /* 0x000126000c1e1500 */
[----:B------:R-:W-:-:S04]  /*25d80*/  IMAD.WIDE R22, R159, 0x2, R4 ;  /* 0x000000029f167825 */ /* 0x000fc800078e0204 */
[----:B------:R-:W-:-:S04]  /*25d90*/  IMAD.WIDE R154, R159, 0x2, R6 ;  /* 0x000000029f9a7825 */ /* 0x000fc800078e0206 */
[----:B0-----:R-:W-:-:S04]  /*25da0*/  IMAD.WIDE R14, R2, 0x2, R152 ;  /* 0x00000002020e7825 */ /* 0x001fc800078e0298 */
[C---:B------:R-:W-:Y:S01]  /*25db0*/  IMAD.WIDE R20, R2.reuse, 0x2, R20 ;  /* 0x0000000202147825 */ /* 0x040fe200078e0214 */
[----:B------:R0:W4:Y:S03]  /*25dc0*/  LDG.E.U16 R203, desc[UR60][R14.64] ;  /* 0x0000003c0ecb7981 */ /* 0x000126000c1e1500 */
[C---:B------:R-:W-:Y:S01]  /*25dd0*/  IMAD.WIDE R18, R2.reuse, 0x2, R156 ;  /* 0x0000000202127825 */ /* 0x040fe200078e029c */
[----:B------:R1:W4:Y:S03]  /*25de0*/  LDG.E.U16 R205, desc[UR60][R20.64] ;  /* 0x0000003c14cd7981 */ /* 0x000326000c1e1500 */
[----:B------:R-:W-:Y:S01]  /*25df0*/  IMAD R159, R33, 0x72, RZ ;  /* 0x00000072219f7824 */ /* 0x000fe200078e02ff */
[----:B------:R2:W4:Y:S01]  /*25e00*/  LDG.E.U16 R204, desc[UR60][R18.64] ;  /* 0x0000003c12cc7981 */ /* 0x000522000c1e1500 */
[----:B0-----:R-:W-:-:S04]  /*25e10*/  IMAD.WIDE R14, R2, 0x2, R22 ;  /* 0x00000002020e7825 */ /* 0x001fc800078e0216 */
[----:B-1----:R-:W-:Y:S01]  /*25e20*/  IMAD.WIDE R20, R2, 0x2, R154 ;  /* 0x0000000202147825 */ /* 0x002fe200078e029a */
[----:B------:R0:W4:Y:S03]  /*25e30*/  LDG.E.U16 R200, desc[UR60][R14.64] ;  /* 0x0000003c0ec87981 */ /* 0x000126000c1e1500 */
[C---:B------:R-:W-:Y:S01]  /*25e40*/  IMAD.WIDE R22, R158.reuse, 0x2, R6 ;  /* 0x000000029e167825 */ /* 0x040fe200078e0206 */
[----:B------:R1:W4:Y:S03]  /*25e50*/  LDG.E.U16 R202, desc[UR60][R20.64] ;  /* 0x0000003c14ca7981 */ /* 0x000326000c1e1500 */
[----:B--2---:R-:W-:-:S04]  /*25e60*/  IMAD.WIDE R18, R158, 0x2, R8 ;  /* 0x000000029e127825 */ /* 0x004fc800078e0208 */
[----:B0-----:R-:W-:-:S04]  /*25e70*/  IMAD.WIDE R14, R2, 0x2, R22 ;  /* 0x00000002020e7825 */ /* 0x001fc800078e0216 */
[----:B-1----:R-:W-:Y:S01]  /*25e80*/  IMAD.WIDE R20, R158, 0x2, R4 ;  /* 0x000000029e147825 */ /* 0x002fe200078e0204 */
[----:B------:R0:W2:Y:S03]  /*25e90*/  LDG.E.U16 R199, desc[UR60][R14.64] ;  /* 0x0000003c0ec77981 */ /* 0x0000a6000c1e1500 */
[----:B------:R-:W-:-:S04]  /*25ea0*/  IMAD.WIDE R152, R159, 0x2, R8 ;  /* 0x000000029f987825 */ /* 0x000fc800078e0208 */
[----:B------:R-:W-:-:S04]  /*25eb0*/  IMAD.WIDE R18, R2, 0x2, R18 ;  /* 0x0000000202127825 */ /* 0x000fc800078e0212 */
[C---:B------:R-:W-:Y:S01]  /*25ec0*/  IMAD.WIDE R156, R159.reuse, 0x2, R10 ;  /* 0x000000029f9c7825 */ /* 0x040fe200078e020a */
[----:B------:R1:W2:Y:S03]  /*25ed0*/  LDG.E.U16 R201, desc[UR60][R18.64] ;  /* 0x0000003c12c97981 */ /* 0x0002a6000c1e1500 */
[----:B------:R-:W-:-:S04]  /*25ee0*/  IMAD.WIDE R154, R159, 0x2, R6 ;  /* 0x000000029f9a7825 */ /* 0x000fc800078e0206 */
[----:B------:R-:W-:-:S04]  /*25ef0*/  IMAD.WIDE R20, R2, 0x2, R20 ;  /* 0x0000000202147825 */ /* 0x000fc800078e0214 */
[----:B------:R-:W-:Y:S01]  /*25f00*/  IMAD.WIDE R22, R159, 0x2, R4 ;  /* 0x000000029f167825 */ /* 0x000fe200078e0204 */
[----:B------:R1:W2:Y:S03]  /*25f10*/  LDG.E.U16 R198, desc[UR60][R20.64] ;  /* 0x0000003c14c67981 */ /* 0x0002a6000c1e1500 */
[----:B0-----:R-:W-:-:S04]  /*25f20*/  IMAD.WIDE R14, R2, 0x2, R152 ;  /* 0x00000002020e7825 */ /* 0x001fc800078e0298 */
[----:B------:R-:W-:Y:S01]  /*25f30*/  IMAD R152, R33, 0x73, RZ ;  /* 0x0000007321987824 */ /* 0x000fe200078e02ff */
[----:B------:R0:W2:Y:S01]  /*25f40*/  LDG.E.U16 R196, desc[UR60][R14.64] ;  /* 0x0000003c0ec47981 */ /* 0x0000a2000c1e1500 */
[----:B-1----:R-:W-:-:S04]  /*25f50*/  IMAD.WIDE R18, R2, 0x2, R156 ;  /* 0x0000000202127825 */ /* 0x002fc800078e029c */
[C---:B------:R-:W-:Y:S01]  /*25f60*/  IMAD.WIDE R20, R2.reuse, 0x2, R154 ;  /* 0x0000000202147825 */ /* 0x040fe200078e029a */
[----:B------:R1:W2:Y:S03]  /*25f70*/  LDG.E.U16 R197, desc[UR60][R18.64] ;  /* 0x0000003c12c57981 */ /* 0x0002a6000c1e1500 */
[----:B0-----:R-:W-:Y:S01]  /*25f80*/  IMAD.WIDE R14, R2, 0x2, R22 ;  /* 0x00000002020e7825 */ /* 0x001fe200078e0216 */
[----:B------:R0:W2:Y:S03]  /*25f90*/  LDG.E.U16 R195, desc[UR60][R20.64] ;  /* 0x0000003c14c37981 */ /* 0x0000a6000c1e1500 */
[C---:B------:R-:W-:Y:S01]  /*25fa0*/  IMAD.WIDE R22, R152.reuse, 0x2, R10 ;  /* 0x0000000298167825 */ /* 0x040fe200078e020a */
[----:B------:R0:W2:Y:S03]  /*25fb0*/  LDG.E.U16 R194, desc[UR60][R14.64] ;  /* 0x0000003c0ec27981 */ /* 0x0000a6000c1e1500 */
[----:B-1----:R-:W-:-:S04]  /*25fc0*/  IMAD.WIDE R18, R152, 0x2, R6 ;  /* 0x0000000298127825 */ /* 0x002fc800078e0206 */
[----:B0-----:R-:W-:-:S04]  /*25fd0*/  IMAD.WIDE R20, R152, 0x2, R8 ;  /* 0x0000000298147825 */ /* 0x001fc800078e0208 */
[----:B------:R-:W-:-:S04]  /*25fe0*/  IMAD.WIDE R14, R152, 0x2, R4 ;  /* 0x00000002980e7825 */ /* 0x000fc800078e0204 */
[----:B------:R-:W-:Y:S02]  /*25ff0*/  IMAD R154, R33, 0x74, RZ ;  /* 0x00000074219a7824 */ /* 0x000fe400078e02ff */
[----:B------:R-:W-:-:S04]  /*26000*/  IMAD.WIDE R22, R2, 0x2, R22 ;  /* 0x0000000202167825 */ /* 0x000fc800078e0216 */
[----:B------:R-:W-:Y:S01]  /*26010*/  IMAD.WIDE R18, R2, 0x2, R18 ;  /* 0x0000000202127825 */ /* 0x000fe200078e0212 */
[----:B------:R0:W2:Y:S03]  /*26020*/  LDG.E.U16 R193, desc[UR60][R22.64] ;  /* 0x0000003c16c17981 */ /* 0x0000a6000c1e1500 */
[----:B------:R-:W-:Y:S01]  /*26030*/  IMAD.WIDE R152, R154, 0x2, R10 ;  /* 0x000000029a987825 */ /* 0x000fe200078e020a */
[----:B------:R1:W2:Y:S03]  /*26040*/  LDG.E.U16 R191, desc[UR60][R18.64] ;  /* 0x0000003c12bf7981 */ /* 0x0002a6000c1e1500 */
[----:B------:R-:W-:-:S04]  /*26050*/  IMAD.WIDE R20, R2, 0x2, R20 ;  /* 0x0000000202147825 */ /* 0x000fc800078e0214 */
[----:B------:R-:W-:Y:S01]  /*26060*/  IMAD.WIDE R14, R2, 0x2, R14 ;  /* 0x00000002020e7825 */ /* 0x000fe200078e020e */
[----:B------:R1:W2:Y:S03]  /*26070*/  LDG.E.U16 R192, desc[UR60][R20.64] ;  /* 0x0000003c14c07981 */ /* 0x0002a6000c1e1500 */
[----:B0-----:R-:W-:Y:S01]  /*26080*/  IMAD.WIDE R22, R154, 0x2, R8 ;  /* 0x000000029a167825 */ /* 0x001fe200078e0208 */
[----:B------:R0:W2:Y:S03]  /*26090*/  LDG.E.U16 R190, desc[UR60][R14.64] ;  /* 0x0000003c0ebe7981 */ /* 0x0000a6000c1e1500 */
[----:B------:R-:W-:Y:S02]  /*260a0*/  IMAD R156, R33, 0x75, RZ ;  /* 0x00000075219c7824 */ /* 0x000fe400078e02ff */
[----:B-1----:R-:W-:-:S04]  /*260b0*/  IMAD.WIDE R18, R2, 0x2, R152 ;  /* 0x0000000202127825 */ /* 0x002fc800078e0298 */
[C---:B------:R-:W-:Y:S01]  /*260c0*/  IMAD.WIDE R20, R154.reuse, 0x2, R6 ;  /* 0x000000029a147825 */ /* 0x040fe200078e0206 */
[----:B------:R1:W2:Y:S03]  /*260d0*/  LDG.E.U16 R189, desc[UR60][R18.64] ;  /* 0x0000003c12bd7981 */ /* 0x0002a6000c1e1500 */
[----:B------:R-:W-:-:S04]  /*260e0*/  IMAD.WIDE R152, R154, 0x2, R4 ;  /* 0x000000029a987825 */ /* 0x000fc800078e0204 */
[----:B0-----:R-:W-:-:S04]  /*260f0*/  IMAD.WIDE R14, R2, 0x2, R22 ;  /* 0x00000002020e7825 */ /* 0x001fc800078e0216 */
[----:B------:R-:W-:Y:S01]  /*26100*/  IMAD.WIDE R154, R156, 0x2, R10 ;  /* 0x000000029c9a7825 */ /* 0x000fe200078e020a */
[----:B------:R0:W2:Y:S03]  /*26110*/  LDG.E.U16 R188, desc[UR60][R14.64] ;  /* 0x0000003c0ebc7981 */ /* 0x0000a6000c1e1500 */
[----:B------:R-:W-:Y:S02]  /*26120*/  IMAD R157, R33, 0x7a, RZ ;  /* 0x0000007a219d7824 */ /* 0x000fe400078e02ff */
[----:B-1----:R-:W-:-:S04]  /*26130*/  IMAD.WIDE R18, R2, 0x2, R152 ;  /* 0x0000000202127825 */ /* 0x002fc800078e0298 */
[----:B------:R-:W-:Y:S01]  /*26140*/  IMAD.WIDE R22, R157, 0x2, R10 ;  /* 0x000000029d167825 */ /* 0x000fe200078e020a */
[----:B------:R1:W2:Y:S03]  /*26150*/  LDG.E.U16 R186, desc[UR60][R18.64] ;  /* 0x0000003c12ba7981 */ /* 0x0002a6000c1e1500 */
[----:B------:R-:W-:-:S04]  /*26160*/  IMAD.WIDE R20, R2, 0x2, R20 ;  /* 0x0000000202147825 */ /* 0x000fc800078e0214 */
[C---:B0-----:R-:W-:Y:S01]  /*26170*/  IMAD.WIDE R14, R2.reuse, 0x2, R154 ;  /* 0x00000002020e7825 */ /* 0x041fe200078e029a */
[----:B------:R0:W2:Y:S03]  /*26180*/  LDG.E.U16 R187, desc[UR60][R20.64] ;  /* 0x0000003c14bb7981 */ /* 0x0000a6000c1e1500 */
[----:B------:R-:W-:Y:S01]  /*26190*/  IMAD.WIDE R152, R157, 0x2, R8 ;  /* 0x000000029d987825 */ /* 0x000fe200078e0208 */
[----:B------:R0:W2:Y:S03]  /*261a0*/  LDG.E.U16 R185, desc[UR60][R14.64] ;  /* 0x0000003c0eb97981 */ /* 0x0000a6000c1e1500 */
[----:B-1----:R-:W-:-:S04]  /*261b0*/  IMAD.WIDE R18, R2, 0x2, R22 ;  /* 0x0000000202127825 */ /* 0x002fc800078e0216 */
[C---:B0-----:R-:W-:Y:S01]  /*261c0*/  IMAD.WIDE R20, R157.reuse, 0x2, R6 ;  /* 0x000000029d147825 */ /* 0x041fe200078e0206 */
[----:B------:R0:W2:Y:S03]  /*261d0*/  LDG.E.U16 R184, desc[UR60][R18.64] ;  /* 0x0000003c12b87981 */ /* 0x0000a6000c1e1500 */
[----:B------:R-:W-:-:S04]  /*261e0*/  IMAD.WIDE R22, R157, 0x2, R4 ;  /* 0x000000029d167825 */ /* 0x000fc800078e0204 */
[----:B------:R-:W-:-:S04]  /*261f0*/  IMAD.WIDE R14, R2, 0x2, R152 ;  /* 0x00000002020e7825 */ /* 0x000fc800078e0298 */
[----:B------:R-:W-:Y:S01]  /*26200*/  IMAD.WIDE R152, R156, 0x2, R8 ;  /* 0x000000029c987825 */ /* 0x000fe200078e0208 */
[----:B------:R1:W2:Y:S03]  /*26210*/  LDG.E.U16 R183, desc[UR60][R14.64] ;  /* 0x0000003c0eb77981 */ /* 0x0002a6000c1e1500 */
[----:B------:R-:W-:-:S04]  /*26220*/  IMAD.WIDE R20, R2, 0x2, R20 ;  /* 0x0000000202147825 */ /* 0x000fc800078e0214 */
[----:B0-----:R-:W-:Y:S01]  /*26230*/  IMAD.WIDE R18, R156, 0x2, R6 ;  /* 0x000000029c127825 */ /* 0x001fe200078e0206 */
[----:B------:R0:W2:Y:S03]  /*26240*/  LDG.E.U16 R182, desc[UR60][R20.64] ;  /* 0x0000003c14b67981 */ /* 0x0000a6000c1e1500 */
[----:B-1----:R-:W-:-:S04]  /*26250*/  IMAD.WIDE R14, R2, 0x2, R22 ;  /* 0x00000002020e7825 */ /* 0x002fc800078e0216 */
[----:B------:R-:W-:Y:S01]  /*26260*/  IMAD R154, R33, 0x76, RZ ;  /* 0x00000076219a7824 */ /* 0x000fe200078e02ff */
[----:B------:R1:W2:Y:S01]  /*26270*/  LDG.E.U16 R180, desc[UR60][R14.64] ;  /* 0x0000003c0eb47981 */ /* 0x0002a2000c1e1500 */
[----:B------:R-:W-:-:S04]  /*26280*/  IMAD.WIDE R18, R2, 0x2, R18 ;  /* 0x0000000202127825 */ /* 0x000fc800078e0212 */
[----:B0-----:R-:W-:Y:S01]  /*26290*/  IMAD.WIDE R20, R2, 0x2, R152 ;  /* 0x0000000202147825 */ /* 0x001fe200078e0298 */
[----:B------:R0:W2:Y:S03]  /*262a0*/  LDG.E.U16 R179, desc[UR60][R18.64] ;  /* 0x0000003c12b37981 */ /* 0x0000a6000c1e1500 */
[----:B------:R-:W-:Y:S01]  /*262b0*/  IMAD.WIDE R152, R154, 0x2, R10 ;  /* 0x000000029a987825 */ /* 0x000fe200078e020a */
[----:B------:R0:W2:Y:S03]  /*262c0*/  LDG.E.U16 R181, desc[UR60][R20.64] ;  /* 0x0000003c14b57981 */ /* 0x0000a6000c1e1500 */
[----:B-1----:R-:W-:-:S04]  /*262d0*/  IMAD.WIDE R14, R156, 0x2, R4 ;  /* 0x000000029c0e7825 */ /* 0x002fc800078e0204 */
[----:B------:R-:W-:-:S04]  /*262e0*/  IMAD.WIDE R22, R154, 0x2, R8 ;  /* 0x000000029a167825 */ /* 0x000fc800078e0208 */
[----:B0-----:R-:W-:-:S04]  /*262f0*/  IMAD.WIDE R18, R2, 0x2, R14 ;  /* 0x0000000202127825 */ /* 0x001fc800078e020e */
[----:B------:R-:W-:Y:S01]  /*26300*/  IMAD R157, R33, 0x77, RZ ;  /* 0x00000077219d7824 */ /* 0x000fe200078e02ff */
[----:B------:R0:W2:Y:S01]  /*26310*/  LDG.E.U16 R178, desc[UR60][R18.64] ;  /* 0x0000003c12b27981 */ /* 0x0000a2000c1e1500 */
[----:B------:R-:W-:-:S04]  /*26320*/  IMAD.WIDE R14, R2, 0x2, R152 ;  /* 0x00000002020e7825 */ /* 0x000fc800078e0298 */
[C---:B------:R-:W-:Y:S01]  /*26330*/  IMAD.WIDE R152, R154.reuse, 0x2, R4 ;  /* 0x000000029a987825 */ /* 0x040fe200078e0204 */
[----:B------:R1:W2:Y:S03]  /*26340*/  LDG.E.U16 R177, desc[UR60][R14.64] ;  /* 0x0000003c0eb17981 */ /* 0x0002a6000c1e1500 */
[----:B------:R-:W-:-:S04]  /*26350*/  IMAD.WIDE R20, R154, 0x2, R6 ;  /* 0x000000029a147825 */ /* 0x000fc800078e0206 */
[----:B------:R-:W-:-:S04]  /*26360*/  IMAD.WIDE R154, R157, 0x2, R10 ;  /* 0x000000029d9a7825 */ /* 0x000fc800078e020a */
[----:B------:R-:W-:-:S04]  /*26370*/  IMAD.WIDE R22, R2, 0x2, R22 ;  /* 0x0000000202167825 */ /* 0x000fc800078e0216 */
[C---:B0-----:R-:W-:Y:S01]  /*26380*/  IMAD.WIDE R18, R2.reuse, 0x2, R152 ;  /* 0x0000000202127825 */ /* 0x041fe200078e0298 */
[----:B------:R0:W2:Y:S03]  /*26390*/  LDG.E.U16 R176, desc[UR60][R22.64] ;  /* 0x0000003c16b07981 */ /* 0x0000a6000c1e1500 */
[----:B------:R-:W-:Y:S01]  /*263a0*/  IMAD R156, R33, 0x7b, RZ ;  /* 0x0000007b219c7824 */ /* 0x000fe200078e02ff */
[----:B------:R3:W2:Y:S01]  /*263b0*/  LDG.E.U16 R174, desc[UR60][R18.64] ;  /* 0x0000003c12ae7981 */ /* 0x0006a2000c1e1500 */
[----:B-1----:R-:W-:-:S04]  /*263c0*/  IMAD.WIDE R14, R2, 0x2, R154 ;  /* 0x00000002020e7825 */ /* 0x002fc800078e029a */
[----:B------:R-:W-:Y:S01]  /*263d0*/  IMAD.WIDE R20, R2, 0x2, R20 ;  /* 0x0000000202147825 */ /* 0x000fe200078e0214 */
[----:B------:R1:W2:Y:S03]  /*263e0*/  LDG.E.U16 R173, desc[UR60][R14.64] ;  /* 0x0000003c0ead7981 */ /* 0x0002a6000c1e1500 */
[--C-:B0-----:R-:W-:Y:S01]  /*263f0*/  IMAD.WIDE R22, R157, 0x2, R8.reuse ;  /* 0x000000029d167825 */ /* 0x101fe200078e0208 */
[----:B------:R0:W2:Y:S03]  /*26400*/  LDG.E.U16 R175, desc[UR60][R20.64] ;  /* 0x0000003c14af7981 */ /* 0x0000a6000c1e1500 */
[----:B---3--:R-:W-:-:S04]  /*26410*/  IMAD.WIDE R18, R156, 0x2, R8 ;  /* 0x000000029c127825 */ /* 0x008fc800078e0208 */
[----:B-1----:R-:W-:-:S04]  /*26420*/  IMAD.WIDE R14, R2, 0x2, R22 ;  /* 0x00000002020e7825 */ /* 0x002fc800078e0216 */
[C---:B------:R-:W-:Y:S01]  /*26430*/  IMAD.WIDE R152, R157.reuse, 0x2, R6 ;  /* 0x000000029d987825 */ /* 0x040fe200078e0206 */
[----:B------:R1:W3:Y:S03]  /*26440*/  LDG.E.U16 R172, desc[UR60][R14.64] ;  /* 0x0000003c0eac7981 */ /* 0x0002e6000c1e1500 */
[----:B------:R-:W-:-:S04]  /*26450*/  IMAD.WIDE R22, R157, 0x2, R4 ;  /* 0x000000029d167825 */ /* 0x000fc800078e0204 */
[----:B0-----:R-:W-:-:S04]  /*26460*/  IMAD.WIDE R20, R156, 0x2, R10 ;  /* 0x000000029c147825 */ /* 0x001fc800078e020a */
        /* <DEDUP_REMOVED lines=9> */
[----:B------:R1:W3:Y:S03]  /*26500*/  LDG.E.U16 R169, desc[UR60][R20.64] ;  /* 0x0000003c14a97981 */ /* 0x0002e6000c1e1500 */
[----:B0-----:R-:W-:Y:S01]  /*26510*/  IMAD R18, R33, 0x7c, RZ ;  /* 0x0000007c21127824 */ /* 0x001fe200078e02ff */
[----:B------:R0:W3:Y:S03]  /*26520*/  LDG.E.U16 R167, desc[UR60][R14.64] ;  /* 0x0000003c0ea77981 */ /* 0x0000e6000c1e1500 */
[----:B------:R-:W-:-:S04]  /*26530*/  IMAD.WIDE R152, R18, 0x2, R10 ;  /* 0x0000000212987825 */ /* 0x000fc800078e020a */
[----:B------:R-:W-:-:S04]  /*26540*/  IMAD.WIDE R22, R18, 0x2, R8 ;  /* 0x0000000212167825 */ /* 0x000fc800078e0208 */
[----:B-1----:R-:W-:-:S04]  /*26550*/  IMAD.WIDE R20, R18, 0x2, R6 ;  /* 0x0000000212147825 */ /* 0x002fc800078e0206 */
[----:B0-----:R-:W-:-:S04]  /*26560*/  IMAD.WIDE R14, R156, 0x2, R4 ;  /* 0x000000029c0e7825 */ /* 0x001fc800078e0204 */
[----:B------:R-:W-:-:S04]  /*26570*/  IMAD.WIDE R18, R18, 0x2, R4 ;  /* 0x0000000212127825 */ /* 0x000fc800078e0204 */
[----:B------:R-:W-:Y:S02]  /*26580*/  IMAD R156, R33, 0x7d, RZ ;  /* 0x0000007d219c7824 */ /* 0x000fe400078e02ff */
[----:B------:R-:W-:-:S04]  /*26590*/  IMAD.WIDE R14, R2, 0x2, R14 ;  /* 0x00000002020e7825 */ /* 0x000fc800078e020e */
[----:B------:R-:W-:Y:S01]  /*265a0*/  IMAD.WIDE R154, R156, 0x2, R10 ;  /* 0x000000029c9a7825 */ /* 0x000fe200078e020a */
[----:B------:R0:W3:Y:S03]  /*265b0*/  LDG.E.U16 R166, desc[UR60][R14.64] ;  /* 0x0000003c0ea67981 */ /* 0x0000e6000c1e1500 */
[----:B------:R-:W-:-:S05]  /*265c0*/  IMAD.WIDE R18, R2, 0x2, R18 ;  /* 0x0000000202127825 */ /* 0x000fca00078e0212 */
[----:B------:R1:W3:Y:S01]  /*265d0*/  LDG.E.U16 R162, desc[UR60][R18.64] ;  /* 0x0000003c12a27981 */ /* 0x0002e2000c1e1500 */
[----:B0-----:R-:W-:-:S05]  /*265e0*/  IMAD.WIDE R14, R2, 0x2, R154 ;  /* 0x00000002020e7825 */ /* 0x001fca00078e029a */
[----:B------:R0:W3:Y:S01]  /*265f0*/  LDG.E.U16 R161, desc[UR60][R14.64] ;  /* 0x0000003c0ea17981 */ /* 0x0000e2000c1e1500 */
[----:B-1----:R-:W-:-:S04]  /*26600*/  IMAD.WIDE R18, R156, 0x2, R8 ;  /* 0x000000029c127825 */ /* 0x002fc800078e0208 */
[----:B------:R-:W-:-:S04]  /*26610*/  IMAD.WIDE R152, R2, 0x2, R152 ;  /* 0x0000000202987825 */ /* 0x000fc800078e0298 */
[C---:B0-----:R-:W-:Y:S01]  /*26620*/  IMAD.WIDE R14, R2.reuse, 0x2, R18 ;  /* 0x00000002020e7825 */ /* 0x041fe200078e0212 */
[----:B------:R0:W3:Y:S03]  /*26630*/  LDG.E.U16 R165, desc[UR60][R152.64] ;  /* 0x0000003c98a57981 */ /* 0x0000e6000c1e1500 */
[----:B------:R-:W-:Y:S01]  /*26640*/  IMAD.WIDE R18, R223, 0x2, R8 ;  /* 0x00000002df127825 */ /* 0x000fe200078e0208 */
[----:B------:R-:W3:Y:S03]  /*26650*/  LDG.E.U16 R160, desc[UR60][R14.64] ;  /* 0x0000003c0ea07981 */ /* 0x000ee6000c1e1500 */
[----:B------:R-:W-:-:S04]  /*26660*/  IMAD.WIDE R22, R2, 0x2, R22 ;  /* 0x0000000202167825 */ /* 0x000fc800078e0216 */
[C---:B------:R-:W-:Y:S01]  /*26670*/  IMAD.WIDE R20, R2.reuse, 0x2, R20 ;  /* 0x0000000202147825 */ /* 0x040fe200078e0214 */
[----:B------:R1:W3:Y:S03]  /*26680*/  LDG.E.U16 R164, desc[UR60][R22.64] ;  /* 0x0000003c16a47981 */ /* 0x0002e6000c1e1500 */
[----:B------:R-:W-:Y:S01]  /*26690*/  IMAD.WIDE R154, R223, 0x2, R6 ;  /* 0x00000002df9a7825 */ /* 0x000fe200078e0206 */
[----:B------:R4:W3:Y:S03]  /*266a0*/  LDG.E.U16 R163, desc[UR60][R20.64] ;  /* 0x0000003c14a37981 */ /* 0x0008e6000c1e1500 */
[----:B------:R-:W-:-:S04]  /*266b0*/  IMAD.WIDE R18, R2, 0x2, R18 ;  /* 0x0000000202127825 */ /* 0x000fc800078e0212 */
[----:B0-----:R-:W-:-:S04]  /*266c0*/  IMAD.WIDE R152, R156, 0x2, R6 ;  /* 0x000000029c987825 */ /* 0x001fc800078e0206 */
[----:B-1----:R-:W-:Y:S02]  /*266d0*/  IMAD.WIDE R22, R156, 0x2, R4 ;  /* 0x000000029c167825 */ /* 0x002fe400078e0204 */
[----:B------:R0:W3:Y:S02]  /*266e0*/  LDG.E.U16 R156, desc[UR60][R18.64] ;  /* 0x0000003c129c7981 */ /* 0x0000e4000c1e1500 */
[----:B----4-:R-:W-:-:S04]  /*266f0*/  IMAD.WIDE R20, R223, 0x2, R10 ;  /* 0x00000002df147825 */ /* 0x010fc800078e020a */
[----:B------:R-:W-:Y:S01]  /*26700*/  IMAD.WIDE R14, R2, 0x2, R154 ;  /* 0x00000002020e7825 */ /* 0x000fe200078e029a */
[----:B------:R-:W-:-:S03]  /*26710*/  LEA R154, R33, -R33, 0x7 ;  /* 0x80000021219a7211 */ /* 0x000fc600078e38ff */
[----:B0-----:R-:W-:Y:S01]  /*26720*/  IMAD.WIDE R18, R223, 0x2, R4 ;  /* 0x00000002df127825 */ /* 0x001fe200078e0204 */
[----:B------:R0:W4:Y:S03]  /*26730*/  LDG.E.U16 R155, desc[UR60][R14.64] ;  /* 0x0000003c0e9b7981 */ /* 0x000126000c1e1500 */
[----:B------:R-:W-:-:S04]  /*26740*/  IMAD.WIDE R152, R2, 0x2, R152 ;  /* 0x0000000202987825 */ /* 0x000fc800078e0298 */
[C---:B------:R-:W-:Y:S01]  /*26750*/  IMAD.WIDE R22, R2.reuse, 0x2, R22 ;  /* 0x0000000202167825 */ /* 0x040fe200078e0216 */
[----:B------:R1:W4:Y:S03]  /*26760*/  LDG.E.U16 R159, desc[UR60][R152.64] ;  /* 0x0000003c989f7981 */ /* 0x000326000c1e1500 */
[C---:B------:R-:W-:Y:S01]  /*26770*/  IMAD.WIDE R20, R2.reuse, 0x2, R20 ;  /* 0x0000000202147825 */ /* 0x040fe200078e0214 */
[----:B------:R1:W4:Y:S03]  /*26780*/  LDG.E.U16 R158, desc[UR60][R22.64] ;  /* 0x0000003c169e7981 */ /* 0x000326000c1e1500 */
[----:B0-----:R-:W-:Y:S01]  /*26790*/  IMAD.WIDE R14, R2, 0x2, R18 ;  /* 0x00000002020e7825 */ /* 0x001fe200078e0212 */
[----:B------:R0:W4:Y:S03]  /*267a0*/  LDG.E.U16 R157, desc[UR60][R20.64] ;  /* 0x0000003c149d7981 */ /* 0x000126000c1e1500 */
[----:B-1----:R-:W-:-:S04]  /*267b0*/  IMAD.WIDE R152, R154, 0x2, R10 ;  /* 0x000000029a987825 */ /* 0x002fc800078e020a */
[----:B------:R-:W-:-:S04]  /*267c0*/  IMAD.WIDE R22, R154, 0x2, R8 ;  /* 0x000000029a167825 */ /* 0x000fc800078e0208 */
[----:B0-----:R-:W-:-:S04]  /*267d0*/  IMAD.WIDE R20, R154, 0x2, R6 ;  /* 0x000000029a147825 */ /* 0x001fc800078e0206 */
[----:B------:R-:W-:Y:S02]  /*267e0*/  IMAD.WIDE R18, R154, 0x2, R4 ;  /* 0x000000029a127825 */ /* 0x000fe400078e0204 */
[----:B------:R0:W4:Y:S02]  /*267f0*/  LDG.E.U16 R154, desc[UR60][R14.64] ;  /* 0x0000003c0e9a7981 */ /* 0x000124000c1e1500 */
[----:B------:R-:W-:-:S04]  /*26800*/  IMAD.WIDE R152, R2, 0x2, R152 ;  /* 0x0000000202987825 */ /* 0x000fc800078e0298 */
[C---:B------:R-:W-:Y:S02]  /*26810*/  IMAD.WIDE R22, R2.reuse, 0x2, R22 ;  /* 0x0000000202167825 */ /* 0x040fe400078e0216 */
[----:B------:R-:W4:Y:S02]  /*26820*/  LDG.E.U16 R152, desc[UR60][R152.64] ;  /* 0x0000003c98987981 */ /* 0x000f24000c1e1500 */
[C---:B------:R-:W-:Y:S02]  /*26830*/  IMAD.WIDE R20, R2.reuse, 0x2, R20 ;  /* 0x0000000202147825 */ /* 0x040fe400078e0214 */
[----:B------:R-:W4:Y:S02]  /*26840*/  LDG.E.U16 R22, desc[UR60][R22.64] ;  /* 0x0000003c16167981 */ /* 0x000f24000c1e1500 */
[----:B------:R-:W-:Y:S02]  /*26850*/  IMAD.WIDE R18, R2, 0x2, R18 ;  /* 0x0000000202127825 */ /* 0x000fe400078e0212 */
[----:B------:R-:W4:Y:S04]  /*26860*/  LDG.E.U16 R20, desc[UR60][R20.64] ;  /* 0x0000003c14147981 */ /* 0x000f28000c1e1500 */
[----:B------:R1:W4:Y:S01]  /*26870*/  LDG.E.U16 R18, desc[UR60][R18.64] ;  /* 0x0000003c12127981 */ /* 0x000322000c1e1500 */
[----:B------:R-:W-:-:S02]  /*26880*/  SHF.L.U32 R33, R226, 0x1, RZ ;  /* 0x00000001e2217819 */ /* 0x000fc400000006ff */
[----:B------:R-:W-:Y:S02]  /*26890*/  LOP3.LUT R226, R226, 0x40, RZ, 0xc0, !PT ;  /* 0x00000040e2e27812 */ /* 0x000fe400078ec0ff */
[----:B------:R-:W-:-:S04]  /*268a0*/  LOP3.LUT R223, R33, 0x7e, RZ, 0xc0, !PT ;  /* 0x0000007e21df7812 */ /* 0x000fc800078ec0ff */
[----:B0-----:R-:W-:-:S04]  /*268b0*/  LEA R15, R226, R223, 0x8 ;  /* 0x000000dfe20f7211 */ /* 0x001fc800078e40ff */
[----:B------:R-:W-:Y:S01]  /*268c0*/  IADD3 R14, R17, R15, RZ ;  /* 0x0000000f110e7210 */ /* 0x000fe20007ffe0ff */
[----:B------:R-:W-:Y:S01]  /*268d0*/  BAR.SYNC.DEFER_BLOCKING 0x0 ;  /* 0x0000000000007b1d */ /* 0x000fe20000010000 */
[----:B------:R-:W-:-:S05]  /*268e0*/  MOV R73, R85 ;  /* 0x0000005500497202 */ /* 0x000fca0000000f00 */
[----:B------:R0:W-:Y:S04]  /*268f0*/  STS.U16 [R14+0x20000], R95 ;  /* 0x0200005f0e007388 */ /* 0x0001e80000000400 */
[----:B------:R1:W-:Y:S04]  /*26900*/  STS.U16 [R14+0x28000], R47 ;  /* 0x0280002f0e007388 */ /* 0x0003e80000000400 */
[----:B------:R1:W-:Y:S04]  /*26910*/  STS.U16 [R14+0x30000], R46 ;  /* 0x0300002e0e007388 */ /* 0x0003e80000000400 */
[----:B0-----:R-:W2:Y:S04]  /*26920*/  LDL.LU R95, [R1+0x960] ;  /* 0x00096000015f7983 */ /* 0x001ea80000300800 */
[----:B-1----:R-:W3:Y:S04]  /*26930*/  LDL.LU R47, [R1+0x95c] ;  /* 0x00095c00012f7983 */ /* 0x002ee80000300800 */
[----:B------:R0:W-:Y:S04]  /*26940*/  STS.U16 [R14+0x38000], R45 ;  /* 0x0380002d0e007388 */ /* 0x0001e80000000400 */
[----:B------:R-:W4:Y:S04]  /*26950*/  LDL.LU R46, [R1+0x958] ;  /* 0x00095800012e7983 */ /* 0x000f280000300800 */
[----:B------:R1:W-:Y:S04]  /*26960*/  STS.U16 [R14+0x20400], R44 ;  /* 0x0204002c0e007388 */ /* 0x0003e80000000400 */
[----:B0-----:R-:W4:Y:S04]  /*26970*/  LDL.LU R45, [R1+0x8e4] ;  /* 0x0008e400012d7983 */ /* 0x001f280000300800 */
[----:B-1----:R-:W4:Y:S04]  /*26980*/  LDL.LU R44, [R1+0x8e0] ;  /* 0x0008e000012c7983 */ /* 0x002f280000300800 */
[----:B------:R-:W4:Y:S04]  /*26990*/  LDL.LU R19, [R1+0x8dc] ;  /* 0x0008dc0001137983 */ /* 0x000f280000300800 */
[----:B------:R-:W4:Y:S04]  /*269a0*/  LDL.LU R21, [R1+0x8d8] ;  /* 0x0008d80001157983 */ /* 0x000f280000300800 */
[----:B------:R-:W4:Y:S04]  /*269b0*/  LDL.LU R23, [R1+0x864] ;  /* 0x0008640001177983 */ /* 0x000f280000300800 */
[----:B------:R-:W4:Y:S04]  /*269c0*/  LDL.LU R153, [R1+0x860] ;  /* 0x0008600001997983 */ /* 0x000f280000300800 */
[----:B------:R-:W4:Y:S04]  /*269d0*/  LDL.LU R226, [R1+0x85c] ;  /* 0x00085c0001e27983 */ /* 0x000f280000300800 */
[----:B------:R-:W4:Y:S04]  /*269e0*/  LDL.LU R85, [R1+0x858] ;  /* 0x0008580001557983 */ /* 0x000f280000300800 */
[----:B------:R0:W-:Y:S04]  /*269f0*/  STS.U16 [R14+0x28400], R73 ;  /* 0x028400490e007388 */ /* 0x0001e80000000400 */
[----:B------:R1:W-:Y:S04]  /*26a00*/  STS.U16 [R14+0x30400], R74 ;  /* 0x0304004a0e007388 */ /* 0x0003e80000000400 */
[----:B------:R1:W-:Y:S04]  /*26a10*/  STS.U16 [R14+0x38400], R124 ;  /* 0x0384007c0e007388 */ /* 0x0003e80000000400 */
[----:B0-----:R-:W4:Y:S04]  /*26a20*/  LDL.LU R73, [R1+0x244c] ;  /* 0x00244c0001497983 */ /* 0x001f280000300800 */
[----:B-1----:R-:W4:Y:S04]  /*26a30*/  LDL.LU R74, [R1+0x2448] ;  /* 0x00244800014a7983 */ /* 0x002f280000300800 */
        /* <DEDUP_REMOVED lines=27> */
[----:B0-----:R-:W4:Y:S04]  /*26bf0*/  LDL.LU R83, [R1+0x2410] ;  /* 0x0024100001537983 */ /* 0x001f280000300800 */
[----:B-1----:R-:W4:Y:S04]  /*26c00*/  LDL.LU R84, [R1+0x240c] ;  /* 0x00240c0001547983 */ /* 0x002f280000300800 */
[----:B------:R0:W-:Y:S04]  /*26c10*/  STS.U16 [R14+0x31400], R98 ;  /* 0x031400620e007388 */ /* 0x0001e80000000400 */
[----:B------:R1:W-:Y:S04]  /*26c20*/  STS.U16 [R14+0x39400], R97 ;  /* 0x039400610e007388 */ /* 0x0003e80000000400 */
[----:B------:R1:W-:Y:S04]  /*26c30*/  STS.U16 [R14+0x21800], R96 ;  /* 0x021800600e007388 */ /* 0x0003e80000000400 */
[----:B0-----:R-:W4:Y:S04]  /*26c40*/  LDL.LU R98, [R1+0x2408] ;  /* 0x0024080001627983 */ /* 0x001f280000300800 */
[----:B-1----:R-:W4:Y:S04]  /*26c50*/  LDL.LU R97, [R1+0x2404] ;  /* 0x0024040001617983 */ /* 0x002f280000300800 */
[----:B------:R-:W4:Y:S04]  /*26c60*/  LDL.LU R96, [R1+0x2400] ;  /* 0x0024000001607983 */ /* 0x000f280000300800 */
[----:B--2---:R0:W-:Y:S04]  /*26c70*/  STS.U16 [R14+0x29800], R95 ;  /* 0x0298005f0e007388 */ /* 0x0041e80000000400 */
[----:B---3--:R1:W-:Y:S04]  /*26c80*/  STS.U16 [R14+0x31800], R47 ;  /* 0x0318002f0e007388 */ /* 0x0083e80000000400 */
[----:B0-----:R-:W2:Y:S04]  /*26c90*/  LDL.LU R95, [R1+0x23fc] ;  /* 0x0023fc00015f7983 */ /* 0x001ea80000300800 */
[----:B-1----:R-:W3:Y:S04]  /*26ca0*/  LDL.LU R47, [R1+0x23f8] ;  /* 0x0023f800012f7983 */ /* 0x002ee80000300800 */
[----:B----4-:R0:W-:Y:S04]  /*26cb0*/  STS.U16 [R14+0x39800], R46 ;  /* 0x0398002e0e007388 */ /* 0x0101e80000000400 */
[----:B------:R1:W-:Y:S04]  /*26cc0*/  STS.U16 [R14+0x21c00], R45 ;  /* 0x021c002d0e007388 */ /* 0x0003e80000000400 */
[----:B------:R4:W-:Y:S04]  /*26cd0*/  STS.U16 [R14+0x29c00], R44 ;  /* 0x029c002c0e007388 */ /* 0x0009e80000000400 */
[----:B0-----:R-:W2:Y:S04]  /*26ce0*/  LDL.LU R46, [R1+0x23f4] ;  /* 0x0023f400012e7983 */ /* 0x001ea80000300800 */
[----:B-1----:R-:W3:Y:S04]  /*26cf0*/  LDL.LU R45, [R1+0x23f0] ;  /* 0x0023f000012d7983 */ /* 0x002ee80000300800 */
[----:B----4-:R-:W4:Y:S04]  /*26d00*/  LDL.LU R44, [R1+0x23ec] ;  /* 0x0023ec00012c7983 */ /* 0x010f280000300800 */
[----:B------:R0:W-:Y:S04]  /*26d10*/  STS.U16 [R14+0x3a000], R85 ;  /* 0x03a000550e007388 */ /* 0x0001e80000000400 */
[----:B0-----:R-:W2:Y:S04]  /*26d20*/  LDL.LU R85, [R1+0xc54] ;  /* 0x000c540001557983 */ /* 0x001ea80000300800 */
[----:B------:R-:W-:Y:S04]  /*26d30*/  STS.U16 [R14+0x32400], R26 ;  /* 0x0324001a0e007388 */ /* 0x000fe80000000400 */
[----:B------:R-:W-:Y:S04]  /*26d40*/  STS.U16 [R14+0x2a400], R83 ;  /* 0x02a400530e007388 */ /* 0x000fe80000000400 */
[----:B------:R0:W-:Y:S04]  /*26d50*/  STS.U16 [R14+0x22400], R84 ;  /* 0x022400540e007388 */ /* 0x0001e80000000400 */
[----:B0-----:R-:W3:Y:S04]  /*26d60*/  LDL.LU R84, [R1+0xc50] ;  /* 0x000c500001547983 */ /* 0x001ee80000300800 */
[----:B------:R-:W4:Y:S04]  /*26d70*/  LDL.LU R83, [R1+0xc4c] ;  /* 0x000c4c0001537983 */ /* 0x000f280000300800 */
[----:B------:R-:W4:Y:S04]  /*26d80*/  LDL.LU R26, [R1+0xc48] ;  /* 0x000c4800011a7983 */ /* 0x000f280000300800 */
[----:B------:R0:W-:Y:S04]  /*26d90*/  STS.U16 [R14+0x3a400], R0 ;  /* 0x03a400000e007388 */ /* 0x0001e80000000400 */
[----:B------:R1:W-:Y:S04]  /*26da0*/  STS.U16 [R14+0x22800], R16 ;  /* 0x022800100e007388 */ /* 0x0003e80000000400 */
[----:B------:R1:W-:Y:S04]  /*26db0*/  STS.U16 [R14+0x2a800], R111 ;  /* 0x02a8006f0e007388 */ /* 0x0003e80000000400 */
[----:B0-----:R-:W4:Y:S04]  /*26dc0*/  LDL.LU R0, [R1+0x23e8] ;  /* 0x0023e80001007983 */ /* 0x001f280000300800 */
[----:B-1----:R-:W4:Y:S04]  /*26dd0*/  LDL.LU R16, [R1+0x23e4] ;  /* 0x0023e40001107983 */ /* 0x002f280000300800 */
[----:B------:R0:W-:Y:S04]  /*26de0*/  STS.U16 [R14+0x31c00], R19 ;  /* 0x031c00130e007388 */ /* 0x0001e80000000400 */
[----:B------:R-:W4:Y:S04]  /*26df0*/  LDL.LU R111, [R1+0x23e0] ;  /* 0x0023e000016f7983 */ /* 0x000f280000300800 */
[----:B------:R1:W-:Y:S01]  /*26e00*/  STS.U16 [R14+0x32800], R112 ;  /* 0x032800700e007388 */ /* 0x0003e20000000400 */
[----:B0-----:R-:W-:-:S03]  /*26e10*/  LOP3.LUT R19, R15, 0x10, RZ, 0x3c, !PT ;  /* 0x000000100f137812 */ /* 0x001fc600078e3cff */
[----:B------:R0:W-:Y:S04]  /*26e20*/  STS.U16 [R14+0x3a800], R66 ;  /* 0x03a800420e007388 */ /* 0x0001e80000000400 */
[----:B------:R0:W-:Y:S04]  /*26e30*/  STS.U16 [R14+0x22c00], R65 ;  /* 0x022c00410e007388 */ /* 0x0001e80000000400 */
[----:B-1----:R-:W4:Y:S04]  /*26e40*/  LDL.LU R112, [R1+0xbd4] ;  /* 0x000bd40001707983 */ /* 0x002f280000300800 */
[----:B0-----:R-:W4:Y:S04]  /*26e50*/  LDL.LU R66, [R1+0xbd0] ;  /* 0x000bd00001427983 */ /* 0x001f280000300800 */
[----:B------:R0:W-:Y:S04]  /*26e60*/  STS.U16 [R14+0x2ac00], R64 ;  /* 0x02ac00400e007388 */ /* 0x0001e80000000400 */
[----:B------:R-:W4:Y:S04]  /*26e70*/  LDL.LU R65, [R1+0xbcc] ;  /* 0x000bcc0001417983 */ /* 0x000f280000300800 */
[----:B------:R-:W-:Y:S04]  /*26e80*/  STS.U16 [R14+0x32c00], R63 ;  /* 0x032c003f0e007388 */ /* 0x000fe80000000400 */
[----:B------:R1:W-:Y:S04]  /*26e90*/  STS.U16 [R14+0x3b800], R3 ;  /* 0x03b800030e007388 */ /* 0x0003e80000000400 */
[----:B0-----:R-:W4:Y:S04]  /*26ea0*/  LDL.LU R64, [R1+0xbc8] ;  /* 0x000bc80001407983 */ /* 0x001f280000300800 */
[----:B------:R0:W-:Y:S01]  /*26eb0*/  STS.U16 [R14+0x3ac00], R31 ;  /* 0x03ac001f0e007388 */ /* 0x0001e20000000400 */
[----:B-1----:R-:W-:-:S03]  /*26ec0*/  IADD3 R3, R17, R19, RZ ;  /* 0x0000001311037210 */ /* 0x002fc60007ffe0ff */
[----:B------:R-:W4:Y:S04]  /*26ed0*/  LDL.LU R63, [R1+0xb54] ;  /* 0x000b5400013f7983 */ /* 0x000f280000300800 */
[----:B------:R1:W-:Y:S04]  /*26ee0*/  STS.U16 [R14+0x23000], R32 ;  /* 0x023000200e007388 */ /* 0x0003e80000000400 */
[----:B0-----:R-:W4:Y:S04]  /*26ef0*/  LDL.LU R31, [R1+0xb50] ;  /* 0x000b5000011f7983 */ /* 0x001f280000300800 */
[----:B------:R0:W-:Y:S04]  /*26f00*/  STS.U16 [R14+0x2b000], R34 ;  /* 0x02b000220e007388 */ /* 0x0001e80000000400 */
[----:B-1----:R-:W4:Y:S04]  /*26f10*/  LDL.LU R32, [R1+0xb4c] ;  /* 0x000b4c0001207983 */ /* 0x002f280000300800 */
[----:B------:R1:W-:Y:S04]  /*26f20*/  STS.U16 [R14+0x33000], R35 ;  /* 0x033000230e007388 */ /* 0x0003e80000000400 */
[----:B0-----:R-:W4:Y:S04]  /*26f30*/  LDL.LU R34, [R1+0xb48] ;  /* 0x000b480001227983 */ /* 0x001f280000300800 */
        /* <DEDUP_REMOVED lines=16> */
[----:B-1----:R-:W4:Y:S04]  /*27040*/  LDL.LU R35, [R1+0xad4] ;  /* 0x000ad40001237983 */ /* 0x002f280000300800 */
[----:B--2---:R1:W-:Y:S04]  /*27050*/  STS.U16 [R3+0x20080], R85 ;  /* 0x0200805503007388 */ /* 0x0043e80000000400 */
[----:B0-----:R-:W2:Y:S04]  /*27060*/  LDL.LU R86, [R1+0xad0] ;  /* 0x000ad00001567983 */ /* 0x001ea80000300800 */
[----:B-1----:R-:W2:Y:S04]  /*27070*/  LDL.LU R85, [R1+0xacc] ;  /* 0x000acc0001557983 */ /* 0x002ea80000300800 */
[----:B---3--:R0:W-:Y:S04]  /*27080*/  STS.U16 [R3+0x28080], R84 ;  /* 0x0280805403007388 */ /* 0x0081e80000000400 */
[----:B----4-:R1:W-:Y:S04]  /*27090*/  STS.U16 [R3+0x30080], R83 ;  /* 0x0300805303007388 */ /* 0x0103e80000000400 */
[----:B------:R3:W-:Y:S04]  /*270a0*/  STS.U16 [R3+0x38080], R26 ;  /* 0x0380801a03007388 */ /* 0x0007e80000000400 */
[----:B0-----:R-:W4:Y:S04]  /*270b0*/  LDL.LU R84, [R1+0xac8] ;  /* 0x000ac80001547983 */ /* 0x001f280000300800 */
[----:B-1----:R-:W4:Y:S04]  /*270c0*/  LDL.LU R83, [R1+0xa54] ;  /* 0x000a540001537983 */ /* 0x002f280000300800 */
[----:B---3--:R-:W3:Y:S04]  /*270d0*/  LDL.LU R26, [R1+0xa50] ;  /* 0x000a5000011a7983 */ /* 0x008ee80000300800 */
[----:B------:R-:W3:Y:S04]  /*270e0*/  LDL.LU R221, [R1+0xa4c] ;  /* 0x000a4c0001dd7983 */ /* 0x000ee80000300800 */
        /* <DEDUP_REMOVED lines=30> */
[----:B0-----:R-:W3:Y:S04]  /*272d0*/  LDL.LU R32, [R1+0x23c4] ;  /* 0x0023c40001207983 */ /* 0x001ee80000300800 */
[----:B-1----:R-:W3:Y:S04]  /*272e0*/  LDL.LU R34, [R1+0x23c0] ;  /* 0x0023c00001227983 */ /* 0x002ee80000300800 */
[----:B------:R0:W-:Y:S04]  /*272f0*/  STS.U16 [R3+0x20c80], R35 ;  /* 0x020c802303007388 */ /* 0x0001e80000000400 */
[----:B--2---:R1:W-:Y:S04]  /*27300*/  STS.U16 [R3+0x28c80], R86 ;  /* 0x028c805603007388 */ /* 0x0043e80000000400 */
[----:B0-----:R-:W2:Y:S04]  /*27310*/  LDL.LU R35, [R1+0x23bc] ;  /* 0x0023bc0001237983 */ /* 0x001ea80000300800 */
[----:B------:R0:W-:Y:S04]  /*27320*/  STS.U16 [R3+0x30c80], R85 ;  /* 0x030c805503007388 */ /* 0x0001e80000000400 */
[----:B-1----:R-:W2:Y:S04]  /*27330*/  LDL.LU R86, [R1+0x23b8] ;  /* 0x0023b80001567983 */ /* 0x002ea80000300800 */
[----:B0-----:R-:W2:Y:S04]  /*27340*/  LDL.LU R85, [R1+0x23b4] ;  /* 0x0023b40001557983 */ /* 0x001ea80000300800 */
[----:B----4-:R0:W-:Y:S04]  /*27350*/  STS.U16 [R3+0x38c80], R84 ;  /* 0x038c805403007388 */ /* 0x0101e80000000400 */
[----:B------:R1:W-:Y:S04]  /*27360*/  STS.U16 [R3+0x21080], R83 ;  /* 0x0210805303007388 */ /* 0x0003e80000000400 */
[----:B---3--:R3:W-:Y:S04]  /*27370*/  STS.U16 [R3+0x29080], R26 ;  /* 0x0290801a03007388 */ /* 0x0087e80000000400 */
[----:B0-----:R-:W4:Y:S04]  /*27380*/  LDL.LU R84, [R1+0x23b0] ;  /* 0x0023b00001547983 */ /* 0x001f280000300800 */
[----:B-1----:R-:W2:Y:S04]  /*27390*/  LDL.LU R83, [R1+0x23ac] ;  /* 0x0023ac0001537983 */ /* 0x002ea80000300800 */
[----:B---3--:R-:W3:Y:S04]  /*273a0*/  LDL.LU R26, [R1+0x23a8] ;  /* 0x0023a800011a7983 */ /* 0x008ee80000300800 */
[----:B------:R-:W-:Y:S04]  /*273b0*/  STS.U16 [R3+0x2a480], R94 ;  /* 0x02a4805e03007388 */ /* 0x000fe80000000400 */
[----:B------:R-:W-:Y:S04]  /*273c0*/  STS.U16 [R3+0x32480], R93 ;  /* 0x0324805d03007388 */ /* 0x000fe80000000400 */
[----:B------:R-:W-:Y:S04]  /*273d0*/  STS.U16 [R3+0x3a480], R92 ;  /* 0x03a4805c03007388 */ /* 0x000fe80000000400 */
[----:B---3--:R0:W-:Y:S04]  /*273e0*/  STS.U16 [R3+0x3a080], R26 ;  /* 0x03a0801a03007388 */ /* 0x0081e80000000400 */
[----:B0-----:R-:W3:Y:S04]  /*273f0*/  LDL.LU R26, [R1+0xc44] ;  /* 0x000c4400011a7983 */ /* 0x001ee80000300800 */
[----:B------:R-:W4:Y:S04]  /*27400*/  LDL.LU R94, [R1+0x23a4] ;  /* 0x0023a400015e7983 */ /* 0x000f280000300800 */
[----:B------:R-:W4:Y:S04]  /*27410*/  LDL.LU R93, [R1+0x23a0] ;  /* 0x0023a000015d7983 */ /* 0x000f280000300800 */
[----:B------:R-:W4:Y:S04]  /*27420*/  LDL.LU R92, [R1+0x239c] ;  /* 0x00239c00015c7983 */ /* 0x000f280000300800 */
[----:B------:R0:W-:Y:S04]  /*27430*/  STS.U16 [R3+0x22880], R91 ;  /* 0x0228805b03007388 */ /* 0x0001e80000000400 */
[----:B------:R1:W-:Y:S04]  /*27440*/  STS.U16 [R3+0x2a880], R43 ;  /* 0x02a8802b03007388 */ /* 0x0003e80000000400 */
[----:B------:R2:W-:Y:S04]  /*27450*/  STS.U16 [R3+0x39080], R14 ;  /* 0x0390800e03007388 */ /* 0x0005e80000000400 */
[----:B0-----:R-:W4:Y:S04]  /*27460*/  LDL.LU R91, [R1+0x2398] ;  /* 0x00239800015b7983 */ /* 0x001f280000300800 */
[----:B-1----:R-:W4:Y:S01]  /*27470*/  LDL.LU R43, [R1+0x2394] ;  /* 0x00239400012b7983 */ /* 0x002f220000300800 */
[----:B--2---:R-:W-:-:S03]  /*27480*/  LOP3.LUT R14, R15, 0x20, RZ, 0x3c, !PT ;  /* 0x000000200f0e7812 */ /* 0x004fc600078e3cff */
[----:B------:R0:W-:Y:S04]  /*27490*/  STS.U16 [R3+0x32880], R42 ;  /* 0x0328802a03007388 */ /* 0x0001e80000000400 */
[----:B------:R1:W-:Y:S01]  /*274a0*/  STS.U16 [R3+0x3a880], R41 ;  /* 0x03a8802903007388 */ /* 0x0003e20000000400 */
[----:B------:R-:W-:-:S03]  /*274b0*/  IADD3 R14, R17, R14, RZ ;  /* 0x0000000e110e7210 */ /* 0x000fc60007ffe0ff */
[----:B------:R2:W-:Y:S04]  /*274c0*/  STS.U16 [R3+0x22c80], R40 ;  /* 0x022c802803007388 */ /* 0x0005e80000000400 */
[----:B0-----:R-:W4:Y:S04]  /*274d0*/  LDL.LU R42, [R1+0x2390] ;  /* 0x00239000012a7983 */ /* 0x001f280000300800 */
[----:B-1----:R-:W4:Y:S04]  /*274e0*/  LDL.LU R41, [R1+0x238c] ;  /* 0x00238c0001297983 */ /* 0x002f280000300800 */
[----:B--2---:R-:W2:Y:S04]  /*274f0*/  LDL.LU R40, [R1+0x2388] ;  /* 0x0023880001287983 */ /* 0x004ea80000300800 */
[----:B------:R0:W-:Y:S04]  /*27500*/  STS.U16 [R3+0x2ac80], R113 ;  /* 0x02ac807103007388 */ /* 0x0001e80000000400 */
[----:B------:R1:W-:Y:S04]  /*27510*/  STS.U16 [R3+0x32c80], R114 ;  /* 0x032c807203007388 */ /* 0x0003e80000000400 */
[----:B------:R1:W-:Y:S04]  /*27520*/  STS.U16 [R3+0x3ac80], R115 ;  /* 0x03ac807303007388 */ /* 0x0003e80000000400 */
[----:B0-----:R-:W2:Y:S04]  /*27530*/  LDL.LU R113, [R1+0x2384] ;  /* 0x0023840001717983 */ /* 0x001ea80000300800 */
[----:B-1----:R-:W2:Y:S04]  /*27540*/  LDL.LU R114, [R1+0x2380] ;  /* 0x0023800001727983 */ /* 0x002ea80000300800 */
[----:B------:R-:W2:Y:S04]  /*27550*/  LDL.LU R115, [R1+0x237c] ;  /* 0x00237c0001737983 */ /* 0x000ea80000300800 */
[----:B------:R0:W-:Y:S04]  /*27560*/  STS.U16 [R3+0x23080], R116 ;  /* 0x0230807403007388 */ /* 0x0001e80000000400 */
[----:B------:R1:W-:Y:S04]  /*27570*/  STS.U16 [R3+0x2b080], R125 ;  /* 0x02b0807d03007388 */ /* 0x0003e80000000400 */
[----:B------:R1:W-:Y:S04]  /*27580*/  STS.U16 [R3+0x33080], R24 ;  /* 0x0330801803007388 */ /* 0x0003e80000000400 */
[----:B0-----:R-:W2:Y:S04]  /*27590*/  LDL.LU R116, [R1+0x2378] ;  /* 0x0023780001747983 */ /* 0x001ea80000300800 */
[----:B-1----:R-:W2:Y:S04]  /*275a0*/  LDL.LU R125, [R1+0x2374] ;  /* 0x00237400017d7983 */ /* 0x002ea80000300800 */
        /* <DEDUP_REMOVED lines=17> */
[----:B------:R-:W2:Y:S04]  /*276c0*/  LDL.LU R24, [R1+0x2370] ;  /* 0x0023700001187983 */ /* 0x000ea80000300800 */
        /* <DEDUP_REMOVED lines=13> */
[----:B0-----:R-:W2:Y:S04]  /*277a0*/  LDL.LU R25, [R1+0x236c] ;  /* 0x00236c0001197983 */ /* 0x001ea80000300800 */
[----:B---3--:R0:W-:Y:S04]  /*277b0*/  STS.U16 [R14+0x20100], R26 ;  /* 0x0201001a0e007388 */ /* 0x0081e80000000400 */
[----:B0-----:R-:W3:Y:S04]  /*277c0*/  LDL.LU R26, [R1+0xc40] ;  /* 0x000c4000011a7983 */ /* 0x001ee80000300800 */
[----:B------:R-:W2:Y:S04]  /*277d0*/  LDL.LU R226, [R1+0xc3c] ;  /* 0x000c3c0001e27983 */ /* 0x000ea80000300800 */
        /* <DEDUP_REMOVED lines=29> */
[----:B------:R-:W-:Y:S04]  /*279b0*/  STS.U16 [R14+0x22100], R83 ;  /* 0x022100530e007388 */ /* 0x000fe80000000400 */
[----:B----4-:R-:W-:Y:S04]  /*279c0*/  STS.U16 [R14+0x2a100], R84 ;  /* 0x02a100540e007388 */ /* 0x010fe80000000400 */
        /* <DEDUP_REMOVED lines=19> */
[----:B0-----:R-:W3:Y:S04]  /*27b00*/  LDL.LU R26, [R1+0x2368] ;  /* 0x00236800011a7983 */ /* 0x001ee80000300800 */
[----:B------:R-:W4:Y:S04]  /*27b10*/  LDL.LU R83, [R1+0x2364] ;  /* 0x0023640001537983 */ /* 0x000f280000300800 */
[----:B------:R-:W3:Y:S04]  /*27b20*/  LDL.LU R84, [R1+0x2360] ;  /* 0x0023600001547983 */ /* 0x000ee80000300800 */
[----:B------:R-:W4:Y:S04]  /*27b30*/  LDL.LU R85, [R1+0x235c] ;  /* 0x00235c0001557983 */ /* 0x000f280000300800 */
[----:B------:R-:W3:Y:S04]  /*27b40*/  LDL.LU R86, [R1+0x2358] ;  /* 0x0023580001567983 */ /* 0x000ee80000300800 */
[----:B------:R-:W4:Y:S04]  /*27b50*/  LDL.LU R90, [R1+0x2354] ;  /* 0x00235400015a7983 */ /* 0x000f280000300800 */
        /* <DEDUP_REMOVED lines=14> */
[----:B--2---:R0:W-:Y:S04]  /*27c40*/  STS.U16 [R14+0x38100], R200 ;  /* 0x038100c80e007388 */ /* 0x0041e80000000400 */
[----:B------:R-:W2:Y:S04]  /*27c50*/  LDL.LU R78, [R1+0x2318] ;  /* 0x00231800014e7983 */ /* 0x000ea80000300800 */
[----:B------:R1:W-:Y:S04]  /*27c60*/  STS.U16 [R14+0x28500], R202 ;  /* 0x028500ca0e007388 */ /* 0x0003e80000000400 */
[----:B0-----:R-:W3:Y:S04]  /*27c70*/  LDL.LU R200, [R1+0xc34] ;  /* 0x000c340001c87983 */ /* 0x001ee80000300800 */
[----:B------:R0:W-:Y:S04]  /*27c80*/  STS.U16 [R14+0x30500], R203 ;  /* 0x030500cb0e007388 */ /* 0x0001e80000000400 */
[----:B-1----:R-:W4:Y:S04]  /*27c90*/  LDL.LU R202, [R1+0xc30] ;  /* 0x000c300001ca7983 */ /* 0x002f280000300800 */
[----:B------:R1:W-:Y:S04]  /*27ca0*/  STS.U16 [R14+0x38500], R204 ;  /* 0x038500cc0e007388 */ /* 0x0003e80000000400 */
[----:B0-----:R-:W2:Y:S04]  /*27cb0*/  LDL.LU R203, [R1+0xc2c] ;  /* 0x000c2c0001cb7983 */ /* 0x001ea80000300800 */
[----:B------:R0:W-:Y:S04]  /*27cc0*/  STS.U16 [R14+0x20900], R205 ;  /* 0x020900cd0e007388 */ /* 0x0001e80000000400 */
[----:B-1----:R-:W2:Y:S04]  /*27cd0*/  LDL.LU R204, [R1+0xc28] ;  /* 0x000c280001cc7983 */ /* 0x002ea80000300800 */
[----:B------:R1:W-:Y:S04]  /*27ce0*/  STS.U16 [R14+0x28900], R206 ;  /* 0x028900ce0e007388 */ /* 0x0003e80000000400 */
[----:B0-----:R-:W2:Y:S04]  /*27cf0*/  LDL.LU R205, [R1+0xbb4] ;  /* 0x000bb40001cd7983 */ /* 0x001ea80000300800 */
[----:B------:R0:W-:Y:S04]  /*27d00*/  STS.U16 [R14+0x30900], R207 ;  /* 0x030900cf0e007388 */ /* 0x0001e80000000400 */
[----:B-1----:R-:W2:Y:S04]  /*27d10*/  LDL.LU R206, [R1+0xbb0] ;  /* 0x000bb00001ce7983 */ /* 0x002ea80000300800 */
[----:B------:R1:W-:Y:S04]  /*27d20*/  STS.U16 [R14+0x38900], R208 ;  /* 0x038900d00e007388 */ /* 0x0003e80000000400 */
[----:B0-----:R-:W2:Y:S04]  /*27d30*/  LDL.LU R207, [R1+0xbac] ;  /* 0x000bac0001cf7983 */ /* 0x001ea80000300800 */
[----:B-1----:R-:W2:Y:S04]  /*27d40*/  LDL.LU R208, [R1+0xba8] ;  /* 0x000ba80001d07983 */ /* 0x002ea80000300800 */
[----:B------:R0:W-:Y:S04]  /*27d50*/  STS.U16 [R14+0x20d00], R240 ;  /* 0x020d00f00e007388 */ /* 0x0001e80000000400 */
[----:B------:R1:W-:Y:S04]  /*27d60*/  STS.U16 [R14+0x28d00], R241 ;  /* 0x028d00f10e007388 */ /* 0x0003e80000000400 */
[----:B------:R1:W-:Y:S04]  /*27d70*/  STS.U16 [R14+0x30d00], R242 ;  /* 0x030d00f20e007388 */ /* 0x0003e80000000400 */
[----:B0-----:R-:W2:Y:S04]  /*27d80*/  LDL.LU R240, [R1+0xb34] ;  /* 0x000b340001f07983 */ /* 0x001ea80000300800 */
[----:B-1----:R-:W2:Y:S04]  /*27d90*/  LDL.LU R241, [R1+0xb30] ;  /* 0x000b300001f17983 */ /* 0x002ea80000300800 */
[----:B------:R0:W-:Y:S04]  /*27da0*/  STS.U16 [R14+0x38d00], R243 ;  /* 0x038d00f30e007388 */ /* 0x0001e80000000400 */
[----:B------:R-:W2:Y:S04]  /*27db0*/  LDL.LU R242, [R1+0xb2c] ;  /* 0x000b2c0001f27983 */ /* 0x000ea80000300800 */
        /* <DEDUP_REMOVED lines=32> */
[----:B0-----:R-:W2:Y:S04]  /*27fc0*/  LDL.LU R153, [R1+0x928] ;  /* 0x0009280001997983 */ /* 0x001ea80000300800 */
        /* <DEDUP_REMOVED lines=16> */
[----:B---3--:R-:W-:Y:S04]  /*280d0*/  STS.U16 [R3+0x20180], R200 ;  /* 0x020180c803007388 */ /* 0x008fe80000000400 */
[----:B----4-:R-:W-:Y:S04]  /*280e0*/  STS.U16 [R3+0x28180], R202 ;  /* 0x028180ca03007388 */ /* 0x010fe80000000400 */
[----:B--2---:R-:W-:Y:S04]  /*280f0*/  STS.U16 [R3+0x30180], R203 ;  /* 0x030180cb03007388 */ /* 0x004fe80000000400 */
[----:B------:R-:W-:Y:S04]  /*28100*/  STS.U16 [R3+0x38180], R204 ;  /* 0x038180cc03007388 */ /* 0x000fe80000000400 */
[----:B------:R-:W-:Y:S04]  /*28110*/  STS.U16 [R3+0x20580], R205 ;  /* 0x020580cd03007388 */ /* 0x000fe80000000400 */
[----:B------:R-:W-:Y:S04]  /*28120*/  STS.U16 [R3+0x28580], R206 ;  /* 0x028580ce03007388 */ /* 0x000fe80000000400 */
[----:B------:R-:W-:Y:S04]  /*28130*/  STS.U16 [R3+0x30580], R207 ;  /* 0x030580cf03007388 */ /* 0x000fe80000000400 */
[----:B------:R-:W-:Y:S04]  /*28140*/  STS.U16 [R3+0x38580], R208 ;  /* 0x038580d003007388 */ /* 0x000fe80000000400 */
[----:B------:R0:W-:Y:S04]  /*28150*/  STS.U16 [R3+0x21d80], R86 ;  /* 0x021d805603007388 */ /* 0x0001e80000000400 */
[----:B------:R1:W-:Y:S04]  /*28160*/  STS.U16 [R3+0x29d80], R85 ;  /* 0x029d805503007388 */ /* 0x0003e80000000400 */
[----:B------:R2:W-:Y:S04]  /*28170*/  STS.U16 [R3+0x31d80], R84 ;  /* 0x031d805403007388 */ /* 0x0005e80000000400 */
[----:B0-----:R-:W3:Y:S04]  /*28180*/  LDL.LU R86, [R1+0x2314] ;  /* 0x0023140001567983 */ /* 0x001ee80000300800 */
[----:B-1----:R-:W4:Y:S04]  /*28190*/  LDL.LU R85, [R1+0x2310] ;  /* 0x0023100001557983 */ /* 0x002f280000300800 */
[----:B--2---:R-:W2:Y:S04]  /*281a0*/  LDL.LU R84, [R1+0x230c] ;  /* 0x00230c0001547983 */ /* 0x004ea80000300800 */
[----:B------:R0:W-:Y:S04]  /*281b0*/  STS.U16 [R3+0x39d80], R83 ;  /* 0x039d805303007388 */ /* 0x0001e80000000400 */
[----:B------:R1:W-:Y:S04]  /*281c0*/  STS.U16 [R3+0x22180], R35 ;  /* 0x0221802303007388 */ /* 0x0003e80000000400 */
[----:B------:R1:W-:Y:S04]  /*281d0*/  STS.U16 [R3+0x2a180], R34 ;  /* 0x02a1802203007388 */ /* 0x0003e80000000400 */
[----:B0-----:R-:W3:Y:S04]  /*281e0*/  LDL.LU R83, [R1+0x2308] ;  /* 0x0023080001537983 */ /* 0x001ee80000300800 */
[----:B-1----:R-:W4:Y:S04]  /*281f0*/  LDL.LU R35, [R1+0x2304] ;  /* 0x0023040001237983 */ /* 0x002f280000300800 */
[----:B------:R-:W2:Y:S04]  /*28200*/  LDL.LU R34, [R1+0x2300] ;  /* 0x0023000001227983 */ /* 0x000ea80000300800 */
        /* <DEDUP_REMOVED lines=75> */
[----:B-1----:R-:W2:Y:S01]  /*286c0*/  LDL.LU R153, [R1+0xa18] ;  /* 0x000a180001997983 */ /* 0x002ea20000300800 */
        /* <DEDUP_REMOVED lines=19> */
[----:B------:R0:W-:Y:S04]  /*28800*/  STS.U16 [R14+0x21600], R137 ;  /* 0x021600890e007388 */ /* 0x0001e80000000400 */
[----:B------:R1:W-:Y:S04]  /*28810*/  STS.U16 [R14+0x31a00], R76 ;  /* 0x031a004c0e007388 */ /* 0x0003e80000000400 */
[----:B0-----:R-:W2:Y:S04]  /*28820*/  LDL.LU R137, [R1+0x22b4] ;  /* 0x0022b40001897983 */ /* 0x001ea80000300800 */
[----:B------:R-:W3:Y:S04]  /*28830*/  LDL.LU R136, [R1+0x22b0] ;  /* 0x0022b00001887983 */ /* 0x000ee80000300800 */
[----:B------:R-:W4:Y:S04]  /*28840*/  LDL.LU R135, [R1+0x22ac] ;  /* 0x0022ac0001877983 */ /* 0x000f280000300800 */
[----:B------:R-:W2:Y:S04]  /*28850*/  LDL.LU R134, [R1+0x22a8] ;  /* 0x0022a80001867983 */ /* 0x000ea80000300800 */
[----:B------:R-:W3:Y:S04]  /*28860*/  LDL.LU R78, [R1+0x22a4] ;  /* 0x0022a400014e7983 */ /* 0x000ee80000300800 */
[----:B------:R-:W3:Y:S04]  /*28870*/  LDL.LU R77, [R1+0x22a0] ;  /* 0x0022a000014d7983 */ /* 0x000ee80000300800 */
[----:B-1----:R-:W3:Y:S04]  /*28880*/  LDL.LU R76, [R1+0x229c] ;  /* 0x00229c00014c7983 */ /* 0x002ee80000300800 */
        /* <DEDUP_REMOVED lines=11> */
[----:B------:R-:W4:Y:S04]  /*28940*/  LDL.LU R63, [R1+0x2284] ;  /* 0x00228400013f7983 */ /* 0x000f280000300800 */
[----:B------:R0:W-:Y:S04]  /*28950*/  STS.U16 [R14+0x2a200], R64 ;  /* 0x02a200400e007388 */ /* 0x0001e80000000400 */
[----:B------:R1:W-:Y:S04]  /*28960*/  STS.U16 [R14+0x32200], R65 ;  /* 0x032200410e007388 */ /* 0x0003e80000000400 */
[----:B------:R1:W-:Y:S04]  /*28970*/  STS.U16 [R14+0x3a200], R66 ;  /* 0x03a200420e007388 */ /* 0x0003e80000000400 */
[----:B0-----:R-:W2:Y:S04]  /*28980*/  LDL.LU R64, [R1+0x2280] ;  /* 0x0022800001407983 */ /* 0x001ea80000300800 */
[----:B-1----:R-:W3:Y:S04]  /*28990*/  LDL.LU R65, [R1+0x227c] ;  /* 0x00227c0001417983 */ /* 0x002ee80000300800 */
[----:B------:R-:W4:Y:S04]  /*289a0*/  LDL.LU R66, [R1+0x2278] ;  /* 0x0022780001427983 */ /* 0x000f280000300800 */
        /* <DEDUP_REMOVED lines=40> */
[----:B------:R-:W-:-:S03]  /*28c30*/  LOP3.LUT R3, R15, 0x50, RZ, 0x3c, !PT ;  /* 0x000000500f037812 */ /* 0x000fc600078e3cff */
[----:B------:R0:W-:Y:S01]  /*28c40*/  STS.U16 [R14+0x23200], R70 ;  /* 0x023200460e007388 */ /* 0x0001e20000000400 */
[----:B------:R-:W-:-:S03]  /*28c50*/  IADD3 R3, R17, R3, RZ ;  /* 0x0000000311037210 */ /* 0x000fc60007ffe0ff */
        /* <DEDUP_REMOVED lines=31> */
[----:B----4-:R-:W-:Y:S04]  /*28e50*/  STS.U16 [R3+0x20e80], R66 ;  /* 0x020e804203007388 */ /* 0x010fe80000000400 */
[----:B---3--:R-:W-:Y:S04]  /*28e60*/  STS.U16 [R3+0x28e80], R65 ;  /* 0x028e804103007388 */ /* 0x008fe80000000400 */
[----:B--2---:R-:W-:Y:S04]  /*28e70*/  STS.U16 [R3+0x30e80], R64 ;  /* 0x030e804003007388 */ /* 0x004fe80000000400 */
        /* <DEDUP_REMOVED lines=20> */
[----:B------:R-:W4:Y:S01]  /*28fc0*/  LDL.LU R137, [R1+0x2208] ;  /* 0x0022080001897983 */ /* 0x000f220000300800 */
[----:B------:R-:W-:-:S03]  /*28fd0*/  LOP3.LUT R14, R15, 0x60, RZ, 0x3c, !PT ;  /* 0x000000600f0e7812 */ /* 0x000fc600078e3cff */
[----:B------:R-:W-:Y:S01]  /*28fe0*/  STS.U16 [R3+0x20280], R230 ;  /* 0x020280e603007388 */ /* 0x000fe20000000400 */
[----:B------:R-:W-:-:S03]  /*28ff0*/  IADD3 R14, R17, R14, RZ ;  /* 0x0000000e110e7210 */ /* 0x000fc60007ffe0ff */
        /* <DEDUP_REMOVED lines=51> */
[----:B------:R-:W-:Y:S01]  /*29330*/  STS.U16 [R14+0x20b00], R129 ;  /* 0x020b00810e007388 */ /* 0x000fe20000000400 */
[----:B------:R-:W-:Y:S01]  /*29340*/  UMOV UR53, 0x40000040 ;  /* 0x4000004000357882 */ /* 0x000fe20000000000 */
[----:B------:R-:W-:-:S02]  /*29350*/  UIADD3.64 UR48, UR4, 0x80, URZ ;  /* 0x0000008004307897 */ /* 0x000fc4000fffe03f */
[----:B------:R-:W-:Y:S01]  /*29360*/  UIADD3.64 UR50, UR6, 0x2, URZ ;  /* 0x0000000206327897 */ /* 0x000fe2000fffe03f */
[----:B0-----:R-:W4:Y:S01]  /*29370*/  LDL.LU R124, [R1+0x2204] ;  /* 0x00220400017c7983 */ /* 0x001f220000300800 */
[----:B-1----:R-:W-:-:S03]  /*29380*/  LOP3.LUT R3, R15, 0x70, RZ, 0x3c, !PT ;  /* 0x000000700f037812 */ /* 0x002fc600078e3cff */
        /* <DEDUP_REMOVED lines=8> */
[----:B--2---:R-:W-:Y:S04]  /*29410*/  STS.U16 [R14+0x38700], R130 ;  /* 0x038700820e007388 */ /* 0x004fe80000000400 */
[----:B---3--:R-:W-:Y:S04]  /*29420*/  STS.U16 [R14+0x30700], R131 ;  /* 0x030700830e007388 */ /* 0x008fe80000000400 */
        /* <DEDUP_REMOVED lines=28> */
[----:B------:R-:W-:-:S02]  /*295f0*/  UIADD3.64 UR44, UR4, 0x100, URZ ;  /* 0x00000100042c7897 */ /* 0x000fc4000fffe03f */
[----:B------:R-:W-:Y:S01]  /*29600*/  UIADD3.64 UR46, UR6, 0x4, URZ ;  /* 0x00000004062e7897 */ /* 0x000fe2000fffe03f */
[----:B------:R-:W-:Y:S01]  /*29610*/  STS.U16 [R14+0x32700], R50 ;  /* 0x032700320e007388 */ /* 0x000fe20000000400 */
[----:B------:R-:W-:Y:S02]  /*29620*/  UIADD3.64 UR40, UR4, 0x180, URZ ;  /* 0x0000018004287897 */ /* 0x000fe4000fffe03f */
[----:B------:R-:W-:Y:S01]  /*29630*/  UIADD3.64 UR42, UR6, 0x3fe, URZ ;  /* 0x000003fe062a7897 */ /* 0x000fe2000fffe03f */
[----:B------:R-:W-:Y:S01]  /*29640*/  STS.U16 [R14+0x3a700], R51 ;  /* 0x03a700330e007388 */ /* 0x000fe20000000400 */
[----:B------:R-:W-:Y:S02]  /*29650*/  UIADD3.64 UR56, UR4, 0x280, URZ ;  /* 0x0000028004387897 */ /* 0x000fe4000fffe03f */
[----:B------:R-:W-:Y:S01]  /*29660*/  UIADD3.64 UR58, UR6, 0x402, URZ ;  /* 0x00000402063a7897 */ /* 0x000fe2000fffe03f */
[----:B------:R-:W-:Y:S01]  /*29670*/  STS.U16 [R14+0x22b00], R52 ;  /* 0x022b00340e007388 */ /* 0x000fe20000000400 */
[----:B------:R-:W-:Y:S01]  /*29680*/  MOV R15, UR10 ;  /* 0x0000000a000f7c02 */ /* 0x000fe20008000f00 */
[----:B0-----:R-:W0:Y:S02]  /*29690*/  LDC R47, c[0x0][0x238] ;  /* 0x00008e00ff2f7b82 */ /* 0x001e240000000800 */
        /* <DEDUP_REMOVED lines=87> */
[----:B------:R3:W-:Y:S06]  /*29c10*/  MEMBAR.ALL.CTA ;  /* 0x0000000000007992 */ /* 0x0007ec0000008000 */
[----:B---3--:R-:W3:Y:S01]  /*29c20*/  FENCE.VIEW.ASYNC.S ;  /* 0x00000000000073c6 */ /* 0x008ee20000000000 */
[----:B-1----:R-:W-:-:S03]  /*29c30*/  SHF.R.U32.HI R14, RZ, 0x4, R17 ;  /* 0x00000004ff0e7819 */ /* 0x002fc60000011611 */
[----:B------:R-:W4:Y:S01]  /*29c40*/  LDL.LU R121, [R1+0x2200] ;  /* 0x0022000001797983 */ /* 0x000f220000300800 */
[----:B------:R-:W-:Y:S02]  /*29c50*/  SGXT.U32 R14, R14, 0xe ;  /* 0x0000000e0e0e781a */ /* 0x000fe40000000000 */
[----:B--2---:R-:W-:Y:S01]  /*29c60*/  MOV R18, UR11 ;  /* 0x0000000b00127c02 */ /* 0x004fe20008000f00 */
[----:B------:R-:W2:Y:S01]  /*29c70*/  LDL.LU R123, [R1+0x21fc] ;  /* 0x0021fc00017b7983 */ /* 0x000ea20000300800 */
[----:B---3--:R-:W-:Y:S01]  /*29c80*/  BAR.SYNC.DEFER_BLOCKING 0x0 ;  /* 0x0000000000007b1d */ /* 0x008fe20000010000 */
[----:B------:R-:W-:Y:S02]  /*29c90*/  R2UR UR52, R14 ;  /* 0x000000000e3472ca */ /* 0x000fe400000e0000 */
[----:B------:R-:W-:-:S03]  /*29ca0*/  MOV R3, UR8 ;  /* 0x0000000800037c02 */ /* 0x000fc60008000f00 */
[----:B------:R-:W3:Y:S01]  /*29cb0*/  LDL.LU R122, [R1+0x21f8] ;  /* 0x0021f800017a7983 */ /* 0x000ee20000300800 */
[----:B------:R-:W-:Y:S01]  /*29cc0*/  WARPGROUP.ARRIVE ;  /* 0x00000000000079c5 */ /* 0x000fe20000000000 */
[----:B------:R-:W-:Y:S02]  /*29cd0*/  MOV R14, UR9 ;  /* 0x00000009000e7c02 */ /* 0x000fe40008000f00 */
[----:B------:R-:W4:Y:S04]  /*29ce0*/  LDL.LU R120, [R1+0x21f4] ;  /* 0x0021f40001787983 */ /* 0x000f280000300800 */
[----:B------:R-:W-:Y:S01]  /*29cf0*/  HGMMA.64x128x16.F32.BF16 R152, gdesc[UR52].tnspA, RZ, !UPT, gsb0 ;  /* 0x21e00000349879f0 */ /* 0x000fe2000c0018ff */
[----:B------:R-:W2:Y:S04]  /*29d00*/  LDL.LU R119, [R1+0x21f0] ;  /* 0x0021f00001777983 */ /* 0x000ea80000300800 */
[----:B------:R-:W3:Y:S04]  /*29d10*/  LDL.LU R118, [R1+0x21ec] ;  /* 0x0021ec0001767983 */ /* 0x000ee80000300800 */
[----:B------:R-:W4:Y:S04]  /*29d20*/  LDL.LU R117, [R1+0x21e8] ;  /* 0x0021e80001757983 */ /* 0x000f280000300800 */
[----:B------:R-:W2:Y:S04]  /*29d30*/  LDL.LU R116, [R1+0x21e4] ;  /* 0x0021e40001747983 */ /* 0x000ea80000300800 */
[----:B------:R-:W3:Y:S04]  /*29d40*/  LDL.LU R115, [R1+0x21e0] ;  /* 0x0021e00001737983 */ /* 0x000ee80000300800 */
[----:B------:R-:W4:Y:S04]  /*29d50*/  LDL.LU R114, [R1+0x21dc] ;  /* 0x0021dc0001727983 */ /* 0x000f280000300800 */
[----:B------:R-:W2:Y:S04]  /*29d60*/  LDL.LU R113, [R1+0x21d8] ;  /* 0x0021d80001717983 */ /* 0x000ea80000300800 */
[----:B------:R-:W3:Y:S04]  /*29d70*/  LDL.LU R112, [R1+0x21d4] ;  /* 0x0021d40001707983 */ /* 0x000ee80000300800 */
[----:B------:R-:W4:Y:S01]  /*29d80*/  LDL.LU R111, [R1+0x21d0] ;  /* 0x0021d000016f7983 */ /* 0x000f220000300800 */
[----:B------:R-:W-:-:S02]  /*29d90*/  MOV R222, UR39 ;  /* 0x0000002700de7c02 */ /* 0x000fc40008000f00 */
[----:B------:R-:W-:Y:S01]  /*29da0*/  MOV R221, UR38 ;  /* 0x0000002600dd7c02 */ /* 0x000fe20008000f00 */
[----:B------:R-:W2:Y:S01]  /*29db0*/  LDL.LU R16, [R1+0x21cc] ;  /* 0x0021cc0001107983 */ /* 0x000ea20000300800 */
[----:B------:R-:W-:Y:S02]  /*29dc0*/  MOV R220, UR37 ;  /* 0x0000002500dc7c02 */ /* 0x000fe40008000f00 */
[----:B------:R-:W-:Y:S01]  /*29dd0*/  MOV R219, UR36 ;  /* 0x0000002400db7c02 */ /* 0x000fe20008000f00 */
[----:B------:R-:W2:Y:S01]  /*29de0*/  LDL.LU R0, [R1+0x21c8] ;  /* 0x0021c80001007983 */ /* 0x000ea20000300800 */
[----:B------:R-:W-:Y:S02]  /*29df0*/  MOV R22, UR55 ;  /* 0x0000003700167c02 */ /* 0x000fe40008000f00 */
[----:B------:R-:W-:Y:S01]  /*29e00*/  MOV R21, UR54 ;  /* 0x0000003600157c02 */ /* 0x000fe20008000f00 */
        /* <DEDUP_REMOVED lines=22> */
[----:B------:R-:W2:Y:S01]  /*29f70*/  LDL.LU R131, [R1+0x216c] ;  /* 0x00216c0001837983 */ /* 0x000ea20000300800 */
[----:B------:R-:W-:-:S02]  /*29f80*/  WARPGROUP.DEPBAR.LE gsb0, 0x0 ;  /* 0x00008000000079c5 */ /* 0x000fc40000010000 */
[----:B------:R-:W-:Y:S01]  /*29f90*/  WARPGROUP.ARRIVE ;  /* 0x00000000000079c5 */ /* 0x000fe20000000000 */
[----:B------:R-:W2:Y:S04]  /*29fa0*/  LDL.LU R130, [R1+0x2168] ;  /* 0x0021680001827983 */ /* 0x000ea80000300800 */
[----:B------:R-:W2:Y:S01]  /*29fb0*/  LDL.LU R129, [R1+0x2164] ;  /* 0x0021640001817983 */ /* 0x000ea20000300800 */
[----:B------:R-:W-:Y:S03]  /*29fc0*/  HGMMA.64x128x16.F32.BF16 R152, gdesc[UR4].tnspA, R152, gsb0 ;  /* 0x21e00000049879f0 */ /* 0x000fe60008001898 */
[----:B------:R-:W2:Y:S04]  /*29fd0*/  LDL.LU R128, [R1+0x2160] ;  /* 0x0021600001807983 */ /* 0x000ea80000300800 */
[----:B------:R-:W2:Y:S04]  /*29fe0*/  LDL.LU R127, [R1+0x215c] ;  /* 0x00215c00017f7983 */ /* 0x000ea80000300800 */
[----:B------:R-:W2:Y:S04]  /*29ff0*/  LDL.LU R126, [R1+0x2158] ;  /* 0x00215800017e7983 */ /* 0x000ea80000300800 */
[----:B------:R-:W2:Y:S04]  /*2a000*/  LDL.LU R125, [R1+0x2154] ;  /* 0x00215400017d7983 */ /* 0x000ea80000300800 */
[----:B------:R-:W2:Y:S04]  /*2a010*/  LDL R31, [R1+0xf44] ;  /* 0x000f4400011f7983 */ /* 0x000ea80000100800 */
[----:B------:R-:W2:Y:S01]  /*2a020*/  LDL R25, [R1+0xf98] ;  /* 0x000f980001197983 */ /* 0x000ea20000100800 */
[----:B------:R-:W-:-:S02]  /*2a030*/  WARPGROUP.DEPBAR.LE gsb0, 0x0 ;  /* 0x00008000000079c5 */ /* 0x000fc40000010000 */
[----:B------:R-:W-:-:S06]  /*2a040*/  WARPGROUP.ARRIVE ;  /* 0x00000000000079c5 */ /* 0x000fcc0000000000 */
[----:B------:R-:W-:Y:S03]  /*2a050*/  HGMMA.64x128x16.F32.BF16 R152, gdesc[UR48].tnspA, R152, gsb0 ;  /* 0x21e00000309879f0 */ /* 0x000fe60008001898 */
[----:B------:R-:W-:Y:S02]  /*2a060*/  WARPGROUP.DEPBAR.LE gsb0, 0x0 ;  /* 0x00008000000079c5 */ /* 0x000fe40000010000 */
[----:B------:R-:W-:-:S07]  /*2a070*/  WARPGROUP.ARRIVE ;  /* 0x00000000000079c5 */ /* 0x000fce0000000000 */
[----:B------:R-:W-:Y:S03]  /*2a080*/  HGMMA.64x128x16.F32.BF16 R152, gdesc[UR44].tnspA, R152, gsb0 ;  /* 0x21e000002c9879f0 */ /* 0x000fe60008001898 */
[----:B------:R-:W-:Y:S02]  /*2a090*/  WARPGROUP.DEPBAR.LE gsb0, 0x0 ;  /* 0x00008000000079c5 */ /* 0x000fe40000010000 */
[----:B------:R-:W-:-:S07]  /*2a0a0*/  WARPGROUP.ARRIVE ;  /* 0x00000000000079c5 */ /* 0x000fce0000000000 */
[----:B------:R-:W-:Y:S01]  /*2a0b0*/  HGMMA.64x128x16.F32.BF16 R152, gdesc[UR40].tnspA, R152, gsb0 ;  /* 0x21e00000289879f0 */ /* 0x000fe20008001898 */
[----:B------:R-:W-:Y:S02]  /*2a0c0*/  UIADD3.64 UR40, UR4, 0x200, URZ ;  /* 0x0000020004287897 */ /* 0x000fe4000fffe03f */
[----:B------:R-:W-:Y:S01]  /*2a0d0*/  UIADD3.64 UR42, UR6, 0x400, URZ ;  /* 0x00000400062a7897 */ /* 0x000fe2000fffe03f */
[----:B------:R-:W-:Y:S02]  /*2a0e0*/  WARPGROUP.DEPBAR.LE gsb0, 0x0 ;  /* 0x00008000000079c5 */ /* 0x000fe40000010000 */
[----:B------:R-:W-:-:S06]  /*2a0f0*/  WARPGROUP.ARRIVE ;  /* 0x00000000000079c5 */ /* 0x000fcc0000000000 */
        /* <DEDUP_REMOVED lines=10> */
[----:B------:R-:W-:Y:S03]  /*2a1a0*/  HGMMA.64x128x16.F32.BF16 R152, gdesc[UR48].tnspA, R152, gsb0 ;  /* 0x21e00000309879f0 */ /* 0x000fe60008001898 */
[----:B------:R-:W-:Y:S02]  /*2a1b0*/  WARPGROUP.DEPBAR.LE gsb0, 0x0 ;  /* 0x00008000000079c5 */ /* 0x000fe40000010000 */
[----:B------:R-:W-:-:S07]  /*2a1c0*/  WARPGROUP.ARRIVE ;  /* 0x00000000000079c5 */ /* 0x000fce0000000000 */
        /* <DEDUP_REMOVED lines=61> */
[----:B------:R-:W-:Y:S01]  /*2a5a0*/  HGMMA.64x128x16.F32.BF16 R152, gdesc[UR56].tnspA, R152, gsb0 ;  /* 0x21e00000389879f0 */ /* 0x000fe20008001898 */
[----:B----4-:R-:W-:Y:S02]  /*2a5b0*/  R2UR UR43, R111 ;  /* 0x000000006f2b72ca */ /* 0x010fe400000e0000 */
[----:B---3--:R-:W-:Y:S02]  /*2a5c0*/  R2UR UR42, R112 ;  /* 0x00000000702a72ca */ /* 0x008fe400000e0000 */
[----:B--2---:R-:W-:Y:S02]  /*2a5d0*/  R2UR UR41, R113 ;  /* 0x00000000712972ca */ /* 0x004fe400000e0000 */
[----:B------:R-:W-:Y:S01]  /*2a5e0*/  R2UR UR40, R114 ;  /* 0x00000000722872ca */ /* 0x000fe200000e0000 */
[----:B------:R-:W-:Y:S02]  /*2a5f0*/  WARPGROUP.DEPBAR.LE gsb0, 0x0 ;  /* 0x00008000000079c5 */ /* 0x000fe40000010000 */
[----:B------:R-:W-:-:S06]  /*2a600*/  WARPGROUP.ARRIVE ;  /* 0x00000000000079c5 */ /* 0x000fcc0000000000 */
[----:B------:R-:W-:Y:S01]  /*2a610*/  HGMMA.64x128x16.F32.BF16 R152, gdesc[UR36].tnspA, R152, gsb0 ;  /* 0x21e00000249879f0 */ /* 0x000fe20008001898 */
[----:B------:R-:W-:Y:S02]  /*2a620*/  R2UR UR47, R115 ;  /* 0x00000000732f72ca */ /* 0x000fe400000e0000 */
[----:B------:R-:W-:Y:S02]  /*2a630*/  R2UR UR46, R116 ;  /* 0x00000000742e72ca */ /* 0x000fe400000e0000 */
[----:B------:R-:W-:Y:S02]  /*2a640*/  R2UR UR45, R117 ;  /* 0x00000000752d72ca */ /* 0x000fe400000e0000 */
        /* <DEDUP_REMOVED lines=31> */
[----:B------:R-:W-:Y:S02]  /*2a840*/  MOV R216, UR45 ;  /* 0x0000002d00d87c02 */ /* 0x000fe40008000f00 */
[----:B------:R-:W-:Y:S01]  /*2a850*/  MOV R23, UR44 ;  /* 0x0000002c00177c02 */ /* 0x000fe20008000f00 */
[----:B------:R-:W-:Y:S01]  /*2a860*/  UIADD3.64 UR44, UR4, 0x780, URZ ;  /* 0x00000780042c7897 */ /* 0x000fe2000fffe03f */
[----:B------:R-:W-:Y:S01]  /*2a870*/  MOV R218, UR47 ;  /* 0x0000002f00da7c02 */ /* 0x000fe20008000f00 */
[----:B------:R-:W-:Y:S01]  /*2a880*/  UMOV UR47, UR55 ;  /* 0x00000037002f7c82 */ /* 0x000fe20008000000 */
[----:B------:R-:W-:Y:S01]  /*2a890*/  MOV R217, UR46 ;  /* 0x0000002e00d97c02 */ /* 0x000fe20008000f00 */
[----:B------:R-:W-:Y:S01]  /*2a8a0*/  UMOV UR46, UR54 ;  /* 0x00000036002e7c82 */ /* 0x000fe20008000000 */
[----:B------:R-:W-:Y:S02]  /*2a8b0*/  WARPGROUP.DEPBAR.LE gsb0, 0x0 ;  /* 0x00008000000079c5 */ /* 0x000fe40000010000 */
[----:B------:R-:W-:-:S06]  /*2a8c0*/  WARPGROUP.ARRIVE ;  /* 0x00000000000079c5 */ /* 0x000fcc0000000000 */
[----:B------:R-:W-:Y:S01]  /*2a8d0*/  HGMMA.64x128x16.F32.BF16 R152, gdesc[UR8].tnspA, R152, gsb0 ;  /* 0x21e00000089879f0 */ /* 0x000fe20008001898 */
[----:B------:R-:W-:Y:S01]  /*2a8e0*/  UIADD3.64 UR36, UR4, 0x800, URZ ;  /* 0x0000080004247897 */ /* 0x000fe2000fffe03f */
[----:B------:R-:W-:Y:S01]  /*2a8f0*/  UMOV UR56, UR58 ;  /* 0x0000003a00387c82 */ /* 0x000fe20008000000 */
[----:B------:R-:W-:Y:S01]  /*2a900*/  UMOV UR57, UR59 ;  /* 0x0000003b00397c82 */ /* 0x000fe20008000000 */
[----:B------:R-:W-:Y:S01]  /*2a910*/  UMOV UR58, UR38 ;  /* 0x00000026003a7c82 */ /* 0x000fe20008000000 */
[----:B------:R-:W-:Y:S01]  /*2a920*/  UMOV UR59, UR39 ;  /* 0x00000027003b7c82 */ /* 0x000fe20008000000 */
[----:B------:R-:W-:Y:S01]  /*2a930*/  UMOV UR38, UR6 ;  /* 0x0000000600267c82 */ /* 0x000fe20008000000 */
[----:B------:R-:W-:Y:S01]  /*2a940*/  UMOV UR39, UR7 ;  /* 0x0000000700277c82 */ /* 0x000fe20008000000 */
[----:B------:R-:W-:Y:S02]  /*2a950*/  WARPGROUP.DEPBAR.LE gsb0, 0x0 ;  /* 0x00008000000079c5 */ /* 0x000fe40000010000 */
[----:B------:R-:W-:-:S02]  /*2a960*/  MOV R66, R153 ;  /* 0x0000009900427202 */ /* 0x000fc40000000f00 */
[----:B------:R-:W-:Y:S02]  /*2a970*/  MOV R28, R154 ;  /* 0x0000009a001c7202 */ /* 0x000fe40000000f00 */
[----:B------:R-:W-:Y:S02]  /*2a980*/  MOV R99, R155 ;  /* 0x0000009b00637202 */ /* 0x000fe40000000f00 */
[----:B------:R-:W-:Y:S02]  /*2a990*/  MOV R98, R156 ;  /* 0x0000009c00627202 */ /* 0x000fe40000000f00 */
[----:B------:R-:W-:Y:S02]  /*2a9a0*/  MOV R97, R157 ;  /* 0x0000009d00617202 */ /* 0x000fe40000000f00 */
[----:B------:R-:W-:Y:S02]  /*2a9b0*/  MOV R96, R159 ;  /* 0x0000009f00607202 */ /* 0x000fe40000000f00 */
        /* <DEDUP_REMOVED lines=58> */
[----:B------:R-:W-:-:S06]  /*2ad60*/  WARPGROUP.ARRIVE ;  /* 0x00000000000079c5 */ /* 0x000fcc0000000000 */
[----:B------:R-:W-:Y:S01]  /*2ad70*/  HGMMA.64x128x16.F32.BF16 R152, gdesc[UR44].tnspA, RZ, !UPT, gsb0 ;  /* 0x21e000002c9879f0 */ /* 0x000fe2000c0018ff */
[----:B------:R-:W-:Y:S01]  /*2ad80*/  UMOV UR52, UR10 ;  /* 0x0000000a00347c82 */ /* 0x000fe20008000000 */
[----:B------:R-:W-:Y:S01]  /*2ad90*/  UMOV UR53, UR11 ;  /* 0x0000000b00357c82 */ /* 0x000fe20008000000 */
[----:B------:R-:W-:Y:S02]  /*2ada0*/  UIADD3.64 UR8, UR4, 0x880, URZ ;  /* 0x0000088004087897 */ /* 0x000fe4000fffe03f */
[----:B------:R-:W-:Y:S01]  /*2adb0*/  UIADD3.64 UR10, UR6, 0x2, URZ ;  /* 0x00000002060a7897 */ /* 0x000fe2000fffe03f */
[----:B------:R-:W-:Y:S02]  /*2adc0*/  WARPGROUP.DEPBAR.LE gsb0, 0x0 ;  /* 0x00008000000079c5 */ /* 0x000fe40000010000 */
[----:B------:R-:W-:-:S06]  /*2add0*/  WARPGROUP.ARRIVE ;  /* 0x00000000000079c5 */ /* 0x000fcc0000000000 */
[----:B------:R-:W-:Y:S01]  /*2ade0*/  HGMMA.64x128x16.F32.BF16 R152, gdesc[UR36].tnspA, R152, gsb0 ;  /* 0x21e00000249879f0 */ /* 0x000fe20008001898 */
[----:B------:R-:W-:Y:S02]  /*2adf0*/  UIADD3.64 UR44, UR4, 0x900, URZ ;  /* 0x00000900042c7897 */ /* 0x000fe4000fffe03f */
[----:B------:R-:W-:-:S07]  /*2ae00*/  UIADD3.64 UR36, UR6, 0x4, URZ ;  /* 0x0000000406247897 */ /* 0x000fce000fffe03f */
[----:B------:R-:W-:Y:S01]  /*2ae10*/  UMOV UR46, UR36 ;  /* 0x00000024002e7c82 */ /* 0x000fe20008000000 */
[----:B------:R-:W-:Y:S01]  /*2ae20*/  UMOV UR47, UR37 ;  /* 0x00000025002f7c82 */ /* 0x000fe20008000000 */
[----:B------:R-:W-:Y:S02]  /*2ae30*/  WARPGROUP.DEPBAR.LE gsb0, 0x0 ;  /* 0x00008000000079c5 */ /* 0x000fe40000010000 */
[----:B------:R-:W-:-:S06]  /*2ae40*/  WARPGROUP.ARRIVE ;  /* 0x00000000000079c5 */ /* 0x000fcc0000000000 */
[----:B------:R-:W-:Y:S01]  /*2ae50*/  HGMMA.64x128x16.F32.BF16 R152, gdesc[UR8].tnspA, R152, gsb0 ;  /* 0x21e00000089879f0 */ /* 0x000fe20008001898 */
[----:B------:R-:W-:Y:S01]  /*2ae60*/  MOV R20, UR53 ;  /* 0x0000003500147c02 */ /* 0x000fe20008000f00 */
[----:B------:R-:W-:Y:S01]  /*2ae70*/  UIADD3.64 UR38, UR6, 0x3fe, URZ ;  /* 0x000003fe06267897 */ /* 0x000fe2000fffe03f */
[----:B------:R-:W-:Y:S01]  /*2ae80*/  MOV R19, UR52 ;  /* 0x0000003400137c02 */ /* 0x000fe20008000f00 */
[----:B------:R-:W-:-:S05]  /*2ae90*/  UIADD3.64 UR52, UR4, 0x980, URZ ;  /* 0x0000098004347897 */ /* 0x000fca000fffe03f */
[----:B------:R-:W-:Y:S01]  /*2aea0*/  UMOV UR54, UR38 ;  /* 0x0000002600367c82 */ /* 0x000fe20008000000 */
[----:B------:R-:W-:Y:S01]  /*2aeb0*/  UMOV UR55, UR39 ;  /* 0x0000002700377c82 */ /* 0x000fe20008000000 */
        /* <DEDUP_REMOVED lines=25> */
[----:B------:R-:W-:Y:S02]  /*2b050*/  R2UR UR11, R18 ;  /* 0x00000000120b72ca */ /* 0x000fe400000e0000 */
[----:B------:R-:W-:Y:S01]  /*2b060*/  R2UR UR10, R15 ;  /* 0x000000000f0a72ca */ /* 0x000fe200000e0000 */
[----:B------:R-:W-:-:S10]  /*2b070*/  UIADD3.64 UR44, UR4, 0xc00, URZ ;  /* 0x00000c00042c7897 */ /* 0x000fd4000fffe03f */
[----:B------:R-:W-:Y:S01]  /*2b080*/  UMOV UR47, UR11 ;  /* 0x0000000b002f7c82 */ /* 0x000fe20008000000 */
[----:B------:R-:W-:Y:S02]  /*2b090*/  WARPGROUP.DEPBAR.LE gsb0, 0x0 ;  /* 0x00008000000079c5 */ /* 0x000fe40000010000 */
[----:B------:R-:W-:-:S06]  /*2b0a0*/  WARPGROUP.ARRIVE ;  /* 0x00000000000079c5 */ /* 0x000fcc0000000000 */
[----:B------:R-:W-:Y:S01]  /*2b0b0*/  HGMMA.64x128x16.F32.BF16 R152, gdesc[UR36].tnspA, R152, gsb0 ;  /* 0x21e00000249879f0 */ /* 0x000fe20008001898 */
[----:B------:R-:W-:Y:S01]  /*2b0c0*/  UMOV UR46, UR10 ;  /* 0x0000000a002e7c82 */ /* 0x000fe20008000000 */
[----:B------:R-:W-:Y:S01]  /*2b0d0*/  UIADD3.64 UR36, UR4, 0xc80, URZ ;  /* 0x00000c8004247897 */ /* 0x000fe2000fffe03f */
[----:B------:R-:W-:Y:S01]  /*2b0e0*/  UMOV UR38, UR14 ;  /* 0x0000000e00267c82 */ /* 0x000fe20008000000 */
[----:B------:R-:W-:Y:S01]  /*2b0f0*/  UMOV UR39, UR15 ;  /* 0x0000000f00277c82 */ /* 0x000fe20008000000 */
[----:B------:R-:W-:Y:S02]  /*2b100*/  WARPGROUP.DEPBAR.LE gsb0, 0x0 ;  /* 0x00008000000079c5 */ /* 0x000fe40000010000 */
[----:B------:R-:W-:-:S06]  /*2b110*/  WARPGROUP.ARRIVE ;  /* 0x00000000000079c5 */ /* 0x000fcc0000000000 */
[----:B------:R-:W-:Y:S01]  /*2b120*/  HGMMA.64x128x16.F32.BF16 R152, gdesc[UR44].tnspA, R152, gsb0 ;  /* 0x21e000002c9879f0 */ /* 0x000fe20008001898 */
[----:B------:R-:W-:Y:S02]  /*2b130*/  R2UR UR9, R14 ;  /* 0x000000000e0972ca */ /* 0x000fe400000e0000 */
[----:B------:R-:W-:Y:S02]  /*2b140*/  R2UR UR8, R3 ;  /* 0x00000000030872ca */ /* 0x000fe400000e0000 */
[----:B------:R-:W-:Y:S01]  /*2b150*/  MOV R18, UR11 ;  /* 0x0000000b00127c02 */ /* 0x000fe20008000f00 */
[----:B------:R-:W-:Y:S01]  /*2b160*/  UMOV UR11, UR19 ;  /* 0x00000013000b7c82 */ /* 0x000fe20008000000 */
[----:B------:R-:W-:-:S07]  /*2b170*/  MOV R15, UR10 ;  /* 0x0000000a000f7c02 */ /* 0x000fce0008000f00 */
[----:B------:R-:W-:Y:S02]  /*2b180*/  MOV R14, UR9 ;  /* 0x00000009000e7c02 */ /* 0x000fe40008000f00 */
[----:B------:R-:W-:Y:S01]  /*2b190*/  MOV R3, UR8 ;  /* 0x0000000800037c02 */ /* 0x000fe20008000f00 */
[----:B------:R-:W-:Y:S01]  /*2b1a0*/  UIADD3.64 UR8, UR4, 0xd00, URZ ;  /* 0x00000d0004087897 */ /* 0x000fe2000fffe03f */
[----:B------:R-:W-:Y:S02]  /*2b1b0*/  WARPGROUP.DEPBAR.LE gsb0, 0x0 ;  /* 0x00008000000079c5 */ /* 0x000fe40000010000 */
[----:B------:R-:W-:-:S06]  /*2b1c0*/  WARPGROUP.ARRIVE ;  /* 0x00000000000079c5 */ /* 0x000fcc0000000000 */
[----:B------:R-:W-:Y:S01]  /*2b1d0*/  HGMMA.64x128x16.F32.BF16 R152, gdesc[UR36].tnspA, R152, gsb0 ;  /* 0x21e00000249879f0 */ /* 0x000fe20008001898 */
[----:B------:R-:W-:Y:S01]  /*2b1e0*/  UMOV UR10, UR18 ;  /* 0x00000012000a7c82 */ /* 0x000fe20008000000 */
        /* <DEDUP_REMOVED lines=28> */
[----:B------:R-:W-:Y:S01]  /*2b3b0*/  UIADD3.64 UR36, UR4, 0x1780, URZ ;  /* 0x0000178004247897 */ /* 0x000fe2000fffe03f */
        /* <DEDUP_REMOVED lines=61> */
[----:B------:R-:W-:Y:S02]  /*2b790*/  UIADD3.64 UR8, UR4, 0x1c80, URZ ;  /* 0x00001c8004087897 */ /* 0x000fe4000fffe03f */
[----:B------:R-:W-:Y:S02]  /*2b7a0*/  WARPGROUP.DEPBAR.LE gsb0, 0x0 ;  /* 0x00008000000079c5 */ /* 0x000fe40000010000 */
[----:B------:R-:W-:-:S07]  /*2b7b0*/  WARPGROUP.ARRIVE ;  /* 0x00000000000079c5 */ /* 0x000fce0000000000 */
[----:B------:R-:W-:Y:S01]  /*2b7c0*/  HGMMA.64x128x16.F32.BF16 R152, gdesc[UR44].tnspA, R152, gsb0 ;  /* 0x21e000002c9879f0 */ /* 0x000fe20008001898 */
[----:B------:R-:W-:Y:S02]  /*2b7d0*/  R2UR UR47, R218 ;  /* 0x00000000da2f72ca */ /* 0x000fe400000e0000 */
[----:B------:R-:W-:-:S11]  /*2b7e0*/  R2UR UR46, R217 ;  /* 0x00000000d92e72ca */ /* 0x000fd600000e0000 */
[----:B------:R-:W-:Y:S02]  /*2b7f0*/  UMOV UR11, UR47 ;  /* 0x0000002f000b7c82 */ /* 0x000fe40008000000 */
[----:B------:R-:W-:Y:S01]  /*2b800*/  UMOV UR10, UR46 ;  /* 0x0000002e000a7c82 */ /* 0x000fe20008000000 */
[----:B------:R-:W-:Y:S01]  /*2b810*/  UIADD3.64 UR52, UR4, 0x1d00, URZ ;  /* 0x00001d0004347897 */ /* 0x000fe2000fffe03f */
[----:B------:R-:W-:Y:S02]  /*2b820*/  WARPGROUP.DEPBAR.LE gsb0, 0x0 ;  /* 0x00008000000079c5 */ /* 0x000fe40000010000 */
[----:B------:R-:W-:-:S06]  /*2b830*/  WARPGROUP.ARRIVE ;  /* 0x00000000000079c5 */ /* 0x000fcc0000000000 */
[----:B------:R-:W-:Y:S01]  /*2b840*/  HGMMA.64x128x16.F32.BF16 R152, gdesc[UR8].tnspA, R152, gsb0 ;  /* 0x21e00000089879f0 */ /* 0x000fe20008001898 */
[----:B------:R-:W-:Y:S01]  /*2b850*/  UMOV UR54, UR50 ;  /* 0x0000003200367c82 */ /* 0x000fe20008000000 */
        /* <DEDUP_REMOVED lines=17> */
[----:B------:R-:W-:Y:S02]  /*2b970*/  LOP3.LUT R3, R33, 0x6, RZ, 0xc0, !PT ;  /* 0x0000000621037812 */ /* 0x000fe400078ec0ff */
[----:B------:R-:W-:Y:S02]  /*2b980*/  LOP3.LUT R59, R16, 0x8, RZ, 0xfc, !PT ;  /* 0x00000008103b7812 */ /* 0x000fe400078efcff */
[----:B------:R-:W-:Y:S02]  /*2b990*/  IADD3 R3, P1, R3, R31, RZ ;  /* 0x0000001f03037210 */ /* 0x000fe40007f3e0ff */
[----:B------:R-:W-:Y:S02]  /*2b9a0*/  R2UR UR9, R14 ;  /* 0x000000000e0972ca */ /* 0x000fe400000e0000 */
[----:B------:R-:W-:-:S02]  /*2b9b0*/  IADD3.X R14, RZ, R25, RZ, P1, !PT ;  /* 0x00000019ff0e7210 */ /* 0x000fc40000ffe4ff */
[C---:B------:R-:W-:Y:S02]  /*2b9c0*/  IADD3 R238, P6, R3.reuse, 0x40, RZ ;  /* 0x0000004003ee7810 */ /* 0x040fe40007fde0ff */
[----:B------:R-:W-:Y:S01]  /*2b9d0*/  ISETP.GE.U32.AND P3, PT, R3, R59, PT ;  /* 0x0000003b0300720c */ /* 0x000fe20003f66070 */
[-C--:B0-----:R-:W-:Y:S01]  /*2b9e0*/  FMUL R99, R99, R47.reuse ;  /* 0x0000002f63637220 */ /* 0x081fe20000400000 */
[----:B------:R-:W-:Y:S02]  /*2b9f0*/  R2UR UR10, R15 ;  /* 0x000000000f0a72ca */ /* 0x000fe400000e0000 */
[----:B------:R-:W-:Y:S02]  /*2ba00*/  ISETP.GE.U32.AND.EX P3, PT, R14, RZ, PT, P3 ;  /* 0x000000ff0e00720c */ /* 0x000fe40003f66130 */
[----:B------:R-:W-:Y:S02]  /*2ba10*/  IADD3 R237, P2, R3, 0x8, RZ ;  /* 0x0000000803ed7810 */ /* 0x000fe40007f5e0ff */
[----:B------:R-:W-:Y:S01]  /*2ba20*/  FSEL R106, R99, -INF , !P3 ;  /* 0xff800000636a7808 */ /* 0x000fe20005800000 */
[----:B------:R-:W-:Y:S01]  /*2ba30*/  FMUL R96, R96, R47 ;  /* 0x0000002f60607220 */ /* 0x000fe20000400000 */
[----:B------:R-:W-:-:S02]  /*2ba40*/  R2UR UR52, R19 ;  /* 0x00000000133472ca */ /* 0x000fc400000e0000 */
[----:B------:R-:W-:Y:S02]  /*2ba50*/  IADD3.X R25, RZ, R14, RZ, P2, !PT ;  /* 0x0000000eff197210 */ /* 0x000fe400017fe4ff */
[----:B------:R-:W-:Y:S01]  /*2ba60*/  IADD3 R19, P2, R3, 0x11, RZ ;  /* 0x0000001103137810 */ /* 0x000fe20007f5e0ff */
[----:B------:R-:W-:-:S03]  /*2ba70*/  FMUL R63, R63, R47 ;  /* 0x0000002f3f3f7220 */ /* 0x000fc60000400000 */
[-C--:B------:R-:W-:Y:S02]  /*2ba80*/  IADD3.X R242, RZ, R14.reuse, RZ, P2, !PT ;  /* 0x0000000efff27210 */ /* 0x080fe400017fe4ff */
[----:B------:R-:W-:Y:S02]  /*2ba90*/  R2UR UR53, R20 ;  /* 0x00000000143572ca */ /* 0x000fe400000e0000 */
[C---:B------:R-:W-:Y:S02]  /*2baa0*/  IADD3 R239, P1, R3.reuse, 0x48, RZ ;  /* 0x0000004803ef7810 */ /* 0x040fe40007f3e0ff */
[----:B------:R-:W-:Y:S02]  /*2bab0*/  R2UR UR11, R18 ;  /* 0x00000000120b72ca */ /* 0x000fe400000e0000 */
[----:B------:R-:W-:Y:S02]  /*2bac0*/  IADD3.X R45, RZ, R14, RZ, P1, !PT ;  /* 0x0000000eff2d7210 */ /* 0x000fe40000ffe4ff */
[----:B------:R-:W-:Y:S01]  /*2bad0*/  IADD3 R18, P1, R3, 0x10, RZ ;  /* 0x0000001003127810 */ /* 0x000fe20007f3e0ff */
[----:B------:R-:W-:Y:S01]  /*2bae0*/  FMUL R61, R61, R47 ;  /* 0x0000002f3d3d7220 */ /* 0x000fe20000400000 */
[----:B------:R-:W-:-:S02]  /*2baf0*/  R2UR UR54, R21 ;  /* 0x00000000153672ca */ /* 0x000fc400000e0000 */
[----:B------:R-:W-:Y:S01]  /*2bb00*/  IADD3.X R241, RZ, R14, RZ, P1, !PT ;  /* 0x0000000efff17210 */ /* 0x000fe20000ffe4ff */
[----:B------:R-:W-:Y:S02]  /*2bb10*/  WARPGROUP.DEPBAR.LE gsb0, 0x0 ;  /* 0x00008000000079c5 */ /* 0x000fe40000010000 */
[----:B------:R-:W-:-:S06]  /*2bb20*/  WARPGROUP.ARRIVE ;  /* 0x00000000000079c5 */ /* 0x000fcc0000000000 */
[----:B------:R-:W-:Y:S01]  /*2bb30*/  HGMMA.64x128x16.F32.BF16 R152, gdesc[UR56].tnspA, R152, gsb0 ;  /* 0x21e00000389879f0 */ /* 0x000fe20008001898 */
[----:B------:R-:W-:Y:S02]  /*2bb40*/  R2UR UR56, R124 ;  /* 0x000000007c3872ca */ /* 0x000fe400000e0000 */
[----:B------:R-:W-:Y:S02]  /*2bb50*/  IADD3.X R124, RZ, R14, RZ, P6, !PT ;  /* 0x0000000eff7c7210 */ /* 0x000fe400037fe4ff */
[----:B------:R-:W-:-:S04]  /*2bb60*/  IADD3 R15, P6, R3, 0x9, RZ ;  /* 0x00000009030f7810 */ /* 0x000fc80007fde0ff */
[----:B------:R-:W-:Y:S02]  /*2bb70*/  IADD3.X R240, RZ, R14, RZ, P6, !PT ;  /* 0x0000000efff07210 */ /* 0x000fe400037fe4ff */
[----:B------:R-:W-:-:S04]  /*2bb80*/  ISETP.GT.U32.AND P3, PT, R15, R59, PT ;  /* 0x0000003b0f00720c */ /* 0x000fc80003f64070 */
[----:B------:R-:W-:-:S04]  /*2bb90*/  ISETP.GT.U32.AND.EX P3, PT, R240, RZ, PT, P3 ;  /* 0x000000fff000720c */ /* 0x000fc80003f64130 */
[----:B------:R-:W-:Y:S02]  /*2bba0*/  FSEL R105, R96, -INF , !P3 ;  /* 0xff80000060697808 */ /* 0x000fe40005800000 */
[----:B------:R-:W-:Y:S02]  /*2bbb0*/  ISETP.GT.U32.AND P3, PT, R19, R16, PT ;  /* 0x000000101300720c */ /* 0x000fe40003f64070 */
[----:B------:R-:W-:Y:S02]  /*2bbc0*/  IADD3 R20, P6, R3, 0x18, RZ ;  /* 0x0000001803147810 */ /* 0x000fe40007fde0ff */
[----:B------:R-:W-:Y:S02]  /*2bbd0*/  ISETP.GT.U32.AND.EX P3, PT, R242, RZ, PT, P3 ;  /* 0x000000fff200720c */ /* 0x000fe40003f64130 */
[----:B------:R-:W-:Y:S02]  /*2bbe0*/  IADD3.X R243, RZ, R14, RZ, P6, !PT ;  /* 0x0000000efff37210 */ /* 0x000fe400037fe4ff */
[----:B------:R-:W-:-:S02]  /*2bbf0*/  FSEL R63, R63, -INF , !P3 ;  /* 0xff8000003f3f7808 */ /* 0x000fc40005800000 */
[----:B------:R-:W-:Y:S02]  /*2bc00*/  ISETP.GT.U32.AND P3, PT, R20, R16, PT ;  /* 0x000000101400720c */ /* 0x000fe40003f64070 */
[----:B------:R-:W-:Y:S02]  /*2bc10*/  IADD3 R21, P1, R3, 0x19, RZ ;  /* 0x0000001903157810 */ /* 0x000fe40007f3e0ff */
[----:B------:R-:W-:Y:S02]  /*2bc20*/  ISETP.GT.U32.AND.EX P3, PT, R243, RZ, PT, P3 ;  /* 0x000000fff300720c */ /* 0x000fe40003f64130 */
[----:B------:R-:W-:Y:S02]  /*2bc30*/  IADD3.X R244, RZ, R14, RZ, P1, !PT ;  /* 0x0000000efff47210 */ /* 0x000fe40000ffe4ff */
[----:B------:R-:W-:Y:S02]  /*2bc40*/  FSEL R61, R61, -INF , !P3 ;  /* 0xff8000003d3d7808 */ /* 0x000fe40005800000 */
[----:B------:R-:W-:Y:S01]  /*2bc50*/  ISETP.GT.U32.AND P3, PT, R21, R59, PT ;  /* 0x0000003b1500720c */ /* 0x000fe20003f64070 */
[----:B------:R-:W-:Y:S01]  /*2bc60*/  FMUL R92, R92, R47 ;  /* 0x0000002f5c5c7220 */ /* 0x000fe20000400000 */
[----:B------:R-:W-:-:S02]  /*2bc70*/  R2UR UR45, R216 ;  /* 0x00000000d82d72ca */ /* 0x000fc400000e0000 */
[----:B------:R-:W-:Y:S02]  /*2bc80*/  ISETP.GT.U32.AND.EX P3, PT, R244, RZ, PT, P3 ;  /* 0x000000fff400720c */ /* 0x000fe40003f64130 */
[----:B------:R-:W-:Y:S02]  /*2bc90*/  IADD3 R216, P6, R3, 0x21, RZ ;  /* 0x0000002103d87810 */ /* 0x000fe40007fde0ff */
[----:B------:R-:W-:Y:S02]  /*2bca0*/  FSEL R101, R92, -INF , !P3 ;  /* 0xff8000005c657808 */ /* 0x000fe40005800000 */
[----:B------:R-:W-:Y:S02]  /*2bcb0*/  IADD3.X R246, RZ, R14, RZ, P6, !PT ;  /* 0x0000000efff67210 */ /* 0x000fe400037fe4ff */
[----:B------:R-:W-:Y:S01]  /*2bcc0*/  ISETP.GT.U32.AND P3, PT, R216, R16, PT ;  /* 0x00000010d800720c */ /* 0x000fe20003f64070 */
[----:B------:R-:W-:Y:S01]  /*2bcd0*/  FMUL R91, R91, R47 ;  /* 0x0000002f5b5b7220 */ /* 0x000fe20000400000 */
[----:B------:R-:W-:-:S02]  /*2bce0*/  IADD3 R217, P1, R3, 0x28, RZ ;  /* 0x0000002803d97810 */ /* 0x000fc40007f3e0ff */
[----:B------:R-:W-:Y:S02]  /*2bcf0*/  ISETP.GT.U32.AND.EX P3, PT, R246, RZ, PT, P3 ;  /* 0x000000fff600720c */ /* 0x000fe40003f64130 */
[----:B------:R-:W-:Y:S02]  /*2bd00*/  ISETP.GE.U32.AND P4, PT, R3, R16, PT ;  /* 0x000000100300720c */ /* 0x000fe40003f86070 */
[----:B------:R-:W-:Y:S02]  /*2bd10*/  R2UR UR44, R23 ;  /* 0x00000000172c72ca */ /* 0x000fe400000e0000 */
[----:B------:R-:W-:Y:S02]  /*2bd20*/  ISETP.GT.U32.AND P5, PT, R3, R59, PT ;  /* 0x0000003b0300720c */ /* 0x000fe40003fa4070 */
[----:B------:R-:W-:Y:S01]  /*2bd30*/  FSEL R113, R91, -INF , !P3 ;  /* 0xff8000005b717808 */ /* 0x000fe20005800000 */
[----:B------:R-:W-:Y:S01]  /*2bd40*/  FMUL R66, R66, R47 ;  /* 0x0000002f42427220 */ /* 0x000fe20000400000 */
[----:B------:R-:W-:-:S02]  /*2bd50*/  R2UR UR57, R121 ;  /* 0x00000000793972ca */ /* 0x000fc400000e0000 */
[----:B------:R-:W-:Y:S02]  /*2bd60*/  IADD3 R23, P2, R3, 0x20, RZ ;  /* 0x0000002003177810 */ /* 0x000fe40007f5e0ff */
[----:B------:R-:W-:Y:S02]  /*2bd70*/  IADD3.X R247, RZ, R14, RZ, P1, !PT ;  /* 0x0000000efff77210 */ /* 0x000fe40000ffe4ff */
[----:B------:R-:W-:Y:S01]  /*2bd80*/  ISETP.GT.U32.AND P3, PT, R217, R16, PT ;  /* 0x00000010d900720c */ /* 0x000fe20003f64070 */
[-C--:B------:R-:W-:Y:S01]  /*2bd90*/  FMUL R28, R28, R47.reuse ;  /* 0x0000002f1c1c7220 */ /* 0x080fe20000400000 */
[----:B------:R-:W-:Y:S01]  /*2bda0*/  ISETP.GE.U32.AND.EX P4, PT, R14, RZ, PT, P4 ;  /* 0x000000ff0e00720c */ /* 0x000fe20003f86140 */
[----:B------:R-:W-:Y:S01]  /*2bdb0*/  FMUL R56, R56, R47 ;  /* 0x0000002f38387220 */ /* 0x000fe20000400000 */
[----:B------:R-:W-:Y:S02]  /*2bdc0*/  ISETP.GT.U32.AND.EX P5, PT, R14, RZ, PT, P5 ;  /* 0x000000ff0e00720c */ /* 0x000fe40003fa4150 */
[----:B------:R-:W-:-:S02]  /*2bdd0*/  IADD3.X R245, RZ, R14, RZ, P2, !PT ;  /* 0x0000000efff57210 */ /* 0x000fc400017fe4ff */
[----:B------:R-:W-:Y:S02]  /*2bde0*/  ISETP.GT.U32.AND.EX P3, PT, R247, RZ, PT, P3 ;  /* 0x000000fff700720c */ /* 0x000fe40003f64130 */
[----:B------:R-:W-:Y:S02]  /*2bdf0*/  IADD3 R218, P2, R3, 0x29, RZ ;  /* 0x0000002903da7810 */ /* 0x000fe40007f5e0ff */
[----:B------:R-:W-:Y:S02]  /*2be00*/  FSEL R66, R66, -INF , !P4 ;  /* 0xff80000042427808 */ /* 0x000fe40006000000 */
[-C--:B------:R-:W-:Y:S02]  /*2be10*/  ISETP.GT.U32.AND P4, PT, R237, R16.reuse, PT ;  /* 0x00000010ed00720c */ /* 0x080fe40003f84070 */
[----:B------:R-:W-:Y:S02]  /*2be20*/  FSEL R28, R28, -INF , !P5 ;  /* 0xff8000001c1c7808 */ /* 0x000fe40006800000 */
[----:B------:R-:W-:-:S02]  /*2be30*/  ISETP.GT.U32.AND P5, PT, R15, R16, PT ;  /* 0x000000100f00720c */ /* 0x000fc40003fa4070 */
[----:B------:R-:W-:Y:S01]  /*2be40*/  FSEL R56, R56, -INF , !P3 ;  /* 0xff80000038387808 */ /* 0x000fe20005800000 */
[----:B------:R-:W-:Y:S01]  /*2be50*/  FMUL R98, R98, R47 ;  /* 0x0000002f62627220 */ /* 0x000fe20000400000 */
[----:B------:R-:W-:Y:S02]  /*2be60*/  IADD3.X R248, RZ, R14, RZ, P2, !PT ;  /* 0x0000000efff87210 */ /* 0x000fe400017fe4ff */
[----:B------:R-:W-:Y:S01]  /*2be70*/  ISETP.GT.U32.AND P3, PT, R218, R59, PT ;  /* 0x0000003bda00720c */ /* 0x000fe20003f64070 */
[----:B------:R-:W-:Y:S01]  /*2be80*/  UMOV UR58, UR52 ;  /* 0x00000034003a7c82 */ /* 0x000fe20008000000 */
[----:B------:R-:W-:Y:S01]  /*2be90*/  UMOV UR59, UR53 ;  /* 0x00000035003b7c82 */ /* 0x000fe20008000000 */
[----:B------:R-:W-:Y:S01]  /*2bea0*/  ISETP.GT.U32.AND.EX P4, PT, R25, RZ, PT, P4 ;  /* 0x000000ff1900720c */ /* 0x000fe20003f84140 */
[-C--:B------:R-:W-:Y:S01]  /*2beb0*/  FMUL R97, R97, R47.reuse ;  /* 0x0000002f61617220 */ /* 0x080fe20000400000 */
[----:B------:R-:W-:Y:S01]  /*2bec0*/  ISETP.GT.U32.AND.EX P5, PT, R240, RZ, PT, P5 ;  /* 0x000000fff000720c */ /* 0x000fe20003fa4150 */
[----:B------:R-:W-:Y:S01]  /*2bed0*/  FMUL R86, R86, R47 ;  /* 0x0000002f56567220 */ /* 0x000fe20000400000 */
[----:B------:R-:W-:-:S02]  /*2bee0*/  R2UR UR36, R219 ;  /* 0x00000000db2472ca */ /* 0x000fc400000e0000 */
[----:B------:R-:W-:Y:S02]  /*2bef0*/  ISETP.GT.U32.AND.EX P3, PT, R248, RZ, PT, P3 ;  /* 0x000000fff800720c */ /* 0x000fe40003f64130 */
[----:B------:R-:W-:Y:S02]  /*2bf00*/  IADD3 R219, P6, R3, 0x30, RZ ;  /* 0x0000003003db7810 */ /* 0x000fe40007fde0ff */
[----:B------:R-:W-:Y:S01]  /*2bf10*/  FSEL R115, R98, -INF , !P4 ;  /* 0xff80000062737808 */ /* 0x000fe20006000000 */
[----:B------:R-:W0:Y:S01]  /*2bf20*/  S2R R226, SR_TID.X ;  /* 0x0000000000e27919 */ /* 0x000e220000002100 */
[----:B------:R-:W-:Y:S02]  /*2bf30*/  ISETP.GT.U32.AND P4, PT, R18, R16, PT ;  /* 0x000000101200720c */ /* 0x000fe40003f84070 */
[----:B------:R-:W-:Y:S02]  /*2bf40*/  FSEL R114, R97, -INF , !P5 ;  /* 0xff80000061727808 */ /* 0x000fe40006800000 */
[----:B------:R-:W-:Y:S01]  /*2bf50*/  FSEL R97, R86, -INF , !P3 ;  /* 0xff80000056617808 */ /* 0x000fe20005800000 */
[----:B------:R-:W-:Y:S01]  /*2bf60*/  FMUL R64, R64, R47 ;  /* 0x0000002f40407220 */ /* 0x000fe20000400000 */
[----:B------:R-:W-:-:S02]  /*2bf70*/  IADD3.X R249, RZ, R14, RZ, P6, !PT ;  /* 0x0000000efff97210 */ /* 0x000fc400037fe4ff */
[-C--:B------:R-:W-:Y:S02]  /*2bf80*/  ISETP.GT.U32.AND P5, PT, R18, R59.reuse, PT ;  /* 0x0000003b1200720c */ /* 0x080fe40003fa4070 */
[----:B------:R-:W-:Y:S01]  /*2bf90*/  ISETP.GT.U32.AND P3, PT, R219, R59, PT ;  /* 0x0000003bdb00720c */ /* 0x000fe20003f64070 */
[----:B------:R-:W-:Y:S02]  /*2bfa0*/  WARPGROUP.DEPBAR.LE gsb0, 0x0 ;  /* 0x00008000000079c5 */ /* 0x000fe40000010000 */
[----:B------:R-:W-:-:S06]  /*2bfb0*/  WARPGROUP.ARRIVE ;  /* 0x00000000000079c5 */ /* 0x000fcc0000000000 */
[----:B------:R-:W-:Y:S01]  /*2bfc0*/  HGMMA.64x128x16.F32.BF16 R152, gdesc[UR56].tnspA, R152, gsb0 ;  /* 0x21e00000389879f0 */ /* 0x000fe20008001898 */
[----:B------:R-:W-:Y:S01]  /*2bfd0*/  ISETP.GT.U32.AND.EX P4, PT, R241, RZ, PT, P4 ;  /* 0x000000fff100720c */ /* 0x000fe20003f84140 */
[-C--:B------:R-:W-:Y:S01]  /*2bfe0*/  FMUL R95, R95, R47.reuse ;  /* 0x0000002f5f5f7220 */ /* 0x080fe20000400000 */
[----:B------:R-:W-:Y:S01]  /*2bff0*/  FMUL R85, R85, R47 ;  /* 0x0000002f55557220 */ /* 0x000fe20000400000 */
[----:B------:R-:W-:Y:S02]  /*2c000*/  ISETP.GT.U32.AND.EX P5, PT, R241, RZ, PT, P5 ;  /* 0x000000fff100720c */ /* 0x000fe40003fa4150 */
[----:B------:R-:W-:Y:S02]  /*2c010*/  ISETP.GT.U32.AND.EX P3, PT, R249, RZ, PT, P3 ;  /* 0x000000fff900720c */ /* 0x000fe40003f64130 */
[----:B------:R-:W-:Y:S02]  /*2c020*/  IADD3 R221, P2, R3, 0x38, RZ ;  /* 0x0000003803dd7810 */ /* 0x000fe40007f5e0ff */
[----:B------:R-:W-:-:S02]  /*2c030*/  FSEL R64, R64, -INF , !P4 ;  /* 0xff80000040407808 */ /* 0x000fc40006000000 */
[----:B------:R-:W-:Y:S02]  /*2c040*/  ISETP.GT.U32.AND P4, PT, R19, R59, PT ;  /* 0x0000003b1300720c */ /* 0x000fe40003f84070 */
[----:B------:R-:W-:Y:S02]  /*2c050*/  FSEL R104, R95, -INF , !P5 ;  /* 0xff8000005f687808 */ /* 0x000fe40006800000 */
[----:B------:R-:W-:Y:S01]  /*2c060*/  FSEL R96, R85, -INF , !P3 ;  /* 0xff80000055607808 */ /* 0x000fe20005800000 */
[----:B------:R-:W-:Y:S01]  /*2c070*/  FMUL R94, R94, R47 ;  /* 0x0000002f5e5e7220 */ /* 0x000fe20000400000 */
[----:B------:R-:W-:Y:S02]  /*2c080*/  IADD3.X R251, RZ, R14, RZ, P2, !PT ;  /* 0x0000000efffb7210 */ /* 0x000fe400017fe4ff */
[----:B------:R-:W-:Y:S02]  /*2c090*/  ISETP.GT.U32.AND P5, PT, R21, R16, PT ;  /* 0x000000101500720c */ /* 0x000fe40003fa4070 */
[----:B------:R-:W-:Y:S01]  /*2c0a0*/  ISETP.GT.U32.AND P3, PT, R221, R59, PT ;  /* 0x0000003bdd00720c */ /* 0x000fe20003f64070 */
[-C--:B------:R-:W-:Y:S01]  /*2c0b0*/  FMUL R60, R60, R47.reuse ;  /* 0x0000002f3c3c7220 */ /* 0x080fe20000400000 */
[----:B------:R-:W-:Y:S01]  /*2c0c0*/  ISETP.GT.U32.AND.EX P4, PT, R242, RZ, PT, P4 ;  /* 0x000000fff200720c */ /* 0x000fe20003f84140 */
[----:B------:R-:W-:Y:S01]  /*2c0d0*/  FMUL R83, R83, R47 ;  /* 0x0000002f53537220 */ /* 0x000fe20000400000 */
[----:B------:R-:W-:-:S02]  /*2c0e0*/  ISETP.GT.U32.AND.EX P5, PT, R244, RZ, PT, P5 ;  /* 0x000000fff400720c */ /* 0x000fc40003fa4150 */
[----:B------:R-:W-:Y:S02]  /*2c0f0*/  ISETP.GT.U32.AND.EX P3, PT, R251, RZ, PT, P3 ;  /* 0x000000fffb00720c */ /* 0x000fe40003f64130 */
[----:B------:R-:W-:Y:S02]  /*2c100*/  FSEL R103, R94, -INF , !P4 ;  /* 0xff8000005e677808 */ /* 0x000fe40006000000 */
[----:B------:R-:W-:Y:S02]  /*2c110*/  ISETP.GT.U32.AND P4, PT, R20, R59, PT ;  /* 0x0000003b1400720c */ /* 0x000fe40003f84070 */
[----:B------:R-:W-:Y:S02]  /*2c120*/  FSEL R60, R60, -INF , !P5 ;  /* 0xff8000003c3c7808 */ /* 0x000fe40006800000 */
[----:B------:R-:W-:Y:S01]  /*2c130*/  FSEL R94, R83, -INF , !P3 ;  /* 0xff800000535e7808 */ /* 0x000fe20005800000 */
[----:B------:R-:W-:Y:S01]  /*2c140*/  FMUL R93, R93, R47 ;  /* 0x0000002f5d5d7220 */ /* 0x000fe20000400000 */
[----:B------:R-:W-:-:S02]  /*2c150*/  ISETP.GT.U32.AND P5, PT, R23, R16, PT ;  /* 0x000000101700720c */ /* 0x000fc40003fa4070 */
[----:B------:R-:W-:Y:S01]  /*2c160*/  ISETP.GT.U32.AND P3, PT, R238, R59, PT ;  /* 0x0000003bee00720c */ /* 0x000fe20003f64070 */
[-C--:B------:R-:W-:Y:S01]  /*2c170*/  FMUL R58, R58, R47.reuse ;  /* 0x0000002f3a3a7220 */ /* 0x080fe20000400000 */
[----:B------:R-:W-:Y:S01]  /*2c180*/  ISETP.GT.U32.AND.EX P4, PT, R243, RZ, PT, P4 ;  /* 0x000000fff300720c */ /* 0x000fe20003f84140 */
        /* <DEDUP_REMOVED lines=9> */
[----:B------:R-:W-:Y:S02]  /*2c220*/  IADD3 R222, P6, R3, 0x39, RZ ;  /* 0x0000003903de7810 */ /* 0x000fe40007fde0ff */
[----:B------:R-:W-:Y:S02]  /*2c230*/  IADD3.X R121, RZ, R14, RZ, P2, !PT ;  /* 0x0000000eff797210 */ /* 0x000fe400017fe4ff */
[----:B------:R-:W-:-:S02]  /*2c240*/  ISETP.GT.U32.AND P5, PT, R216, R59, PT ;  /* 0x0000003bd800720c */ /* 0x000fc40003fa4070 */
[----:B------:R-:W-:Y:S01]  /*2c250*/  ISETP.GT.U32.AND P3, PT, R224, R16, PT ;  /* 0x00000010e000720c */ /* 0x000fe20003f64070 */
[-C--:B------:R-:W-:Y:S01]  /*2c260*/  FMUL R89, R89, R47.reuse ;  /* 0x0000002f59597220 */ /* 0x080fe20000400000 */
[----:B------:R-:W-:Y:S01]  /*2c270*/  ISETP.GT.U32.AND.EX P4, PT, R245, RZ, PT, P4 ;  /* 0x000000fff500720c */ /* 0x000fe20003f84140 */
[----:B------:R-:W-:Y:S01]  /*2c280*/  FMUL R78, R78, R47 ;  /* 0x0000002f4e4e7220 */ /* 0x000fe20000400000 */
[----:B------:R-:W-:Y:S02]  /*2c290*/  R2UR UR37, R220 ;  /* 0x00000000dc2572ca */ /* 0x000fe400000e0000 */
[----:B0-----:R-:W-:Y:S02]  /*2c2a0*/  LOP3.LUT R226, R226, 0x40, RZ, 0xc0, !PT ;  /* 0x00000040e2e27812 */ /* 0x001fe400078ec0ff */
[----:B------:R-:W-:Y:S02]  /*2c2b0*/  IADD3 R220, P1, R3, 0x31, RZ ;  /* 0x0000003103dc7810 */ /* 0x000fe40007f3e0ff */
[----:B------:R-:W-:-:S02]  /*2c2c0*/  IADD3.X R252, RZ, R14, RZ, P6, !PT ;  /* 0x0000000efffc7210 */ /* 0x000fc400037fe4ff */
[----:B------:R-:W-:Y:S02]  /*2c2d0*/  ISETP.GT.U32.AND.EX P5, PT, R246, RZ, PT, P5 ;  /* 0x000000fff600720c */ /* 0x000fe40003fa4150 */
[----:B------:R-:W-:Y:S02]  /*2c2e0*/  ISETP.GT.U32.AND.EX P3, PT, R121, RZ, PT, P3 ;  /* 0x000000ff7900720c */ /* 0x000fe40003f64130 */
[----:B------:R-:W-:Y:S02]  /*2c2f0*/  IADD3 R225, P6, R3, 0x50, RZ ;  /* 0x0000005003e17810 */ /* 0x000fe40007fde0ff */
[----:B------:R-:W-:Y:S02]  /*2c300*/  FSEL R100, R90, -INF , !P4 ;  /* 0xff8000005a647808 */ /* 0x000fe40006000000 */
[----:B------:R-:W-:Y:S02]  /*2c310*/  R2UR UR55, R22 ;  /* 0x00000000163772ca */ /* 0x000fe400000e0000 */
[----:B------:R-:W-:-:S02]  /*2c320*/  ISETP.GT.U32.AND P4, PT, R217, R59, PT ;  /* 0x0000003bd900720c */ /* 0x000fc40003f84070 */
[----:B------:R-:W-:Y:S02]  /*2c330*/  LEA R22, R226, R223, 0x9 ;  /* 0x000000dfe2167211 */ /* 0x000fe400078e48ff */
[-C--:B------:R-:W-:Y:S02]  /*2c340*/  IADD3.X R250, RZ, R14.reuse, RZ, P1, !PT ;  /* 0x0000000efffa7210 */ /* 0x080fe40000ffe4ff */
[----:B------:R-:W-:Y:S02]  /*2c350*/  FSEL R99, R89, -INF , !P5 ;  /* 0xff80000059637808 */ /* 0x000fe40006800000 */
[----:B------:R-:W-:Y:S01]  /*2c360*/  FSEL R110, R78, -INF , !P3 ;  /* 0xff8000004e6e7808 */ /* 0x000fe20005800000 */
[----:B------:R-:W-:Y:S01]  /*2c370*/  FMUL R87, R87, R47 ;  /* 0x0000002f57577220 */ /* 0x000fe20000400000 */
[----:B------:R-:W-:Y:S02]  /*2c380*/  IADD3 R223, P1, R3, 0x41, RZ ;  /* 0x0000004103df7810 */ /* 0x000fe40007f3e0ff */
[----:B------:R-:W-:-:S02]  /*2c390*/  IADD3.X R120, RZ, R14, RZ, P6, !PT ;  /* 0x0000000eff787210 */ /* 0x000fc400037fe4ff */
[-C--:B------:R-:W-:Y:S02]  /*2c3a0*/  ISETP.GT.U32.AND P5, PT, R218, R16.reuse, PT ;  /* 0x00000010da00720c */ /* 0x080fe40003fa4070 */
[----:B------:R-:W-:Y:S01]  /*2c3b0*/  ISETP.GT.U32.AND P3, PT, R225, R16, PT ;  /* 0x00000010e100720c */ /* 0x000fe20003f64070 */
[-C--:B------:R-:W-:Y:S01]  /*2c3c0*/  FMUL R88, R88, R47.reuse ;  /* 0x0000002f58587220 */ /* 0x080fe20000400000 */
[----:B------:R-:W-:Y:S01]  /*2c3d0*/  ISETP.GT.U32.AND.EX P4, PT, R247, RZ, PT, P4 ;  /* 0x000000fff700720c */ /* 0x000fe20003f84140 */
[----:B------:R-:W-:Y:S01]  /*2c3e0*/  FMUL R44, R44, R47 ;  /* 0x0000002f2c2c7220 */ /* 0x000fe20000400000 */
[----:B------:R-:W-:Y:S02]  /*2c3f0*/  IADD3.X R43, RZ, R14, RZ, P1, !PT ;  /* 0x0000000eff2b7210 */ /* 0x000fe40000ffe4ff */
[----:B------:R-:W-:Y:S02]  /*2c400*/  ISETP.GT.U32.AND.EX P5, PT, R248, RZ, PT, P5 ;  /* 0x000000fff800720c */ /* 0x000fe40003fa4150 */
[----:B------:R-:W-:-:S02]  /*2c410*/  ISETP.GT.U32.AND.EX P3, PT, R120, RZ, PT, P3 ;  /* 0x000000ff7800720c */ /* 0x000fc40003f64130 */
[----:B------:R-:W-:Y:S02]  /*2c420*/  IADD3 R226, P1, R3, 0x51, RZ ;  /* 0x0000005103e27810 */ /* 0x000fe40007f3e0ff */
[----:B------:R-:W-:Y:S02]  /*2c430*/  FSEL R98, R87, -INF , !P4 ;  /* 0xff80000057627808 */ /* 0x000fe40006000000 */
[----:B------:R-:W-:Y:S02]  /*2c440*/  ISETP.GT.U32.AND P4, PT, R220, R16, PT ;  /* 0x00000010dc00720c */ /* 0x000fe40003f84070 */
[----:B------:R-:W-:Y:S02]  /*2c450*/  FSEL R112, R88, -INF , !P5 ;  /* 0xff80000058707808 */ /* 0x000fe40006800000 */
[----:B------:R-:W-:Y:S01]  /*2c460*/  FSEL R44, R44, -INF , !P3 ;  /* 0xff8000002c2c7808 */ /* 0x000fe20005800000 */
[----:B------:R-:W-:Y:S01]  /*2c470*/  FMUL R53, R53, R47 ;  /* 0x0000002f35357220 */ /* 0x000fe20000400000 */
[----:B------:R-:W-:-:S02]  /*2c480*/  IADD3.X R119, RZ, R14, RZ, P1, !PT ;  /* 0x0000000eff777210 */ /* 0x000fc40000ffe4ff */
[----:B------:R-:W-:Y:S02]  /*2c490*/  ISETP.GT.U32.AND P5, PT, R219, R16, PT ;  /* 0x00000010db00720c */ /* 0x000fe40003fa4070 */
[----:B------:R-:W-:Y:S01]  /*2c4a0*/  ISETP.GT.U32.AND P3, PT, R226, R59, PT ;  /* 0x0000003be200720c */ /* 0x000fe20003f64070 */
[-C--:B------:R-:W-:Y:S01]  /*2c4b0*/  FMUL R54, R54, R47.reuse ;  /* 0x0000002f36367220 */ /* 0x080fe20000400000 */
[----:B------:R-:W-:Y:S01]  /*2c4c0*/  ISETP.GT.U32.AND.EX P4, PT, R250, RZ, PT, P4 ;  /* 0x000000fffa00720c */ /* 0x000fe20003f84140 */
[----:B------:R-:W-:Y:S01]  /*2c4d0*/  FMUL R73, R73, R47 ;  /* 0x0000002f49497220 */ /* 0x000fe20000400000 */
[----:B------:R-:W-:Y:S02]  /*2c4e0*/  ISETP.GT.U32.AND.EX P5, PT, R249, RZ, PT, P5 ;  /* 0x000000fff900720c */ /* 0x000fe40003fa4150 */
[----:B------:R-:W-:Y:S02]  /*2c4f0*/  ISETP.GT.U32.AND.EX P3, PT, R119, RZ, PT, P3 ;  /* 0x000000ff7700720c */ /* 0x000fe40003f64130 */
[----:B------:R-:W-:-:S02]  /*2c500*/  IADD3 R228, P6, R3, 0x59, RZ ;  /* 0x0000005903e47810 */ /* 0x000fc40007fde0ff */
[----:B------:R-:W-:Y:S02]  /*2c510*/  FSEL R53, R53, -INF , !P4 ;  /* 0xff80000035357808 */ /* 0x000fe40006000000 */
[----:B------:R-:W-:Y:S02]  /*2c520*/  ISETP.GT.U32.AND P4, PT, R221, R16, PT ;  /* 0x00000010dd00720c */ /* 0x000fe40003f84070 */
[----:B------:R-:W-:Y:S02]  /*2c530*/  FSEL R54, R54, -INF , !P5 ;  /* 0xff80000036367808 */ /* 0x000fe40006800000 */
[----:B------:R-:W-:Y:S01]  /*2c540*/  FSEL R87, R73, -INF , !P3 ;  /* 0xff80000049577808 */ /* 0x000fe20005800000 */
[----:B------:R-:W-:Y:S01]  /*2c550*/  FMUL R51, R51, R47 ;  /* 0x0000002f33337220 */ /* 0x000fe20000400000 */
[----:B------:R-:W-:Y:S02]  /*2c560*/  IADD3.X R41, RZ, R14, RZ, P6, !PT ;  /* 0x0000000eff297210 */ /* 0x000fe400037fe4ff */
        /* <DEDUP_REMOVED lines=18> */
[C---:B------:R-:W-:Y:S01]  /*2c690*/  ISETP.GT.U32.AND.EX P4, PT, R252.reuse, RZ, PT, P4 ;  /* 0x000000fffc00720c */ /* 0x040fe20003f84140 */
[----:B------:R-:W-:Y:S01]  /*2c6a0*/  FMUL R39, R39, R47 ;  /* 0x0000002f27277220 */ /* 0x000fe20000400000 */
[----:B------:R-:W-:Y:S02]  /*2c6b0*/  IADD3.X R118, RZ, R14, RZ, P2, !PT ;  /* 0x0000000eff767210 */ /* 0x000fe400017fe4ff */
        /* <DEDUP_REMOVED lines=21> */
[-C--:B------:R-:W-:Y:S01]  /*2c810*/  FMUL R79, R79, R47.reuse ;  /* 0x0000002f4f4f7220 */ /* 0x080fe20000400000 */
[----:B------:R-:W-:Y:S02]  /*2c820*/  IADD3.X R35, RZ, R14, RZ, P1, !PT ;  /* 0x0000000eff237210 */ /* 0x000fe40000ffe4ff */
[-C--:B------:R-:W-:Y:S02]  /*2c830*/  ISETP.GT.U32.AND P5, PT, R239, R16.reuse, PT ;  /* 0x00000010ef00720c */ /* 0x080fe40003fa4070 */
[----:B------:R-:W-:Y:S01]  /*2c840*/  ISETP.GT.U32.AND P3, PT, R232, R16, PT ;  /* 0x00000010e800720c */ /* 0x000fe20003f64070 */
[-C--:B------:R-:W-:Y:S01]  /*2c850*/  FMUL R46, R46, R47.reuse ;  /* 0x0000002f2e2e7220 */ /* 0x080fe20000400000 */
[----:B------:R-:W-:Y:S01]  /*2c860*/  ISETP.GT.U32.AND.EX P4, PT, R43, RZ, PT, P4 ;  /* 0x000000ff2b00720c */ /* 0x000fe20003f84140 */
[----:B------:R-:W-:Y:S01]  /*2c870*/  FMUL R30, R30, R47 ;  /* 0x0000002f1e1e7220 */ /* 0x000fe20000400000 */
[----:B------:R-:W-:-:S02]  /*2c880*/  ISETP.GT.U32.AND.EX P5, PT, R45, RZ, PT, P5 ;  /* 0x000000ff2d00720c */ /* 0x000fc40003fa4150 */
[----:B------:R-:W-:Y:S02]  /*2c890*/  ISETP.GT.U32.AND.EX P3, PT, R35, RZ, PT, P3 ;  /* 0x000000ff2300720c */ /* 0x000fe40003f64130 */
[----:B------:R-:W-:Y:S02]  /*2c8a0*/  IADD3 R233, P2, R3, 0x70, RZ ;  /* 0x0000007003e97810 */ /* 0x000fe40007f5e0ff */
[----:B------:R-:W-:Y:S02]  /*2c8b0*/  FSEL R91, R79, -INF , !P4 ;  /* 0xff8000004f5b7808 */ /* 0x000fe40006000000 */
[----:B------:R-:W-:Y:S02]  /*2c8c0*/  ISETP.GT.U32.AND P4, PT, R239, R59, PT ;  /* 0x0000003bef00720c */ /* 0x000fe40003f84070 */
[----:B------:R-:W-:Y:S02]  /*2c8d0*/  FSEL R46, R46, -INF , !P5 ;  /* 0xff8000002e2e7808 */ /* 0x000fe40006800000 */
[----:B------:R-:W-:Y:S01]  /*2c8e0*/  FSEL R30, R30, -INF , !P3 ;  /* 0xff8000001e1e7808 */ /* 0x000fe20005800000 */
[----:B------:R-:W-:Y:S01]  /*2c8f0*/  FMUL R77, R77, R47 ;  /* 0x0000002f4d4d7220 */ /* 0x000fe20000400000 */
[----:B------:R-:W-:-:S02]  /*2c900*/  IADD3 R231, P6, R3, 0x68, RZ ;  /* 0x0000006803e77810 */ /* 0x000fc40007fde0ff */
[----:B------:R-:W-:Y:S02]  /*2c910*/  IADD3.X R37, RZ, R14, RZ, P2, !PT ;  /* 0x0000000eff257210 */ /* 0x000fe400017fe4ff */
[----:B------:R-:W-:Y:S02]  /*2c920*/  ISETP.GT.U32.AND P5, PT, R224, R59, PT ;  /* 0x0000003be000720c */ /* 0x000fe40003fa4070 */
[----:B------:R-:W-:Y:S01]  /*2c930*/  ISETP.GT.U32.AND P3, PT, R233, R16, PT ;  /* 0x00000010e900720c */ /* 0x000fe20003f64070 */
[-C--:B------:R-:W-:Y:S01]  /*2c940*/  FMUL R76, R76, R47.reuse ;  /* 0x0000002f4c4c7220 */ /* 0x080fe20000400000 */
[----:B------:R-:W-:Y:S01]  /*2c950*/  ISETP.GT.U32.AND.EX P4, PT, R45, RZ, PT, P4 ;  /* 0x000000ff2d00720c */ /* 0x000fe20003f84140 */
[----:B------:R-:W-:Y:S01]  /*2c960*/  FMUL R29, R29, R47 ;  /* 0x0000002f1d1d7220 */ /* 0x000fe20000400000 */
[----:B------:R-:W-:Y:S02]  /*2c970*/  IADD3.X R116, RZ, R14, RZ, P6, !PT ;  /* 0x0000000eff747210 */ /* 0x000fe400037fe4ff */
[----:B------:R-:W-:-:S02]  /*2c980*/  ISETP.GT.U32.AND.EX P5, PT, R121, RZ, PT, P5 ;  /* 0x000000ff7900720c */ /* 0x000fc40003fa4150 */
[----:B------:R-:W-:Y:S02]  /*2c990*/  ISETP.GT.U32.AND.EX P3, PT, R37, RZ, PT, P3 ;  /* 0x000000ff2500720c */ /* 0x000fe40003f64130 */
[----:B------:R-:W-:Y:S02]  /*2c9a0*/  IADD3 R234, P6, R3, 0x71, RZ ;  /* 0x0000007103ea7810 */ /* 0x000fe40007fde0ff */
[----:B------:R-:W-:Y:S02]  /*2c9b0*/  FSEL R90, R77, -INF , !P4 ;  /* 0xff8000004d5a7808 */ /* 0x000fe40006000000 */
[----:B------:R-:W-:Y:S02]  /*2c9c0*/  LOP3.LUT R52, R16, 0x40, RZ, 0xfc, !PT ;  /* 0x0000004010347812 */ /* 0x000fe400078efcff */
[----:B------:R-:W-:Y:S02]  /*2c9d0*/  ISETP.GT.U32.AND P4, PT, R225, R59, PT ;  /* 0x0000003be100720c */ /* 0x000fe40003f84070 */
[----:B------:R-:W-:-:S02]  /*2c9e0*/  FSEL R89, R76, -INF , !P5 ;  /* 0xff8000004c597808 */ /* 0x000fc40006800000 */
[----:B------:R-:W-:Y:S01]  /*2c9f0*/  FSEL R29, R29, -INF , !P3 ;  /* 0xff8000001d1d7808 */ /* 0x000fe20005800000 */
[----:B------:R-:W-:Y:S01]  /*2ca00*/  FMUL R74, R74, R47 ;  /* 0x0000002f4a4a7220 */ /* 0x000fe20000400000 */
[----:B------:R-:W-:Y:S02]  /*2ca10*/  IADD3.X R31, RZ, R14, RZ, P6, !PT ;  /* 0x0000000eff1f7210 */ /* 0x000fe400037fe4ff */
[----:B------:R-:W-:Y:S02]  /*2ca20*/  ISETP.GT.U32.AND P5, PT, R226, R16, PT ;  /* 0x00000010e200720c */ /* 0x000fe40003fa4070 */
[----:B------:R-:W-:Y:S01]  /*2ca30*/  ISETP.GT.U32.AND P3, PT, R234, R59, PT ;  /* 0x0000003bea00720c */ /* 0x000fe20003f64070 */
[-C--:B------:R-:W-:Y:S01]  /*2ca40*/  FMUL R75, R75, R47.reuse ;  /* 0x0000002f4b4b7220 */ /* 0x080fe20000400000 */
[----:B------:R-:W-:Y:S01]  /*2ca50*/  ISETP.GT.U32.AND P6, PT, R3, R52, PT ;  /* 0x000000340300720c */ /* 0x000fe20003fc4070 */
[----:B------:R-:W-:Y:S01]  /*2ca60*/  FMUL R26, R26, R47 ;  /* 0x0000002f1a1a7220 */ /* 0x000fe20000400000 */
[----:B------:R-:W-:Y:S01]  /*2ca70*/  ISETP.GT.U32.AND.EX P4, PT, R120, RZ, PT, P4 ;  /* 0x000000ff7800720c */ /* 0x000fe20003f84140 */
[----:B------:R-:W-:-:S02]  /*2ca80*/  WARPGROUP.DEPBAR.LE gsb0, 0x0 ;  /* 0x00008000000079c5 */ /* 0x000fc40000010000 */
[----:B------:R-:W-:Y:S01]  /*2ca90*/  IADD3 R235, P1, R3, 0x78, RZ ;  /* 0x0000007803eb7810 */ /* 0x000fe20007f3e0ff */
[----:B------:R-:W-:Y:S01]  /*2caa0*/  FMUL R152, R152, R47 ;  /* 0x0000002f98987220 */ /* 0x000fe20000400000 */
[----:B------:R-:W-:Y:S02]  /*2cab0*/  ISETP.GT.U32.AND.EX P5, PT, R119, RZ, PT, P5 ;  /* 0x000000ff7700720c */ /* 0x000fe40003fa4150 */
[----:B------:R-:W-:Y:S02]  /*2cac0*/  ISETP.GT.U32.AND.EX P3, PT, R31, RZ, PT, P3 ;  /* 0x000000ff1f00720c */ /* 0x000fe40003f64130 */
[----:B------:R-:W-:Y:S02]  /*2cad0*/  LOP3.LUT R49, R16, 0x48, RZ, 0xfc, !PT ;  /* 0x0000004810317812 */ /* 0x000fe400078efcff */
[----:B------:R-:W-:Y:S02]  /*2cae0*/  IADD3 R236, P2, R3, 0x79, RZ ;  /* 0x0000007903ec7810 */ /* 0x000fe40007f5e0ff */
[----:B------:R-:W-:-:S02]  /*2caf0*/  FSEL R88, R74, -INF , !P4 ;  /* 0xff8000004a587808 */ /* 0x000fc40006000000 */
[----:B------:R-:W-:Y:S02]  /*2cb00*/  ISETP.GT.U32.AND.EX P6, PT, R14, RZ, PT, P6 ;  /* 0x000000ff0e00720c */ /* 0x000fe40003fc4160 */
[----:B------:R-:W-:Y:S02]  /*2cb10*/  ISETP.GT.U32.AND P4, PT, R227, R59, PT ;  /* 0x0000003be300720c */ /* 0x000fe40003f84070 */
[----:B------:R-:W-:Y:S02]  /*2cb20*/  IADD3.X R33, RZ, R14, RZ, P1, !PT ;  /* 0x0000000eff217210 */ /* 0x000fe40000ffe4ff */
[----:B------:R-:W-:Y:S02]  /*2cb30*/  FSEL R109, R75, -INF , !P5 ;  /* 0xff8000004b6d7808 */ /* 0x000fe40006800000 */
[----:B------:R-:W-:Y:S01]  /*2cb40*/  FSEL R26, R26, -INF , !P3 ;  /* 0xff8000001a1a7808 */ /* 0x000fe20005800000 */
[----:B------:R-:W-:Y:S01]  /*2cb50*/  FMUL R71, R71, R47 ;  /* 0x0000002f47477220 */ /* 0x000fe20000400000 */
[----:B------:R-:W-:-:S02]  /*2cb60*/  ISETP.GE.U32.AND P1, PT, R3, R52, PT ;  /* 0x000000340300720c */ /* 0x000fc40003f26070 */
[----:B------:R-:W-:Y:S02]  /*2cb70*/  IADD3.X R40, RZ, R14, RZ, P2, !PT ;  /* 0x0000000eff287210 */ /* 0x000fe400017fe4ff */
[----:B------:R-:W-:Y:S02]  /*2cb80*/  ISETP.GT.U32.AND P5, PT, R227, R16, PT ;  /* 0x00000010e300720c */ /* 0x000fe40003fa4070 */
[CC--:B------:R-:W-:Y:S02]  /*2cb90*/  ISETP.GE.U32.AND P3, PT, R3.reuse, R49.reuse, PT ;  /* 0x000000310300720c */ /* 0x0c0fe40003f66070 */
[----:B------:R-:W-:Y:S02]  /*2cba0*/  ISETP.GT.U32.AND P2, PT, R3, R49, PT ;  /* 0x000000310300720c */ /* 0x000fe40003f44070 */
[----:B------:R-:W-:Y:S01]  /*2cbb0*/  FSEL R78, R152, -INF , !P6 ;  /* 0xff800000984e7808 */ /* 0x000fe20007000000 */
[-C--:B------:R-:W-:Y:S01]  /*2cbc0*/  FMUL R42, R42, R47.reuse ;  /* 0x0000002f2a2a7220 */ /* 0x080fe20000400000 */
[----:B------:R-:W-:Y:S01]  /*2cbd0*/  ISETP.GT.U32.AND.EX P4, PT, R118, RZ, PT, P4 ;  /* 0x000000ff7600720c */ /* 0x000fe20003f84140 */
[-C--:B------:R-:W-:Y:S01]  /*2cbe0*/  FMUL R153, R153, R47.reuse ;  /* 0x0000002f99997220 */ /* 0x080fe20000400000 */
[----:B------:R-:W-:Y:S01]  /*2cbf0*/  LOP3.LUT R152, R16, 0x40, RZ, 0xfc, !PT ;  /* 0x0000004010987812 */ /* 0x000fe200078efcff */
[-C--:B------:R-:W-:Y:S01]  /*2cc00*/  FMUL R155, R155, R47.reuse ;  /* 0x0000002f9b9b7220 */ /* 0x080fe20000400000 */
[----:B------:R-:W-:Y:S01]  /*2cc10*/  ISETP.GT.U32.AND.EX P5, PT, R118, RZ, PT, P5 ;  /* 0x000000ff7600720c */ /* 0x000fe20003fa4150 */
[----:B------:R-:W-:Y:S01]  /*2cc20*/  FMUL R154, R154, R47 ;  /* 0x0000002f9a9a7220 */ /* 0x000fe20000400000 */
[----:B------:R-:W-:-:S02]  /*2cc30*/  ISETP.GE.U32.AND.EX P1, PT, R14, RZ, PT, P1 ;  /* 0x000000ff0e00720c */ /* 0x000fc40003f26110 */
[C---:B------:R-:W-:Y:S02]  /*2cc40*/  ISETP.GE.U32.AND.EX P3, PT, R14.reuse, RZ, PT, P3 ;  /* 0x000000ff0e00720c */ /* 0x040fe40003f66130 */
[----:B------:R-:W-:Y:S02]  /*2cc50*/  ISETP.GT.U32.AND.EX P2, PT, R14, RZ, PT, P2 ;  /* 0x000000ff0e00720c */ /* 0x000fe40003f44120 */
[----:B------:R-:W-:Y:S02]  /*2cc60*/  FSEL R86, R71, -INF , !P4 ;  /* 0xff80000047567808 */ /* 0x000fe40006000000 */
[----:B------:R-:W-:Y:S02]  /*2cc70*/  ISETP.GT.U32.AND P6, PT, R237, R152, PT ;  /* 0x00000098ed00720c */ /* 0x000fe40003fc4070 */
[----:B------:R-:W-:Y:S01]  /*2cc80*/  ISETP.GT.U32.AND P4, PT, R230, R16, PT ;  /* 0x00000010e600720c */ /* 0x000fe20003f84070 */
[----:B------:R-:W-:Y:S01]  /*2cc90*/  FMUL R156, R156, R47 ;  /* 0x0000002f9c9c7220 */ /* 0x000fe20000400000 */
[----:B------:R-:W-:-:S02]  /*2cca0*/  FSEL R42, R42, -INF , !P5 ;  /* 0xff8000002a2a7808 */ /* 0x000fc40006800000 */
[----:B------:R-:W-:Y:S02]  /*2ccb0*/  FSEL R77, R153, -INF , !P1 ;  /* 0xff800000994d7808 */ /* 0x000fe40004800000 */
[----:B------:R-:W-:Y:S01]  /*2ccc0*/  FSEL R72, R155, -INF , !P3 ;  /* 0xff8000009b487808 */ /* 0x000fe20005800000 */
[----:B------:R-:W-:Y:S01]  /*2ccd0*/  FMUL R36, R36, R47 ;  /* 0x0000002f24247220 */ /* 0x000fe20000400000 */
[----:B------:R-:W-:Y:S02]  /*2cce0*/  ISETP.GT.U32.AND P5, PT, R228, R59, PT ;  /* 0x0000003be400720c */ /* 0x000fe40003fa4070 */
[-C--:B------:R-:W-:Y:S02]  /*2ccf0*/  ISETP.GT.U32.AND P1, PT, R237, R49.reuse, PT ;  /* 0x00000031ed00720c */ /* 0x080fe40003f24070 */
[----:B------:R-:W-:Y:S02]  /*2cd00*/  FSEL R73, R154, -INF , !P2 ;  /* 0xff8000009a497808 */ /* 0x000fe40005000000 */
[----:B------:R-:W-:-:S02]  /*2cd10*/  ISETP.GT.U32.AND P3, PT, R15, R49, PT ;  /* 0x000000310f00720c */ /* 0x000fc40003f64070 */
[----:B------:R-:W-:Y:S02]  /*2cd20*/  ISETP.GT.U32.AND P2, PT, R15, R152, PT ;  /* 0x000000980f00720c */ /* 0x000fe40003f44070 */
[----:B------:R-:W-:Y:S01]  /*2cd30*/  ISETP.GT.U32.AND.EX P6, PT, R25, RZ, PT, P6 ;  /* 0x000000ff1900720c */ /* 0x000fe20003fc4160 */
[-C--:B------:R-:W-:Y:S01]  /*2cd40*/  FMUL R70, R70, R47.reuse ;  /* 0x0000002f46467220 */ /* 0x080fe20000400000 */
[----:B------:R-:W-:Y:S01]  /*2cd50*/  ISETP.GT.U32.AND.EX P4, PT, R117, RZ, PT, P4 ;  /* 0x000000ff7500720c */ /* 0x000fe20003f84140 */
[-C--:B------:R-:W-:Y:S01]  /*2cd60*/  FMUL R158, R158, R47.reuse ;  /* 0x0000002f9e9e7220 */ /* 0x080fe20000400000 */
[-C--:B------:R-:W-:Y:S01]  /*2cd70*/  FMUL R159, R159, R47.reuse ;  /* 0x0000002f9f9f7220 */ /* 0x080fe20000400000 */
[----:B------:R-:W-:Y:S01]  /*2cd80*/  ISETP.GT.U32.AND.EX P5, PT, R41, RZ, PT, P5 ;  /* 0x000000ff2900720c */ /* 0x000fe20003fa4150 */
[----:B------:R-:W-:Y:S01]  /*2cd90*/  FMUL R157, R157, R47 ;  /* 0x0000002f9d9d7220 */ /* 0x000fe20000400000 */
[----:B------:R-:W-:Y:S02]  /*2cda0*/  ISETP.GT.U32.AND.EX P1, PT, R25, RZ, PT, P1 ;  /* 0x000000ff1900720c */ /* 0x000fe40003f24110 */
[----:B------:R-:W-:-:S02]  /*2cdb0*/  ISETP.GT.U32.AND.EX P3, PT, R240, RZ, PT, P3 ;  /* 0x000000fff000720c */ /* 0x000fc40003f64130 */
[----:B------:R-:W-:Y:S02]  /*2cdc0*/  ISETP.GT.U32.AND.EX P2, PT, R240, RZ, PT, P2 ;  /* 0x000000fff000720c */ /* 0x000fe40003f44120 */
[----:B------:R-:W-:Y:S02]  /*2cdd0*/  FSEL R76, R156, -INF , !P6 ;  /* 0xff8000009c4c7808 */ /* 0x000fe40007000000 */
        /* <DEDUP_REMOVED lines=9> */
[----:B------:R-:W-:Y:S02]  /*2ce70*/  FSEL R75, R157, -INF , !P2 ;  /* 0xff8000009d4b7808 */ /* 0x000fe40005000000 */
[C---:B------:R-:W-:Y:S02]  /*2ce80*/  ISETP.GT.U32.AND P1, PT, R19.reuse, R152, PT ;  /* 0x000000981300720c */ /* 0x040fe40003f24070 */
[----:B------:R-:W-:-:S02]  /*2ce90*/  ISETP.GT.U32.AND P3, PT, R19, R49, PT ;  /* 0x000000311300720c */ /* 0x000fc40003f64070 */
[----:B------:R-:W-:Y:S02]  /*2cea0*/  ISETP.GT.U32.AND P2, PT, R18, R49, PT ;  /* 0x000000311200720c */ /* 0x000fe40003f44070 */
[----:B------:R-:W-:Y:S01]  /*2ceb0*/  ISETP.GT.U32.AND.EX P6, PT, R241, RZ, PT, P6 ;  /* 0x000000fff100720c */ /* 0x000fe20003fc4160 */
[-C--:B------:R-:W-:Y:S01]  /*2cec0*/  FMUL R69, R69, R47.reuse ;  /* 0x0000002f45457220 */ /* 0x080fe20000400000 */
[----:B------:R-:W-:Y:S01]  /*2ced0*/  ISETP.GT.U32.AND.EX P4, PT, R116, RZ, PT, P4 ;  /* 0x000000ff7400720c */ /* 0x000fe20003f84140 */
[-C--:B------:R-:W-:Y:S01]  /*2cee0*/  FMUL R162, R162, R47.reuse ;  /* 0x0000002fa2a27220 */ /* 0x080fe20000400000 */
[----:B------:R-:W-:Y:S01]  /*2cef0*/  ISETP.GT.U32.AND.EX P5, PT, R38, RZ, PT, P5 ;  /* 0x000000ff2600720c */ /* 0x000fe20003fa4150 */
[----:B------:R-:W-:Y:S01]  /*2cf00*/  FMUL R163, R163, R47 ;  /* 0x0000002fa3a37220 */ /* 0x000fe20000400000 */
[C---:B------:R-:W-:Y:S02]  /*2cf10*/  ISETP.GT.U32.AND.EX P1, PT, R242.reuse, RZ, PT, P1 ;  /* 0x000000fff200720c */ /* 0x040fe40003f24110 */
[----:B------:R-:W-:-:S02]  /*2cf20*/  ISETP.GT.U32.AND.EX P3, PT, R242, RZ, PT, P3 ;  /* 0x000000fff200720c */ /* 0x000fc40003f64130 */
[----:B------:R-:W-:Y:S02]  /*2cf30*/  ISETP.GT.U32.AND.EX P2, PT, R241, RZ, PT, P2 ;  /* 0x000000fff100720c */ /* 0x000fe40003f44120 */
[----:B------:R-:W-:Y:S02]  /*2cf40*/  FSEL R242, R160, -INF , !P6 ;  /* 0xff800000a0f27808 */ /* 0x000fe40007000000 */
[----:B------:R-:W-:Y:S02]  /*2cf50*/  FSEL R32, R32, -INF , !P4 ;  /* 0xff80000020207808 */ /* 0x000fe40006000000 */
[----:B------:R-:W-:Y:S02]  /*2cf60*/  LOP3.LUT R160, R16, 0x48, RZ, 0xfc, !PT ;  /* 0x0000004810a07812 */ /* 0x000fe400078efcff */
[----:B------:R-:W-:Y:S02]  /*2cf70*/  ISETP.GT.U32.AND P4, PT, R232, R59, PT ;  /* 0x0000003be800720c */ /* 0x000fe40003f84070 */
[----:B------:R-:W-:Y:S01]  /*2cf80*/  FSEL R84, R69, -INF , !P5 ;  /* 0xff80000045547808 */ /* 0x000fe20006800000 */
[----:B------:R-:W-:Y:S01]  /*2cf90*/  FMUL R67, R67, R47 ;  /* 0x0000002f43437220 */ /* 0x000fe20000400000 */
[----:B------:R-:W-:-:S02]  /*2cfa0*/  FSEL R70, R162, -INF , !P2 ;  /* 0xff800000a2467808 */ /* 0x000fc40005000000 */
[----:B------:R-:W-:Y:S02]  /*2cfb0*/  FSEL R69, R163, -INF , !P3 ;  /* 0xff800000a3457808 */ /* 0x000fe40005800000 */
[C---:B------:R-:W-:Y:S02]  /*2cfc0*/  ISETP.GT.U32.AND P2, PT, R21.reuse, R152, PT ;  /* 0x000000981500720c */ /* 0x040fe40003f44070 */
[----:B------:R-:W-:Y:S02]  /*2cfd0*/  ISETP.GT.U32.AND P3, PT, R21, R160, PT ;  /* 0x000000a01500720c */ /* 0x000fe40003f64070 */
[----:B------:R-:W-:Y:S02]  /*2cfe0*/  ISETP.GT.U32.AND.EX P4, PT, R35, RZ, PT, P4 ;  /* 0x000000ff2300720c */ /* 0x000fe40003f84140 */
[C---:B------:R-:W-:Y:S02]  /*2cff0*/  ISETP.GT.U32.AND.EX P2, PT, R244.reuse, RZ, PT, P2 ;  /* 0x000000fff400720c */ /* 0x040fe40003f44120 */
[----:B------:R-:W-:-:S02]  /*2d000*/  ISETP.GT.U32.AND.EX P3, PT, R244, RZ, PT, P3 ;  /* 0x000000fff400720c */ /* 0x000fc40003f64130 */
[----:B------:R-:W-:Y:S01]  /*2d010*/  FSEL R82, R67, -INF , !P4 ;  /* 0xff80000043527808 */ /* 0x000fe20006000000 */
[----:B------:R-:W0:Y:S01]  /*2d020*/  LDC R244, c[0x0][0x238] ;  /* 0x00008e00fff47b82 */ /* 0x000e220000000800 */
[----:B------:R-:W-:Y:S01]  /*2d030*/  ISETP.GT.U32.AND P4, PT, R234, R16, PT ;  /* 0x00000010ea00720c */ /* 0x000fe20003f84070 */
[----:B------:R-:W-:-:S03]  /*2d040*/  FMUL R27, R27, R47 ;  /* 0x0000002f1b1b7220 */ /* 0x000fc60000400000 */
[----:B------:R-:W-:-:S04]  /*2d050*/  ISETP.GT.U32.AND.EX P4, PT, R31, RZ, PT, P4 ;  /* 0x000000ff1f00720c */ /* 0x000fc80003f84140 */
[----:B------:R-:W-:Y:S02]  /*2d060*/  FSEL R27, R27, -INF , !P4 ;  /* 0xff8000001b1b7808 */ /* 0x000fe40006000000 */
[----:B------:R-:W-:Y:S01]  /*2d070*/  ISETP.GT.U32.AND P4, PT, R235, R16, PT ;  /* 0x00000010eb00720c */ /* 0x000fe20003f84070 */
[-C--:B------:R-:W-:Y:S01]  /*2d080*/  FMUL R62, R62, R47.reuse ;  /* 0x0000002f3e3e7220 */ /* 0x080fe20000400000 */
[----:B------:R-:W-:Y:S01]  /*2d090*/  ISETP.GT.U32.AND P6, PT, R20, R152, PT ;  /* 0x000000981400720c */ /* 0x000fe20003fc4070 */
[----:B------:R-:W-:Y:S01]  /*2d0a0*/  FMUL R164, R164, R47 ;  /* 0x0000002fa4a47220 */ /* 0x000fe20000400000 */
[----:B------:R-:W-:Y:S02]  /*2d0b0*/  ISETP.GT.U32.AND P5, PT, R231, R59, PT ;  /* 0x0000003be700720c */ /* 0x000fe40003fa4070 */
[----:B------:R-:W-:Y:S01]  /*2d0c0*/  ISETP.GT.U32.AND.EX P4, PT, R33, RZ, PT, P4 ;  /* 0x000000ff2100720c */ /* 0x000fe20003f84140 */
[----:B------:R-:W-:Y:S01]  /*2d0d0*/  FMUL R68, R68, R47 ;  /* 0x0000002f44447220 */ /* 0x000fe20000400000 */
[----:B------:R-:W-:-:S02]  /*2d0e0*/  ISETP.GT.U32.AND.EX P6, PT, R243, RZ, PT, P6 ;  /* 0x000000fff300720c */ /* 0x000fc40003fc4160 */
[----:B------:R-:W-:Y:S02]  /*2d0f0*/  ISETP.GT.U32.AND.EX P5, PT, R116, RZ, PT, P5 ;  /* 0x000000ff7400720c */ /* 0x000fe40003fa4150 */
[----:B------:R-:W-:Y:S02]  /*2d100*/  FSEL R107, R62, -INF , !P4 ;  /* 0xff8000003e6b7808 */ /* 0x000fe40006000000 */
[----:B------:R-:W-:Y:S02]  /*2d110*/  ISETP.GT.U32.AND P4, PT, R235, R59, PT ;  /* 0x0000003beb00720c */ /* 0x000fe40003f84070 */
[----:B------:R-:W-:Y:S01]  /*2d120*/  FSEL R240, R164, -INF , !P6 ;  /* 0xff800000a4f07808 */ /* 0x000fe20007000000 */
[-C--:B------:R-:W-:Y:S01]  /*2d130*/  FMUL R55, R55, R47.reuse ;  /* 0x0000002f37377220 */ /* 0x080fe20000400000 */
[----:B------:R-:W-:Y:S01]  /*2d140*/  ISETP.GT.U32.AND P6, PT, R23, R152, PT ;  /* 0x000000981700720c */ /* 0x000fe20003fc4070 */
[----:B------:R-:W-:Y:S01]  /*2d150*/  FMUL R161, R161, R47 ;  /* 0x0000002fa1a17220 */ /* 0x000fe20000400000 */
[----:B------:R-:W-:Y:S01]  /*2d160*/  FSEL R83, R68, -INF , !P5 ;  /* 0xff80000044537808 */ /* 0x000fe20006800000 */
[-C--:B0-----:R-:W-:Y:S01]  /*2d170*/  FMUL R167, R167, R244.reuse ;  /* 0x000000f4a7a77220 */ /* 0x081fe20000400000 */
[----:B------:R-:W-:Y:S01]  /*2d180*/  ISETP.GT.U32.AND P5, PT, R233, R59, PT ;  /* 0x0000003be900720c */ /* 0x000fe20003fa4070 */
[-C--:B------:R-:W-:Y:S01]  /*2d190*/  FMUL R168, R168, R244.reuse ;  /* 0x000000f4a8a87220 */ /* 0x080fe20000400000 */
[----:B------:R-:W-:Y:S01]  /*2d1a0*/  ISETP.GT.U32.AND.EX P4, PT, R33, RZ, PT, P4 ;  /* 0x000000ff2100720c */ /* 0x000fe20003f84140 */
[----:B------:R-:W-:Y:S01]  /*2d1b0*/  FMUL R65, R65, R47 ;  /* 0x0000002f41417220 */ /* 0x000fe20000400000 */
[----:B------:R-:W-:Y:S01]  /*2d1c0*/  ISETP.GT.U32.AND.EX P6, PT, R245, RZ, PT, P6 ;  /* 0x000000fff500720c */ /* 0x000fe20003fc4160 */
[----:B------:R-:W-:Y:S01]  /*2d1d0*/  FMUL R165, R165, R244 ;  /* 0x000000f4a5a57220 */ /* 0x000fe20000400000 */
[----:B------:R-:W-:-:S02]  /*2d1e0*/  ISETP.GT.U32.AND.EX P5, PT, R37, RZ, PT, P5 ;  /* 0x000000ff2500720c */ /* 0x000fc40003fa4150 */
[----:B------:R-:W-:Y:S02]  /*2d1f0*/  FSEL R80, R55, -INF , !P4 ;  /* 0xff80000037507808 */ /* 0x000fe40006000000 */
[----:B------:R-:W-:Y:S02]  /*2d200*/  FSEL R74, R161, -INF , !P1 ;  /* 0xff800000a14a7808 */ /* 0x000fe40004800000 */
[----:B------:R-:W-:Y:S02]  /*2d210*/  ISETP.GT.U32.AND P4, PT, R238, R49, PT ;  /* 0x00000031ee00720c */ /* 0x000fe40003f84070 */
[----:B------:R-:W-:Y:S02]  /*2d220*/  ISETP.GT.U32.AND P1, PT, R20, R160, PT ;  /* 0x000000a01400720c */ /* 0x000fe40003f24070 */
[----:B------:R-:W-:Y:S02]  /*2d230*/  FSEL R67, R167, -INF , !P3 ;  /* 0xff800000a7437808 */ /* 0x000fe40005800000 */
[----:B------:R-:W-:Y:S01]  /*2d240*/  FSEL R238, R168, -INF , !P6 ;  /* 0xff800000a8ee7808 */ /* 0x000fe20007000000 */
[----:B------:R-:W-:Y:S01]  /*2d250*/  FMUL R166, R166, R244 ;  /* 0x000000f4a6a67220 */ /* 0x000fe20000400000 */
[----:B------:R-:W-:-:S02]  /*2d260*/  ISETP.GT.U32.AND P3, PT, R216, R160, PT ;  /* 0x000000a0d800720c */ /* 0x000fc40003f64070 */
[----:B------:R-:W-:Y:S02]  /*2d270*/  ISETP.GT.U32.AND P6, PT, R217, R152, PT ;  /* 0x00000098d900720c */ /* 0x000fe40003fc4070 */
[----:B------:R-:W-:Y:S01]  /*2d280*/  FSEL R81, R65, -INF , !P5 ;  /* 0xff80000041517808 */ /* 0x000fe20006800000 */
[----:B------:R-:W-:Y:S01]  /*2d290*/  FMUL R171, R171, R244 ;  /* 0x000000f4abab7220 */ /* 0x000fe20000400000 */
[----:B------:R-:W-:Y:S01]  /*2d2a0*/  ISETP.GT.U32.AND P5, PT, R236, R16, PT ;  /* 0x00000010ec00720c */ /* 0x000fe20003fa4070 */
[----:B------:R-:W-:Y:S01]  /*2d2b0*/  FMUL R172, R172, R244 ;  /* 0x000000f4acac7220 */ /* 0x000fe20000400000 */
[----:B------:R-:W-:Y:S02]  /*2d2c0*/  ISETP.GT.U32.AND.EX P1, PT, R243, RZ, PT, P1 ;  /* 0x000000fff300720c */ /* 0x000fe40003f24110 */
[----:B------:R-:W-:Y:S01]  /*2d2d0*/  FSEL R243, R165, -INF , !P2 ;  /* 0xff800000a5f37808 */ /* 0x000fe20005000000 */
[----:B------:R-:W-:Y:S01]  /*2d2e0*/  FMUL R24, R24, R47 ;  /* 0x0000002f18187220 */ /* 0x000fe20000400000 */
[----:B------:R-:W-:-:S02]  /*2d2f0*/  ISETP.GT.U32.AND P2, PT, R23, R160, PT ;  /* 0x000000a01700720c */ /* 0x000fc40003f44070 */
[----:B------:R-:W-:Y:S02]  /*2d300*/  ISETP.GT.U32.AND.EX P3, PT, R246, RZ, PT, P3 ;  /* 0x000000fff600720c */ /* 0x000fe40003f64130 */
[----:B------:R-:W-:Y:S01]  /*2d310*/  ISETP.GT.U32.AND.EX P6, PT, R247, RZ, PT, P6 ;  /* 0x000000fff700720c */ /* 0x000fe20003fc4160 */
[----:B------:R-:W-:Y:S01]  /*2d320*/  FMUL R170, R170, R244 ;  /* 0x000000f4aaaa7220 */ /* 0x000fe20000400000 */
[----:B------:R-:W-:Y:S02]  /*2d330*/  ISETP.GT.U32.AND.EX P5, PT, R40, RZ, PT, P5 ;  /* 0x000000ff2800720c */ /* 0x000fe40003fa4150 */
[----:B------:R-:W-:Y:S02]  /*2d340*/  FSEL R68, R166, -INF , !P1 ;  /* 0xff800000a6447808 */ /* 0x000fe40004800000 */
[----:B------:R-:W-:Y:S02]  /*2d350*/  ISETP.GT.U32.AND P1, PT, R216, R152, PT ;  /* 0x00000098d800720c */ /* 0x000fe40003f24070 */
[----:B------:R-:W-:-:S02]  /*2d360*/  ISETP.GT.U32.AND.EX P2, PT, R245, RZ, PT, P2 ;  /* 0x000000fff500720c */ /* 0x000fc40003f44120 */
[----:B------:R-:W-:Y:S02]  /*2d370*/  FSEL R62, R171, -INF , !P3 ;  /* 0xff800000ab3e7808 */ /* 0x000fe40005800000 */
[----:B------:R-:W-:Y:S01]  /*2d380*/  FSEL R237, R172, -INF , !P6 ;  /* 0xff800000aced7808 */ /* 0x000fe20007000000 */
[----:B------:R-:W-:Y:S01]  /*2d390*/  FMUL R169, R169, R244 ;  /* 0x000000f4a9a97220 */ /* 0x000fe20000400000 */
[----:B------:R-:W-:Y:S02]  /*2d3a0*/  ISETP.GT.U32.AND P3, PT, R218, R160, PT ;  /* 0x000000a0da00720c */ /* 0x000fe40003f64070 */
[----:B------:R-:W-:Y:S02]  /*2d3b0*/  ISETP.GT.U32.AND P6, PT, R219, R152, PT ;  /* 0x00000098db00720c */ /* 0x000fe40003fc4070 */
[----:B------:R-:W-:Y:S01]  /*2d3c0*/  FSEL R24, R24, -INF , !P5 ;  /* 0xff80000018187808 */ /* 0x000fe20006800000 */
[-C--:B------:R-:W-:Y:S01]  /*2d3d0*/  FMUL R175, R175, R244.reuse ;  /* 0x000000f4afaf7220 */ /* 0x080fe20000400000 */
[----:B------:R-:W-:Y:S01]  /*2d3e0*/  ISETP.GT.U32.AND P5, PT, R236, R59, PT ;  /* 0x0000003bec00720c */ /* 0x000fe20003fa4070 */
[----:B------:R-:W-:Y:S01]  /*2d3f0*/  FMUL R176, R176, R244 ;  /* 0x000000f4b0b07220 */ /* 0x000fe20000400000 */
[----:B------:R-:W-:-:S02]  /*2d400*/  ISETP.GT.U32.AND.EX P1, PT, R246, RZ, PT, P1 ;  /* 0x000000fff600720c */ /* 0x000fc40003f24110 */
[----:B------:R-:W-:Y:S02]  /*2d410*/  FSEL R65, R170, -INF , !P2 ;  /* 0xff800000aa417808 */ /* 0x000fe40005000000 */
[----:B------:R-:W-:Y:S01]  /*2d420*/  ISETP.GT.U32.AND P0, PT, R3, R16, PT ;  /* 0x000000100300720c */ /* 0x000fe20003f04070 */
[----:B------:R-:W-:Y:S01]  /*2d430*/  FMUL R3, R57, R47 ;  /* 0x0000002f39037220 */ /* 0x000fe20000400000 */
[----:B------:R-:W-:Y:S02]  /*2d440*/  ISETP.GT.U32.AND P2, PT, R218, R152, PT ;  /* 0x00000098da00720c */ /* 0x000fe40003f44070 */
[----:B------:R-:W-:Y:S02]  /*2d450*/  ISETP.GT.U32.AND.EX P3, PT, R248, RZ, PT, P3 ;  /* 0x000000fff800720c */ /* 0x000fe40003f64130 */
[----:B------:R-:W-:Y:S01]  /*2d460*/  ISETP.GT.U32.AND.EX P6, PT, R249, RZ, PT, P6 ;  /* 0x000000fff900720c */ /* 0x000fe20003fc4160 */
[----:B------:R-:W-:Y:S01]  /*2d470*/  FMUL R173, R173, R244 ;  /* 0x000000f4adad7220 */ /* 0x000fe20000400000 */
[----:B------:R-:W-:-:S02]  /*2d480*/  ISETP.GT.U32.AND.EX P5, PT, R40, RZ, PT, P5 ;  /* 0x000000ff2800720c */ /* 0x000fc40003fa4150 */
[----:B------:R-:W-:Y:S02]  /*2d490*/  FSEL R241, R169, -INF , !P1 ;  /* 0xff800000a9f17808 */ /* 0x000fe40004800000 */
[-C--:B------:R-:W-:Y:S02]  /*2d4a0*/  ISETP.GT.U32.AND P1, PT, R217, R160.reuse, PT ;  /* 0x000000a0d900720c */ /* 0x080fe40003f24070 */
[----:B------:R-:W-:Y:S02]  /*2d4b0*/  ISETP.GT.U32.AND.EX P2, PT, R248, RZ, PT, P2 ;  /* 0x000000fff800720c */ /* 0x000fe40003f44120 */
[----:B------:R-:W-:Y:S02]  /*2d4c0*/  FSEL R57, R175, -INF , !P3 ;  /* 0xff800000af397808 */ /* 0x000fe40005800000 */
[----:B------:R-:W-:Y:S02]  /*2d4d0*/  FSEL R217, R176, -INF , !P6 ;  /* 0xff800000b0d97808 */ /* 0x000fe40007000000 */
[----:B------:R-:W-:-:S02]  /*2d4e0*/  ISETP.GT.U32.AND P3, PT, R220, R160, PT ;  /* 0x000000a0dc00720c */ /* 0x000fc40003f64070 */
[----:B------:R-:W-:Y:S02]  /*2d4f0*/  ISETP.GT.U32.AND P6, PT, R221, R152, PT ;  /* 0x00000098dd00720c */ /* 0x000fe40003fc4070 */
[----:B------:R-:W-:Y:S01]  /*2d500*/  FSEL R79, R3, -INF , !P5 ;  /* 0xff800000034f7808 */ /* 0x000fe20006800000 */
[----:B------:R-:W-:Y:S01]  /*2d510*/  FMUL R179, R179, R244 ;  /* 0x000000f4b3b37220 */ /* 0x000fe20000400000 */
[----:B------:R-:W-:Y:S01]  /*2d520*/  ISETP.GT.U32.AND P5, PT, R239, R52, PT ;  /* 0x00000034ef00720c */ /* 0x000fe20003fa4070 */
[----:B------:R-:W-:Y:S01]  /*2d530*/  FMUL R180, R180, R244 ;  /* 0x000000f4b4b47220 */ /* 0x000fe20000400000 */
[----:B------:R-:W-:Y:S02]  /*2d540*/  FSEL R239, R173, -INF , !P2 ;  /* 0xff800000adef7808 */ /* 0x000fe40005000000 */
[----:B------:R-:W-:Y:S02]  /*2d550*/  ISETP.GT.U32.AND P2, PT, R219, R160, PT ;  /* 0x000000a0db00720c */ /* 0x000fe40003f44070 */
[----:B------:R-:W-:-:S02]  /*2d560*/  ISETP.GT.U32.AND.EX P3, PT, R250, RZ, PT, P3 ;  /* 0x000000fffa00720c */ /* 0x000fc40003f64130 */
[----:B------:R-:W-:Y:S01]  /*2d570*/  ISETP.GT.U32.AND.EX P6, PT, R251, RZ, PT, P6 ;  /* 0x000000fffb00720c */ /* 0x000fe20003fc4160 */
[-C--:B------:R-:W-:Y:S01]  /*2d580*/  FMUL R174, R174, R244.reuse ;  /* 0x000000f4aeae7220 */ /* 0x080fe20000400000 */
[----:B------:R-:W-:Y:S01]  /*2d590*/  ISETP.GT.U32.AND.EX P1, PT, R247, RZ, PT, P1 ;  /* 0x000000fff700720c */ /* 0x000fe20003f24110 */
[----:B------:R-:W-:Y:S01]  /*2d5a0*/  FMUL R178, R178, R244 ;  /* 0x000000f4b2b27220 */ /* 0x000fe20000400000 */
[----:B------:R-:W-:Y:S02]  /*2d5b0*/  ISETP.GT.U32.AND.EX P2, PT, R249, RZ, PT, P2 ;  /* 0x000000fff900720c */ /* 0x000fe40003f44120 */
[----:B------:R-:W-:Y:S02]  /*2d5c0*/  FSEL R52, R179, -INF , !P3 ;  /* 0xff800000b3347808 */ /* 0x000fe40005800000 */
[----:B------:R-:W-:Y:S02]  /*2d5d0*/  FSEL R216, R180, -INF , !P6 ;  /* 0xff800000b4d87808 */ /* 0x000fe40007000000 */
[----:B------:R-:W-:-:S02]  /*2d5e0*/  ISETP.GT.U32.AND P3, PT, R222, R160, PT ;  /* 0x000000a0de00720c */ /* 0x000fc40003f64070 */
[----:B------:R-:W-:Y:S01]  /*2d5f0*/  ISETP.GT.U32.AND P6, PT, R223, R152, PT ;  /* 0x00000098df00720c */ /* 0x000fe20003fc4070 */
[-C--:B------:R-:W-:Y:S01]  /*2d600*/  FMUL R183, R183, R244.reuse ;  /* 0x000000f4b7b77220 */ /* 0x080fe20000400000 */
[----:B------:R-:W-:Y:S01]  /*2d610*/  FSEL R59, R174, -INF , !P1 ;  /* 0xff800000ae3b7808 */ /* 0x000fe20004800000 */
[----:B------:R-:W-:Y:S01]  /*2d620*/  FMUL R185, R185, R244 ;  /* 0x000000f4b9b97220 */ /* 0x000fe20000400000 */
[----:B------:R-:W-:Y:S01]  /*2d630*/  ISETP.GT.U32.AND P1, PT, R220, R152, PT ;  /* 0x00000098dc00720c */ /* 0x000fe20003f24070 */
[----:B------:R-:W-:Y:S01]  /*2d640*/  FMUL R188, R188, R244 ;  /* 0x000000f4bcbc7220 */ /* 0x000fe20000400000 */
[----:B------:R-:W-:Y:S02]  /*2d650*/  FSEL R55, R178, -INF , !P2 ;  /* 0xff800000b2377808 */ /* 0x000fe40005000000 */
[----:B------:R-:W-:Y:S02]  /*2d660*/  ISETP.GT.U32.AND P2, PT, R222, R152, PT ;  /* 0x00000098de00720c */ /* 0x000fe40003f44070 */
[----:B------:R-:W-:-:S02]  /*2d670*/  ISETP.GT.U32.AND.EX P3, PT, R252, RZ, PT, P3 ;  /* 0x000000fffc00720c */ /* 0x000fc40003f64130 */
[----:B------:R-:W-:Y:S02]  /*2d680*/  ISETP.GT.U32.AND.EX P5, PT, R45, RZ, PT, P5 ;  /* 0x000000ff2d00720c */ /* 0x000fe40003fa4150 */
[----:B------:R-:W-:Y:S01]  /*2d690*/  ISETP.GT.U32.AND.EX P6, PT, R43, RZ, PT, P6 ;  /* 0x000000ff2b00720c */ /* 0x000fe20003fc4160 */
[-C--:B------:R-:W-:Y:S01]  /*2d6a0*/  FMUL R177, R177, R244.reuse ;  /* 0x000000f4b1b17220 */ /* 0x080fe20000400000 */
[----:B------:R-:W-:Y:S01]  /*2d6b0*/  ISETP.GT.U32.AND.EX P1, PT, R250, RZ, PT, P1 ;  /* 0x000000fffa00720c */ /* 0x000fe20003f24110 */
[----:B------:R-:W-:Y:S01]  /*2d6c0*/  FMUL R181, R181, R244 ;  /* 0x000000f4b5b57220 */ /* 0x000fe20000400000 */
[----:B------:R-:W-:Y:S02]  /*2d6d0*/  ISETP.GT.U32.AND.EX P2, PT, R252, RZ, PT, P2 ;  /* 0x000000fffc00720c */ /* 0x000fe40003f44120 */
[----:B------:R-:W-:Y:S02]  /*2d6e0*/  FSEL R47, R183, -INF , !P3 ;  /* 0xff800000b72f7808 */ /* 0x000fe40005800000 */
[----:B------:R-:W-:-:S02]  /*2d6f0*/  FSEL R185, R185, -INF , !P6 ;  /* 0xff800000b9b97808 */ /* 0x000fc40007000000 */
[----:B------:R-:W-:Y:S02]  /*2d700*/  FSEL R188, R188, -INF , !P5 ;  /* 0xff800000bcbc7808 */ /* 0x000fe40006800000 */
[----:B------:R-:W-:Y:S02]  /*2d710*/  ISETP.GT.U32.AND P3, PT, R224, R160, PT ;  /* 0x000000a0e000720c */ /* 0x000fe40003f64070 */
[----:B------:R-:W-:Y:S02]  /*2d720*/  ISETP.GT.U32.AND P6, PT, R225, R152, PT ;  /* 0x00000098e100720c */ /* 0x000fe40003fc4070 */
[----:B------:R-:W-:Y:S01]  /*2d730*/  ISETP.GT.U32.AND P5, PT, R226, R160, PT ;  /* 0x000000a0e200720c */ /* 0x000fe20003fa4070 */
[-C--:B------:R-:W-:Y:S01]  /*2d740*/  FMUL R191, R191, R244.reuse ;  /* 0x000000f4bfbf7220 */ /* 0x080fe20000400000 */
[----:B------:R-:W-:Y:S01]  /*2d750*/  FSEL R219, R177, -INF , !P1 ;  /* 0xff800000b1db7808 */ /* 0x000fe20004800000 */
[----:B------:R-:W-:Y:S01]  /*2d760*/  FMUL R192, R192, R244 ;  /* 0x000000f4c0c07220 */ /* 0x000fe20000400000 */
[----:B------:R-:W-:Y:S01]  /*2d770*/  ISETP.GT.U32.AND P1, PT, R221, R160, PT ;  /* 0x000000a0dd00720c */ /* 0x000fe20003f24070 */
[----:B------:R-:W-:Y:S01]  /*2d780*/  FMUL R195, R195, R244 ;  /* 0x000000f4c3c37220 */ /* 0x000fe20000400000 */
[----:B------:R-:W-:-:S02]  /*2d790*/  FSEL R218, R181, -INF , !P2 ;  /* 0xff800000b5da7808 */ /* 0x000fc40005000000 */
[----:B------:R-:W-:Y:S02]  /*2d7a0*/  ISETP.GT.U32.AND P2, PT, R223, R160, PT ;  /* 0x000000a0df00720c */ /* 0x000fe40003f44070 */
[----:B------:R-:W-:Y:S02]  /*2d7b0*/  ISETP.GT.U32.AND.EX P3, PT, R121, RZ, PT, P3 ;  /* 0x000000ff7900720c */ /* 0x000fe40003f64130 */
[----:B------:R-:W-:Y:S02]  /*2d7c0*/  ISETP.GT.U32.AND.EX P6, PT, R120, RZ, PT, P6 ;  /* 0x000000ff7800720c */ /* 0x000fe40003fc4160 */
[----:B------:R-:W-:Y:S01]  /*2d7d0*/  ISETP.GT.U32.AND.EX P5, PT, R119, RZ, PT, P5 ;  /* 0x000000ff7700720c */ /* 0x000fe20003fa4150 */
[-C--:B------:R-:W-:Y:S01]  /*2d7e0*/  FMUL R182, R182, R244.reuse ;  /* 0x000000f4b6b67220 */ /* 0x080fe20000400000 */
[----:B------:R-:W-:Y:S01]  /*2d7f0*/  ISETP.GT.U32.AND.EX P1, PT, R251, RZ, PT, P1 ;  /* 0x000000fffb00720c */ /* 0x000fe20003f24110 */
[-C--:B------:R-:W-:Y:S01]  /*2d800*/  FMUL R186, R186, R244.reuse ;  /* 0x000000f4baba7220 */ /* 0x080fe20000400000 */
[----:B------:R-:W-:Y:S01]  /*2d810*/  FMUL R187, R187, R244 ;  /* 0x000000f4bbbb7220 */ /* 0x000fe20000400000 */
[----:B------:R-:W-:-:S02]  /*2d820*/  MOV R153, R40 ;  /* 0x0000002800997202 */ /* 0x000fc40000000f00 */
[----:B------:R-:W-:Y:S02]  /*2d830*/  MOV R245, R37 ;  /* 0x0000002500f57202 */ /* 0x000fe40000000f00 */
[----:B------:R-:W-:Y:S02]  /*2d840*/  ISETP.GT.U32.AND.EX P4, PT, R124, RZ, PT, P4 ;  /* 0x000000ff7c00720c */ /* 0x000fe40003f84140 */
[----:B------:R-:W-:Y:S02]  /*2d850*/  ISETP.GT.U32.AND.EX P2, PT, R43, RZ, PT, P2 ;  /* 0x000000ff2b00720c */ /* 0x000fe40003f44120 */
[----:B------:R-:W-:Y:S01]  /*2d860*/  MOV R155, R41 ;  /* 0x00000029009b7202 */ /* 0x000fe20000000f00 */
[-C--:B------:R-:W-:Y:S01]  /*2d870*/  FMUL R197, R197, R244.reuse ;  /* 0x000000f4c5c57220 */ /* 0x080fe20000400000 */
[----:B------:R-:W-:Y:S01]  /*2d880*/  FSEL R40, R191, -INF , !P3 ;  /* 0xff800000bf287808 */ /* 0x000fe20005800000 */
[-C--:B------:R-:W-:Y:S01]  /*2d890*/  FMUL R199, R199, R244.reuse ;  /* 0x000000f4c7c77220 */ /* 0x080fe20000400000 */
[----:B------:R-:W-:Y:S01]  /*2d8a0*/  FSEL R192, R192, -INF , !P6 ;  /* 0xff800000c0c07808 */ /* 0x000fe20007000000 */
[-C--:B------:R-:W-:Y:S01]  /*2d8b0*/  FMUL R201, R201, R244.reuse ;  /* 0x000000f4c9c97220 */ /* 0x080fe20000400000 */
[----:B------:R-:W-:Y:S01]  /*2d8c0*/  FSEL R37, R195, -INF , !P5 ;  /* 0xff800000c3257808 */ /* 0x000fe20006800000 */
[----:B------:R-:W-:Y:S01]  /*2d8d0*/  FMUL R189, R189, R244 ;  /* 0x000000f4bdbd7220 */ /* 0x000fe20000400000 */
[----:B------:R-:W-:Y:S01]  /*2d8e0*/  ISETP.GT.U32.AND P3, PT, R228, R152, PT ;  /* 0x00000098e400720c */ /* 0x000fe20003f64070 */
[----:B------:R-:W-:Y:S01]  /*2d8f0*/  FMUL R3, R122, R244 ;  /* 0x000000f47a037220 */ /* 0x000fe20000400000 */
[----:B------:R-:W-:Y:S01]  /*2d900*/  ISETP.GT.U32.AND P6, PT, R228, R160, PT ;  /* 0x000000a0e400720c */ /* 0x000fe20003fc4070 */
[----:B------:R-:W-:Y:S01]  /*2d910*/  FMUL R184, R184, R244 ;  /* 0x000000f4b8b87220 */ /* 0x000fe20000400000 */
[----:B------:R-:W-:Y:S01]  /*2d920*/  ISETP.GT.U32.AND P5, PT, R230, R152, PT ;  /* 0x00000098e600720c */ /* 0x000fe20003fa4070 */
[-C--:B------:R-:W-:Y:S01]  /*2d930*/  FMUL R190, R190, R244.reuse ;  /* 0x000000f4bebe7220 */ /* 0x080fe20000400000 */
[----:B------:R-:W-:Y:S01]  /*2d940*/  FSEL R49, R182, -INF , !P1 ;  /* 0xff800000b6317808 */ /* 0x000fe20004800000 */
[----:B------:R-:W-:Y:S01]  /*2d950*/  FMUL R193, R193, R244 ;  /* 0x000000f4c1c17220 */ /* 0x000fe20000400000 */
[----:B------:R-:W-:Y:S01]  /*2d960*/  ISETP.GT.U32.AND P1, PT, R224, R152, PT ;  /* 0x00000098e000720c */ /* 0x000fe20003f24070 */
[----:B------:R-:W-:Y:S01]  /*2d970*/  FMUL R194, R194, R244 ;  /* 0x000000f4c2c27220 */ /* 0x000fe20000400000 */
[----:B------:R-:W-:Y:S01]  /*2d980*/  FSEL R45, R186, -INF , !P4 ;  /* 0xff800000ba2d7808 */ /* 0x000fe20006000000 */
[----:B------:R-:W2:Y:S01]  /*2d990*/  LDL.LU R124, [R1+0x2150] ;  /* 0x00215000017c7983 */ /* 0x000ea20000300800 */
[----:B------:R-:W-:-:S02]  /*2d9a0*/  FSEL R43, R187, -INF , !P2 ;  /* 0xff800000bb2b7808 */ /* 0x000fc40005000000 */
[----:B------:R-:W-:Y:S02]  /*2d9b0*/  ISETP.GT.U32.AND P4, PT, R225, R160, PT ;  /* 0x000000a0e100720c */ /* 0x000fe40003f84070 */
[----:B------:R-:W-:Y:S02]  /*2d9c0*/  ISETP.GT.U32.AND P2, PT, R226, R152, PT ;  /* 0x00000098e200720c */ /* 0x000fe40003f44070 */
[C---:B------:R-:W-:Y:S02]  /*2d9d0*/  ISETP.GT.U32.AND.EX P3, PT, R155.reuse, RZ, PT, P3 ;  /* 0x000000ff9b00720c */ /* 0x040fe40003f64130 */
[----:B------:R-:W-:Y:S02]  /*2d9e0*/  ISETP.GT.U32.AND.EX P6, PT, R155, RZ, PT, P6 ;  /* 0x000000ff9b00720c */ /* 0x000fe40003fc4160 */
[----:B------:R-:W-:Y:S02]  /*2d9f0*/  ISETP.GT.U32.AND.EX P5, PT, R117, RZ, PT, P5 ;  /* 0x000000ff7500720c */ /* 0x000fe40003fa4150 */
[----:B------:R-:W-:Y:S01]  /*2da00*/  ISETP.GT.U32.AND.EX P0, PT, R14, RZ, PT, P0 ;  /* 0x000000ff0e00720c */ /* 0x000fe20003f04100 */
[----:B------:R-:W-:Y:S01]  /*2da10*/  FMUL R14, R123, R244 ;  /* 0x000000f47b0e7220 */ /* 0x000fe20000400000 */
[----:B------:R-:W-:Y:S01]  /*2da20*/  ISETP.GT.U32.AND.EX P1, PT, R121, RZ, PT, P1 ;  /* 0x000000ff7900720c */ /* 0x000fe20003f24110 */
[----:B------:R-:W3:Y:S01]  /*2da30*/  LDL.LU R123, [R1+0x214c] ;  /* 0x00214c00017b7983 */ /* 0x000ee20000300800 */
[----:B------:R-:W-:-:S02]  /*2da40*/  MOV R157, R33 ;  /* 0x00000021009d7202 */ /* 0x000fc40000000f00 */
[----:B------:R-:W-:Y:S02]  /*2da50*/  ISETP.GT.U32.AND.EX P4, PT, R120, RZ, PT, P4 ;  /* 0x000000ff7800720c */ /* 0x000fe40003f84140 */
[----:B------:R-:W-:Y:S01]  /*2da60*/  MOV R15, R35 ;  /* 0x00000023000f7202 */ /* 0x000fe20000000f00 */
[-C--:B------:R-:W-:Y:S01]  /*2da70*/  FMUL R204, R204, R244.reuse ;  /* 0x000000f4cccc7220 */ /* 0x080fe20000400000 */
[----:B------:R-:W-:Y:S01]  /*2da80*/  ISETP.GT.U32.AND.EX P2, PT, R119, RZ, PT, P2 ;  /* 0x000000ff7700720c */ /* 0x000fe20003f44120 */
[-C--:B------:R-:W-:Y:S01]  /*2da90*/  FMUL R205, R205, R244.reuse ;  /* 0x000000f4cdcd7220 */ /* 0x080fe20000400000 */
[----:B------:R-:W-:Y:S01]  /*2daa0*/  FSEL R197, R197, -INF , !P3 ;  /* 0xff800000c5c57808 */ /* 0x000fe20005800000 */
[----:B------:R-:W-:Y:S01]  /*2dab0*/  FMUL R208, R208, R244 ;  /* 0x000000f4d0d07220 */ /* 0x000fe20000400000 */
[----:B------:R-:W-:Y:S01]  /*2dac0*/  FSEL R33, R199, -INF , !P6 ;  /* 0xff800000c7217808 */ /* 0x000fe20007000000 */
[----:B------:R-:W3:Y:S01]  /*2dad0*/  LDL.LU R122, [R1+0x2148] ;  /* 0x00214800017a7983 */ /* 0x000ee20000300800 */
[----:B------:R-:W-:-:S02]  /*2dae0*/  FSEL R201, R201, -INF , !P5 ;  /* 0xff800000c9c97808 */ /* 0x000fc40006800000 */
[-C--:B------:R-:W-:Y:S01]  /*2daf0*/  ISETP.GT.U32.AND P3, PT, R231, R152.reuse, PT ;  /* 0x00000098e700720c */ /* 0x080fe20003f64070 */
[----:B------:R-:W4:Y:S01]  /*2db00*/  LDL.LU R121, [R1+0x2144] ;  /* 0x0021440001797983 */ /* 0x000f220000300800 */
[-C--:B------:R-:W-:Y:S02]  /*2db10*/  ISETP.GT.U32.AND P6, PT, R232, R152.reuse, PT ;  /* 0x00000098e800720c */ /* 0x080fe40003fc4070 */
[----:B------:R-:W-:Y:S01]  /*2db20*/  ISETP.GT.U32.AND P5, PT, R233, R152, PT ;  /* 0x00000098e900720c */ /* 0x000fe20003fa4070 */
[----:B------:R-:W4:Y:S01]  /*2db30*/  LDL.LU R120, [R1+0x2140] ;  /* 0x0021400001787983 */ /* 0x000f220000300800 */
[----:B------:R-:W-:Y:S02]  /*2db40*/  FSEL R189, R189, -INF , !P1 ;  /* 0xff800000bdbd7808 */ /* 0x000fe40004800000 */
[----:B------:R-:W-:Y:S01]  /*2db50*/  FSEL R158, R14, -INF , !P0 ;  /* 0xff8000000e9e7808 */ /* 0x000fe20004000000 */
[----:B------:R-:W4:Y:S01]  /*2db60*/  LDL.LU R119, [R1+0x213c] ;  /* 0x00213c0001777983 */ /* 0x000f220000300800 */
[----:B------:R-:W-:-:S02]  /*2db70*/  FSEL R159, R3, -INF , !P0 ;  /* 0xff800000039f7808 */ /* 0x000fc40004000000 */
[----:B------:R-:W-:Y:S02]  /*2db80*/  FSEL R184, R184, -INF , !P0 ;  /* 0xff800000b8b87808 */ /* 0x000fe40004000000 */
[----:B------:R-:W-:Y:S02]  /*2db90*/  FSEL R41, R190, -INF , !P0 ;  /* 0xff800000be297808 */ /* 0x000fe40004000000 */
[----:B------:R-:W-:Y:S02]  /*2dba0*/  MOV R154, R38 ;  /* 0x00000026009a7202 */ /* 0x000fe40000000f00 */
[C---:B------:R-:W-:Y:S02]  /*2dbb0*/  ISETP.GT.U32.AND P1, PT, R227.reuse, R152, PT ;  /* 0x00000098e300720c */ /* 0x040fe40003f24070 */
[----:B------:R-:W-:Y:S02]  /*2dbc0*/  ISETP.GT.U32.AND P0, PT, R227, R160, PT ;  /* 0x000000a0e300720c */ /* 0x000fe40003f04070 */
[----:B------:R-:W-:-:S02]  /*2dbd0*/  FSEL R193, R193, -INF , !P2 ;  /* 0xff800000c1c17808 */ /* 0x000fc40005000000 */
[----:B------:R-:W-:Y:S02]  /*2dbe0*/  FSEL R38, R194, -INF , !P4 ;  /* 0xff800000c2267808 */ /* 0x000fe40006000000 */
[C---:B------:R-:W-:Y:S02]  /*2dbf0*/  ISETP.GT.U32.AND P2, PT, R229.reuse, R152, PT ;  /* 0x00000098e500720c */ /* 0x040fe40003f44070 */
[----:B------:R-:W-:Y:S02]  /*2dc00*/  ISETP.GT.U32.AND P4, PT, R229, R160, PT ;  /* 0x000000a0e500720c */ /* 0x000fe40003f84070 */
[----:B------:R-:W-:Y:S02]  /*2dc10*/  ISETP.GT.U32.AND.EX P3, PT, R116, RZ, PT, P3 ;  /* 0x000000ff7400720c */ /* 0x000fe40003f64130 */
[----:B------:R-:W-:Y:S02]  /*2dc20*/  ISETP.GT.U32.AND.EX P6, PT, R15, RZ, PT, P6 ;  /* 0x000000ff0f00720c */ /* 0x000fe40003fc4160 */
[----:B------:R-:W-:-:S02]  /*2dc30*/  ISETP.GT.U32.AND.EX P5, PT, R245, RZ, PT, P5 ;  /* 0x000000fff500720c */ /* 0x000fc40003fa4150 */
[C---:B------:R-:W-:Y:S02]  /*2dc40*/  ISETP.GT.U32.AND.EX P1, PT, R118.reuse, RZ, PT, P1 ;  /* 0x000000ff7600720c */ /* 0x040fe40003f24110 */
[----:B------:R-:W-:Y:S02]  /*2dc50*/  ISETP.GT.U32.AND.EX P0, PT, R118, RZ, PT, P0 ;  /* 0x000000ff7600720c */ /* 0x000fe40003f04100 */
[----:B------:R-:W4:Y:S01]  /*2dc60*/  LDL.LU R118, [R1+0x2138] ;  /* 0x0021380001767983 */ /* 0x000f220000300800 */
[C---:B------:R-:W-:Y:S02]  /*2dc70*/  ISETP.GT.U32.AND.EX P2, PT, R154.reuse, RZ, PT, P2 ;  /* 0x000000ff9a00720c */ /* 0x040fe40003f44120 */
[----:B------:R-:W-:Y:S01]  /*2dc80*/  ISETP.GT.U32.AND.EX P4, PT, R154, RZ, PT, P4 ;  /* 0x000000ff9a00720c */ /* 0x000fe20003f84140 */
[----:B------:R-:W-:Y:S01]  /*2dc90*/  FMUL R196, R196, R244 ;  /* 0x000000f4c4c47220 */ /* 0x000fe20000400000 */
[----:B------:R-:W-:Y:S01]  /*2dca0*/  FSEL R204, R204, -INF , !P3 ;  /* 0xff800000cccc7808 */ /* 0x000fe20005800000 */
[----:B------:R-:W2:Y:S01]  /*2dcb0*/  LDL.64 R154, [R1+0x1fb0] ;  /* 0x001fb000019a7983 */ /* 0x000ea20000100a00 */
[----:B------:R-:W-:-:S02]  /*2dcc0*/  FSEL R205, R205, -INF , !P6 ;  /* 0xff800000cdcd7808 */ /* 0x000fc40007000000 */
[----:B------:R-:W-:Y:S01]  /*2dcd0*/  FSEL R208, R208, -INF , !P5 ;  /* 0xff800000d0d07808 */ /* 0x000fe20006800000 */
[----:B------:R-:W3:Y:S01]  /*2dce0*/  LDL.64 R20, [R1+0x1fa0] ;  /* 0x001fa00001147983 */ /* 0x000ee20000100a00 */
[----:B------:R-:W-:Y:S02]  /*2dcf0*/  MOV R156, R153 ;  /* 0x00000099009c7202 */ /* 0x000fe40000000f00 */
[-C--:B------:R-:W-:Y:S01]  /*2dd00*/  ISETP.GT.U32.AND P3, PT, R234, R152.reuse, PT ;  /* 0x00000098ea00720c */ /* 0x080fe20003f64070 */
[----:B------:R-:W4:Y:S01]  /*2dd10*/  LDL.64 R18, [R1+0x1f98] ;  /* 0x001f980001127983 */ /* 0x000f220000100a00 */
[-C--:B------:R-:W-:Y:S02]  /*2dd20*/  ISETP.GT.U32.AND P6, PT, R235, R152.reuse, PT ;  /* 0x00000098eb00720c */ /* 0x080fe40003fc4070 */
[----:B------:R-:W-:Y:S01]  /*2dd30*/  ISETP.GT.U32.AND P5, PT, R236, R152, PT ;  /* 0x00000098ec00720c */ /* 0x000fe20003fa4070 */
[----:B------:R-:W4:Y:S01]  /*2dd40*/  LDL.64 R166, [R1+0x1f90] ;  /* 0x001f900001a67983 */ /* 0x000f220000100a00 */
[----:B------:R-:W-:-:S03]  /*2dd50*/  MOV R23, R31 ;  /* 0x0000001f00177202 */ /* 0x000fc60000000f00 */
[----:B------:R-:W4:Y:S01]  /*2dd60*/  LDL.64 R152, [R1+0x1fa8] ;  /* 0x001fa80001987983 */ /* 0x000f220000100a00 */
[-C--:B------:R-:W-:Y:S01]  /*2dd70*/  FMUL R198, R198, R244.reuse ;  /* 0x000000f4c6c67220 */ /* 0x080fe20000400000 */
[----:B------:R-:W-:Y:S01]  /*2dd80*/  FSEL R196, R196, -INF , !P1 ;  /* 0xff800000c4c47808 */ /* 0x000fe20004800000 */
[-C--:B------:R-:W-:Y:S01]  /*2dd90*/  FMUL R200, R200, R244.reuse ;  /* 0x000000f4c8c87220 */ /* 0x080fe20000400000 */
[-C--:B------:R-:W-:Y:S01]  /*2dda0*/  FMUL R202, R202, R244.reuse ;  /* 0x000000f4caca7220 */ /* 0x080fe20000400000 */
[-C--:B------:R-:W-:Y:S01]  /*2ddb0*/  FMUL R209, R209, R244.reuse ;  /* 0x000000f4d1d17220 */ /* 0x080fe20000400000 */
[-C--:B------:R-:W-:Y:S01]  /*2ddc0*/  FMUL R212, R212, R244.reuse ;  /* 0x000000f4d4d47220 */ /* 0x080fe20000400000 */
[----:B------:R-:W-:Y:S01]  /*2ddd0*/  FMUL R213, R213, R244 ;  /* 0x000000f4d5d57220 */ /* 0x000fe20000400000 */
[----:B------:R-:W-:Y:S01]  /*2dde0*/  ISETP.GT.U32.AND P1, PT, R230, R160, PT ;  /* 0x000000a0e600720c */ /* 0x000fe20003f24070 */
[----:B------:R-:W4:Y:S01]  /*2ddf0*/  LDL.64 R164, [R1+0x1f88] ;  /* 0x001f880001a47983 */ /* 0x000f220000100a00 */
[----:B------:R-:W-:-:S02]  /*2de00*/  ISETP.GT.U32.AND.EX P3, PT, R23, RZ, PT, P3 ;  /* 0x000000ff1700720c */ /* 0x000fc40003f64130 */
[----:B------:R-:W-:Y:S01]  /*2de10*/  ISETP.GT.U32.AND.EX P6, PT, R157, RZ, PT, P6 ;  /* 0x000000ff9d00720c */ /* 0x000fe20003fc4160 */
[----:B------:R-:W4:Y:S01]  /*2de20*/  LDL.64 R162, [R1+0x1f80] ;  /* 0x001f800001a27983 */ /* 0x000f220000100a00 */
[----:B------:R-:W-:Y:S02]  /*2de30*/  ISETP.GT.U32.AND.EX P5, PT, R156, RZ, PT, P5 ;  /* 0x000000ff9c00720c */ /* 0x000fe40003fa4150 */
[----:B------:R-:W-:Y:S02]  /*2de40*/  FSEL R35, R198, -INF , !P0 ;  /* 0xff800000c6237808 */ /* 0x000fe40004000000 */
[----:B------:R-:W-:Y:S02]  /*2de50*/  FSEL R200, R200, -INF , !P2 ;  /* 0xff800000c8c87808 */ /* 0x000fe40005000000 */
[----:B------:R-:W-:Y:S02]  /*2de60*/  FSEL R31, R202, -INF , !P4 ;  /* 0xff800000ca1f7808 */ /* 0x000fe40006000000 */
[----:B------:R-:W-:-:S02]  /*2de70*/  FSEL R209, R209, -INF , !P3 ;  /* 0xff800000d1d17808 */ /* 0x000fc40005800000 */
[----:B------:R-:W-:Y:S02]  /*2de80*/  FSEL R212, R212, -INF , !P6 ;  /* 0xff800000d4d47808 */ /* 0x000fe40007000000 */
[----:B------:R-:W-:Y:S02]  /*2de90*/  FSEL R213, R213, -INF , !P5 ;  /* 0xff800000d5d57808 */ /* 0x000fe40006800000 */
[----:B------:R-:W-:Y:S02]  /*2dea0*/  ISETP.GT.U32.AND.EX P1, PT, R117, RZ, PT, P1 ;  /* 0x000000ff7500720c */ /* 0x000fe40003f24110 */
[-C--:B------:R-:W-:Y:S01]  /*2deb0*/  ISETP.GT.U32.AND P0, PT, R231, R160.reuse, PT ;  /* 0x000000a0e700720c */ /* 0x080fe20003f04070 */
[----:B------:R-:W4:Y:S01]  /*2dec0*/  LDL.LU R117, [R1+0x2134] ;  /* 0x0021340001757983 */ /* 0x000f220000300800 */
[-C--:B------:R-:W-:Y:S02]  /*2ded0*/  ISETP.GT.U32.AND P2, PT, R232, R160.reuse, PT ;  /* 0x000000a0e800720c */ /* 0x080fe40003f44070 */
[----:B------:R-:W-:-:S02]  /*2dee0*/  ISETP.GT.U32.AND P4, PT, R233, R160, PT ;  /* 0x000000a0e900720c */ /* 0x000fc40003f84070 */
[-C--:B------:R-:W-:Y:S02]  /*2def0*/  ISETP.GT.U32.AND P3, PT, R234, R160.reuse, PT ;  /* 0x000000a0ea00720c */ /* 0x080fe40003f64070 */
[-C--:B------:R-:W-:Y:S02]  /*2df00*/  ISETP.GT.U32.AND P6, PT, R235, R160.reuse, PT ;  /* 0x000000a0eb00720c */ /* 0x080fe40003fc4070 */
[----:B------:R-:W-:Y:S02]  /*2df10*/  ISETP.GT.U32.AND P5, PT, R236, R160, PT ;  /* 0x000000a0ec00720c */ /* 0x000fe40003fa4070 */
[----:B------:R-:W4:Y:S01]  /*2df20*/  LDL.64 R160, [R1+0x1f78] ;  /* 0x001f780001a07983 */ /* 0x000f220000100a00 */
[----:B------:R-:W-:Y:S02]  /*2df30*/  ISETP.GT.U32.AND.EX P0, PT, R116, RZ, PT, P0 ;  /* 0x000000ff7400720c */ /* 0x000fe40003f04100 */
[----:B------:R-:W-:Y:S01]  /*2df40*/  ISETP.GT.U32.AND.EX P2, PT, R15, RZ, PT, P2 ;  /* 0x000000ff0f00720c */ /* 0x000fe20003f44120 */
[----:B------:R-:W4:Y:S01]  /*2df50*/  LDL.LU R116, [R1+0x2130] ;  /* 0x0021300001747983 */ /* 0x000f220000300800 */
[----:B------:R-:W-:-:S03]  /*2df60*/  IMAD.WIDE R14, R0, 0x2, R12 ;  /* 0x00000002000e7825 */ /* 0x000fc600078e020c */
[----:B------:R-:W4:Y:S04]  /*2df70*/  LDL.64 R178, [R1+0x1f70] ;  /* 0x001f700001b27983 */ /* 0x000f280000100a00 */
[----:B------:R-:W4:Y:S01]  /*2df80*/  LDL.64 R174, [R1+0x1f68] ;  /* 0x001f680001ae7983 */ /* 0x000f220000100a00 */
[----:B------:R-:W-:Y:S02]  /*2df90*/  ISETP.GT.U32.AND.EX P6, PT, R157, RZ, PT, P6 ;  /* 0x000000ff9d00720c */ /* 0x000fe40003fc4160 */
[----:B------:R-:W-:Y:S01]  /*2dfa0*/  ISETP.GT.U32.AND.EX P5, PT, R156, RZ, PT, P5 ;  /* 0x000000ff9c00720c */ /* 0x000fe20003fa4150 */
[----:B------:R0:W4:Y:S04]  /*2dfb0*/  LDG.E.U16 R186, desc[UR60][R14.64] ;  /* 0x0000003c0eba7981 */ /* 0x000128000c1e1500 */
[----:B------:R-:W4:Y:S04]  /*2dfc0*/  LDL.64 R156, [R1+0x1f60] ;  /* 0x001f6000019c7983 */ /* 0x000f280000100a00 */
[----:B------:R-:W4:Y:S04]  /*2dfd0*/  LDL.64 R172, [R1+0x1f58] ;  /* 0x001f580001ac7983 */ /* 0x000f280000100a00 */
[----:B------:R-:W4:Y:S04]  /*2dfe0*/  LDL.64 R170, [R1+0x1f50] ;  /* 0x001f500001aa7983 */ /* 0x000f280000100a00 */
[----:B------:R-:W4:Y:S04]  /*2dff0*/  LDL.64 R176, [R1+0x1f48] ;  /* 0x001f480001b07983 */ /* 0x000f280000100a00 */
[----:B------:R-:W4:Y:S01]  /*2e000*/  LDL.64 R168, [R1+0x1f40] ;  /* 0x001f400001a87983 */ /* 0x000f220000100a00 */
[----:B------:R-:W-:Y:S01]  /*2e010*/  ISETP.GT.U32.AND.EX P3, PT, R23, RZ, PT, P3 ;  /* 0x000000ff1700720c */ /* 0x000fe20003f64130 */
[----:B--2---:R-:W-:-:S04]  /*2e020*/  IMAD.WIDE R154, R0, 0x2, R154 ;  /* 0x00000002009a7825 */ /* 0x004fc800078e029a */
[C---:B---3--:R-:W-:Y:S01]  /*2e030*/  IMAD.WIDE R20, R0.reuse, 0x2, R20 ;  /* 0x0000000200147825 */ /* 0x048fe200078e0214 */
[----:B------:R1:W2:Y:S03]  /*2e040*/  LDG.E.U16 R183, desc[UR60][R154.64] ;  /* 0x0000003c9ab77981 */ /* 0x0002a6000c1e1500 */
[C---:B----4-:R-:W-:Y:S01]  /*2e050*/  IMAD.WIDE R18, R0.reuse, 0x2, R18 ;  /* 0x0000000200127825 */ /* 0x050fe200078e0212 */
[----:B------:R-:W3:Y:S03]  /*2e060*/  LDG.E.U16 R181, desc[UR60][R20.64] ;  /* 0x0000003c14b57981 */ /* 0x000ee6000c1e1500 */
[C---:B0-----:R-:W-:Y:S01]  /*2e070*/  IMAD.WIDE R14, R0.reuse, 0x2, R166 ;  /* 0x00000002000e7825 */ /* 0x041fe200078e02a6 */
[----:B------:R-:W4:Y:S03]  /*2e080*/  LDG.E.U16 R180, desc[UR60][R18.64] ;  /* 0x0000003c12b47981 */ /* 0x000f26000c1e1500 */
[C---:B------:R-:W-:Y:S01]  /*2e090*/  IMAD.WIDE R152, R0.reuse, 0x2, R152 ;  /* 0x0000000200987825 */ /* 0x040fe200078e0298 */
[----:B------:R-:W4:Y:S04]  /*2e0a0*/  LDG.E.U16 R23, desc[UR60][R14.64] ;  /* 0x0000003c0e177981 */ /* 0x000f28000c1e1500 */
[----:B------:R0:W3:Y:S04]  /*2e0b0*/  LDG.E.U16 R182, desc[UR60][R152.64] ;  /* 0x0000003c98b67981 */ /* 0x0000e8000c1e1500 */
[----:B------:R-:W4:Y:S01]  /*2e0c0*/  LDL.64 R166, [R1+0x1f38] ;  /* 0x001f380001a67983 */ /* 0x000f220000100a00 */
[----:B-1----:R-:W-:-:S03]  /*2e0d0*/  IMAD.WIDE R154, R0, 0x2, R164 ;  /* 0x00000002009a7825 */ /* 0x002fc600078e02a4 */
[----:B------:R-:W4:Y:S01]  /*2e0e0*/  LDL.64 R164, [R1+0x1f30] ;  /* 0x001f300001a47983 */ /* 0x000f220000100a00 */
[----:B0-----:R-:W-:-:S03]  /*2e0f0*/  IMAD.WIDE R152, R0, 0x2, R162 ;  /* 0x0000000200987825 */ /* 0x001fc600078e02a2 */
[----:B------:R-:W4:Y:S04]  /*2e100*/  LDL.64 R162, [R1+0x1f28] ;  /* 0x001f280001a27983 */ /* 0x000f280000100a00 */
[----:B------:R0:W4:Y:S04]  /*2e110*/  LDG.E.U16 R194, desc[UR60][R154.64] ;  /* 0x0000003c9ac27981 */ /* 0x000128000c1e1500 */
[----:B------:R1:W4:Y:S01]  /*2e120*/  LDG.E.U16 R191, desc[UR60][R152.64] ;  /* 0x0000003c98bf7981 */ /* 0x000322000c1e1500 */
[----:B------:R-:W-:-:S03]  /*2e130*/  IMAD.WIDE R20, R0, 0x2, R160 ;  /* 0x0000000200147825 */ /* 0x000fc600078e02a0 */
[----:B------:R-:W4:Y:S04]  /*2e140*/  LDL.64 R160, [R1+0x1f20] ;  /* 0x001f200001a07983 */ /* 0x000f280000100a00 */
[----:B------:R1:W4:Y:S01]  /*2e150*/  LDG.E.U16 R3, desc[UR60][R20.64] ;  /* 0x0000003c14037981 */ /* 0x000322000c1e1500 */
[----:B------:R-:W-:-:S03]  /*2e160*/  IMAD.WIDE R18, R0, 0x2, R178 ;  /* 0x0000000200127825 */ /* 0x000fc600078e02b2 */
[----:B------:R-:W4:Y:S01]  /*2e170*/  LDL.64 R178, [R1+0x1f18] ;  /* 0x001f180001b27983 */ /* 0x000f220000100a00 */
[----:B------:R-:W-:-:S03]  /*2e180*/  IMAD.WIDE R14, R0, 0x2, R174 ;  /* 0x00000002000e7825 */ /* 0x000fc600078e02ae */
[----:B------:R1:W4:Y:S04]  /*2e190*/  LDG.E.U16 R190, desc[UR60][R18.64] ;  /* 0x0000003c12be7981 */ /* 0x000328000c1e1500 */
[----:B------:R1:W4:Y:S01]  /*2e1a0*/  LDG.E.U16 R187, desc[UR60][R14.64] ;  /* 0x0000003c0ebb7981 */ /* 0x000322000c1e1500 */
[----:B0-----:R-:W-:-:S03]  /*2e1b0*/  IMAD.WIDE R154, R0, 0x2, R156 ;  /* 0x00000002009a7825 */ /* 0x001fc600078e029c */
[----:B------:R0:W-:Y:S01]  /*2e1c0*/  STL [R1+0xf84], R186 ;  /* 0x000f84ba01007387 */ /* 0x0001e20000100800 */
[----:B-1----:R-:W-:-:S03]  /*2e1d0*/  IMAD.WIDE R152, R0, 0x2, R172 ;  /* 0x0000000200987825 */ /* 0x002fc600078e02ac */
[----:B------:R-:W4:Y:S04]  /*2e1e0*/  LDL.64 R174, [R1+0x1f10] ;  /* 0x001f100001ae7983 */ /* 0x000f280000100a00 */
[----:B------:R-:W4:Y:S01]  /*2e1f0*/  LDL.64 R156, [R1+0x1f08] ;  /* 0x001f0800019c7983 */ /* 0x000f220000100a00 */
[----:B------:R-:W-:-:S03]  /*2e200*/  IMAD.WIDE R20, R0, 0x2, R170 ;  /* 0x0000000200147825 */ /* 0x000fc600078e02aa */
[----:B------:R-:W4:Y:S01]  /*2e210*/  LDL.64 R172, [R1+0x1f00] ;  /* 0x001f000001ac7983 */ /* 0x000f220000100a00 */
[----:B------:R-:W-:-:S03]  /*2e220*/  IMAD.WIDE R18, R0, 0x2, R176 ;  /* 0x0000000200127825 */ /* 0x000fc600078e02b0 */
[----:B------:R-:W4:Y:S01]  /*2e230*/  LDL.64 R170, [R1+0x1ef8] ;  /* 0x001ef80001aa7983 */ /* 0x000f220000100a00 */
[----:B------:R-:W-:-:S03]  /*2e240*/  IMAD.WIDE R14, R0, 0x2, R168 ;  /* 0x00000002000e7825 */ /* 0x000fc600078e02a8 */
[----:B------:R-:W4:Y:S04]  /*2e250*/  LDL.64 R176, [R1+0x1ef0] ;  /* 0x001ef00001b07983 */ /* 0x000f280000100a00 */
[----:B0-----:R4:W4:Y:S04]  /*2e260*/  LDG.E.U16 R186, desc[UR60][R154.64] ;  /* 0x0000003c9aba7981 */ /* 0x001928000c1e1500 */
[----:B--2---:R0:W-:Y:S04]  /*2e270*/  STL [R1+0xf80], R183 ;  /* 0x000f80b701007387 */ /* 0x0041e80000100800 */
[----:B0-----:R0:W2:Y:S04]  /*2e280*/  LDG.E.U16 R183, desc[UR60][R152.64] ;  /* 0x0000003c98b77981 */ /* 0x0010a8000c1e1500 */
[----:B---3--:R1:W-:Y:S04]  /*2e290*/  STL [R1+0xf88], R182 ;  /* 0x000f88b601007387 */ /* 0x0083e80000100800 */
[----:B------:R3:W-:Y:S01]  /*2e2a0*/  STL [R1+0xf94], R181 ;  /* 0x000f94b501007387 */ /* 0x0007e20000100800 */
[----:B----4-:R-:W-:-:S03]  /*2e2b0*/  IMAD.WIDE R154, R0, 0x2, R166 ;  /* 0x00000002009a7825 */ /* 0x010fc600078e02a6 */
[----:B------:R4:W-:Y:S04]  /*2e2c0*/  STL [R1+0xf90], R180 ;  /* 0x000f90b401007387 */ /* 0x0009e80000100800 */
[----:B-1----:R1:W2:Y:S04]  /*2e2d0*/  LDG.E.U16 R182, desc[UR60][R20.64] ;  /* 0x0000003c14b67981 */ /* 0x0022a8000c1e1500 */
[----:B---3--:R3:W2:Y:S01]  /*2e2e0*/  LDG.E.U16 R181, desc[UR60][R18.64] ;  /* 0x0000003c12b57981 */ /* 0x0086a2000c1e1500 */
[----:B0-----:R-:W-:-:S03]  /*2e2f0*/  IMAD.WIDE R152, R0, 0x2, R164 ;  /* 0x0000000200987825 */ /* 0x001fc600078e02a4 */
[----:B----4-:R0:W4:Y:S04]  /*2e300*/  LDG.E.U16 R180, desc[UR60][R14.64] ;  /* 0x0000003c0eb47981 */ /* 0x010128000c1e1500 */
[----:B------:R0:W-:Y:S01]  /*2e310*/  STL [R1+0xf8c], R23 ;  /* 0x000f8c1701007387 */ /* 0x0001e20000100800 */
[----:B-1----:R-:W-:-:S03]  /*2e320*/  IMAD.WIDE R20, R0, 0x2, R162 ;  /* 0x0000000200147825 */ /* 0x002fc600078e02a2 */
[----:B------:R-:W4:Y:S04]  /*2e330*/  LDL.64 R168, [R1+0x1ee8] ;  /* 0x001ee80001a87983 */ /* 0x000f280000100a00 */
[----:B------:R-:W4:Y:S04]  /*2e340*/  LDL.64 R166, [R1+0x1ee0] ;  /* 0x001ee00001a67983 */ /* 0x000f280000100a00 */
[----:B------:R-:W4:Y:S01]  /*2e350*/  LDL.64 R164, [R1+0x1ed8] ;  /* 0x001ed80001a47983 */ /* 0x000f220000100a00 */
[----:B---3--:R-:W-:-:S03]  /*2e360*/  IMAD.WIDE R18, R0, 0x2, R160 ;  /* 0x0000000200127825 */ /* 0x008fc600078e02a0 */
[----:B------:R-:W3:Y:S04]  /*2e370*/  LDL.64 R162, [R1+0x1ed0] ;  /* 0x001ed00001a27983 */ /* 0x000ee80000100a00 */
[----:B------:R-:W3:Y:S04]  /*2e380*/  LDL.64 R160, [R1+0x1ec8] ;  /* 0x001ec80001a07983 */ /* 0x000ee80000100a00 */
[----:B0-----:R0:W3:Y:S04]  /*2e390*/  LDG.E.U16 R23, desc[UR60][R154.64] ;  /* 0x0000003c9a177981 */ /* 0x0010e8000c1e1500 */
[----:B------:R1:W-:Y:S04]  /*2e3a0*/  STL [R1+0xf7c], R194 ;  /* 0x000f7cc201007387 */ /* 0x0003e80000100800 */
[----:B-1----:R1:W3:Y:S01]  /*2e3b0*/  LDG.E.U16 R194, desc[UR60][R152.64] ;  /* 0x0000003c98c27981 */ /* 0x0022e2000c1e1500 */
[----:B------:R-:W-:-:S03]  /*2e3c0*/  IMAD.WIDE R14, R0, 0x2, R178 ;  /* 0x00000002000e7825 */ /* 0x000fc600078e02b2 */
[----:B------:R1:W-:Y:S01]  /*2e3d0*/  STL [R1+0xf78], R191 ;  /* 0x000f78bf01007387 */ /* 0x0003e20000100800 */
[----:B0-----:R-:W-:-:S03]  /*2e3e0*/  IMAD.WIDE R154, R0, 0x2, R174 ;  /* 0x00000002009a7825 */ /* 0x001fc600078e02ae */
[----:B------:R0:W-:Y:S04]  /*2e3f0*/  STL [R1+0xf74], R3 ;  /* 0x000f740301007387 */ /* 0x0001e80000100800 */
[----:B------:R0:W-:Y:S04]  /*2e400*/  STL [R1+0xf70], R190 ;  /* 0x000f70be01007387 */ /* 0x0001e80000100800 */
[----:B-1----:R1:W3:Y:S01]  /*2e410*/  LDG.E.U16 R191, desc[UR60][R20.64] ;  /* 0x0000003c14bf7981 */ /* 0x0022e2000c1e1500 */
[----:B------:R-:W-:-:S03]  /*2e420*/  IMAD.WIDE R152, R0, 0x2, R156 ;  /* 0x0000000200987825 */ /* 0x000fc600078e029c */
[----:B0-----:R0:W3:Y:S04]  /*2e430*/  LDG.E.U16 R3, desc[UR60][R18.64] ;  /* 0x0000003c12037981 */ /* 0x0010e8000c1e1500 */
[----:B------:R0:W3:Y:S04]  /*2e440*/  LDG.E.U16 R190, desc[UR60][R14.64] ;  /* 0x0000003c0ebe7981 */ /* 0x0000e8000c1e1500 */
[----:B------:R0:W-:Y:S01]  /*2e450*/  STL [R1+0xf6c], R187 ;  /* 0x000f6cbb01007387 */ /* 0x0001e20000100800 */
[----:B-1----:R-:W-:-:S03]  /*2e460*/  IMAD.WIDE R20, R0, 0x2, R172 ;  /* 0x0000000200147825 */ /* 0x002fc600078e02ac */
[----:B------:R-:W3:Y:S04]  /*2e470*/  LDL.64 R178, [R1+0x1ec0] ;  /* 0x001ec00001b27983 */ /* 0x000ee80000100a00 */
[----:B------:R-:W3:Y:S01]  /*2e480*/  LDL.64 R174, [R1+0x1eb8] ;  /* 0x001eb80001ae7983 */ /* 0x000ee20000100a00 */
[----:B0-----:R-:W-:-:S03]  /*2e490*/  IMAD.WIDE R18, R0, 0x2, R170 ;  /* 0x0000000200127825 */ /* 0x001fc600078e02aa */
[----:B------:R-:W3:Y:S04]  /*2e4a0*/  LDL.64 R156, [R1+0x1eb0] ;  /* 0x001eb000019c7983 */ /* 0x000ee80000100a00 */
[----:B------:R-:W3:Y:S01]  /*2e4b0*/  LDL.64 R172, [R1+0x1ea8] ;  /* 0x001ea80001ac7983 */ /* 0x000ee20000100a00 */
[----:B------:R-:W-:-:S03]  /*2e4c0*/  IMAD.WIDE R14, R0, 0x2, R176 ;  /* 0x00000002000e7825 */ /* 0x000fc600078e02b0 */
[----:B------:R0:W3:Y:S04]  /*2e4d0*/  LDG.E.U16 R187, desc[UR60][R154.64] ;  /* 0x0000003c9abb7981 */ /* 0x0000e8000c1e1500 */
[----:B------:R-:W3:Y:S04]  /*2e4e0*/  LDL.64 R170, [R1+0x1ea0] ;  /* 0x001ea00001aa7983 */ /* 0x000ee80000100a00 */
[----:B------:R1:W-:Y:S04]  /*2e4f0*/  STL [R1+0xf68], R186 ;  /* 0x000f68ba01007387 */ /* 0x0003e80000100800 */
[----:B-1----:R1:W3:Y:S04]  /*2e500*/  LDG.E.U16 R186, desc[UR60][R152.64] ;  /* 0x0000003c98ba7981 */ /* 0x0022e8000c1e1500 */
[----:B--2---:R2:W-:Y:S04]  /*2e510*/  STL [R1+0xf64], R183 ;  /* 0x000f64b701007387 */ /* 0x0045e80000100800 */
[----:B--2---:R2:W3:Y:S04]  /*2e520*/  LDG.E.U16 R183, desc[UR60][R20.64] ;  /* 0x0000003c14b77981 */ /* 0x0044e8000c1e1500 */
[----:B------:R0:W-:Y:S04]  /*2e530*/  STL [R1+0xf60], R182 ;  /* 0x000f60b601007387 */ /* 0x0001e80000100800 */
[----:B------:R1:W-:Y:S04]  /*2e540*/  STL [R1+0xf5c], R181 ;  /* 0x000f5cb501007387 */ /* 0x0003e80000100800 */
[----:B----4-:R4:W-:Y:S04]  /*2e550*/  STL [R1+0xf58], R180 ;  /* 0x000f58b401007387 */ /* 0x0109e80000100800 */
[----:B0-----:R3:W4:Y:S04]  /*2e560*/  LDG.E.U16 R182, desc[UR60][R18.64] ;  /* 0x0000003c12b67981 */ /* 0x001728000c1e1500 */
[----:B-1----:R0:W4:Y:S01]  /*2e570*/  LDG.E.U16 R181, desc[UR60][R14.64] ;  /* 0x0000003c0eb57981 */ /* 0x002122000c1e1500 */
[----:B------:R-:W-:-:S03]  /*2e580*/  IMAD.WIDE R154, R0, 0x2, R168 ;  /* 0x00000002009a7825 */ /* 0x000fc600078e02a8 */
[----:B------:R-:W4:Y:S01]  /*2e590*/  LDL.64 R176, [R1+0x1e98] ;  /* 0x001e980001b07983 */ /* 0x000f220000100a00 */
[----:B------:R-:W-:-:S03]  /*2e5a0*/  IMAD.WIDE R152, R0, 0x2, R166 ;  /* 0x0000000200987825 */ /* 0x000fc600078e02a6 */
[----:B------:R-:W4:Y:S01]  /*2e5b0*/  LDL.64 R168, [R1+0x1e90] ;  /* 0x001e900001a87983 */ /* 0x000f220000100a00 */
[----:B--2---:R-:W-:-:S03]  /*2e5c0*/  IMAD.WIDE R20, R0, 0x2, R164 ;  /* 0x0000000200147825 */ /* 0x004fc600078e02a4 */
[----:B------:R-:W2:Y:S01]  /*2e5d0*/  LDL.64 R166, [R1+0x1e88] ;  /* 0x001e880001a67983 */ /* 0x000ea20000100a00 */
[----:B---3--:R-:W-:-:S03]  /*2e5e0*/  IMAD.WIDE R18, R0, 0x2, R162 ;  /* 0x0000000200127825 */ /* 0x008fc600078e02a2 */
[----:B------:R-:W3:Y:S04]  /*2e5f0*/  LDL.64 R164, [R1+0x1e80] ;  /* 0x001e800001a47983 */ /* 0x000ee80000100a00 */
[----:B------:R-:W3:Y:S04]  /*2e600*/  LDL.64 R162, [R1+0x1e78] ;  /* 0x001e780001a27983 */ /* 0x000ee80000100a00 */
[----:B----4-:R1:W4:Y:S04]  /*2e610*/  LDG.E.U16 R180, desc[UR60][R154.64] ;  /* 0x0000003c9ab47981 */ /* 0x010328000c1e1500 */
[----:B------:R0:W-:Y:S04]  /*2e620*/  STL [R1+0xf54], R23 ;  /* 0x000f541701007387 */ /* 0x0001e80000100800 */
[----:B------:R1:W-:Y:S04]  /*2e630*/  STL [R1+0xf50], R194 ;  /* 0x000f50c201007387 */ /* 0x0003e80000100800 */
[----:B0-----:R0:W4:Y:S04]  /*2e640*/  LDG.E.U16 R23, desc[UR60][R152.64] ;  /* 0x0000003c98177981 */ /* 0x001128000c1e1500 */
[----:B-1----:R1:W4:Y:S01]  /*2e650*/  LDG.E.U16 R194, desc[UR60][R20.64] ;  /* 0x0000003c14c27981 */ /* 0x002322000c1e1500 */
[----:B------:R-:W-:-:S03]  /*2e660*/  IMAD.WIDE R14, R0, 0x2, R160 ;  /* 0x00000002000e7825 */ /* 0x000fc600078e02a0 */
[----:B------:R0:W-:Y:S04]  /*2e670*/  STL [R1+0xf4c], R191 ;  /* 0x000f4cbf01007387 */ /* 0x0001e80000100800 */
[----:B------:R1:W-:Y:S04]  /*2e680*/  STL [R1+0xf48], R3 ;  /* 0x000f480301007387 */ /* 0x0003e80000100800 */
[----:B------:R1:W-:Y:S04]  /*2e690*/  STL [R1+0xf40], R190 ;  /* 0x000f40be01007387 */ /* 0x0003e80000100800 */
[----:B0-----:R0:W4:Y:S04]  /*2e6a0*/  LDG.E.U16 R191, desc[UR60][R18.64] ;  /* 0x0000003c12bf7981 */ /* 0x001128000c1e1500 */
[----:B-1----:R1:W4:Y:S01]  /*2e6b0*/  LDG.E.U16 R3, desc[UR60][R14.64] ;  /* 0x0000003c0e037981 */ /* 0x002322000c1e1500 */
[----:B------:R-:W-:-:S03]  /*2e6c0*/  IMAD.WIDE R154, R0, 0x2, R178 ;  /* 0x00000002009a7825 */ /* 0x000fc600078e02b2 */
[----:B------:R-:W4:Y:S01]  /*2e6d0*/  LDL.64 R160, [R1+0x1e70] ;  /* 0x001e700001a07983 */ /* 0x000f220000100a00 */
[----:B------:R-:W-:-:S03]  /*2e6e0*/  IMAD.WIDE R152, R0, 0x2, R174 ;  /* 0x0000000200987825 */ /* 0x000fc600078e02ae */
[----:B------:R-:W4:Y:S01]  /*2e6f0*/  LDL.64 R178, [R1+0x1e68] ;  /* 0x001e680001b27983 */ /* 0x000f220000100a00 */
[----:B------:R-:W-:-:S03]  /*2e700*/  IMAD.WIDE R20, R0, 0x2, R156 ;  /* 0x0000000200147825 */ /* 0x000fc600078e029c */
[----:B------:R-:W4:Y:S01]  /*2e710*/  LDL.64 R174, [R1+0x1e60] ;  /* 0x001e600001ae7983 */ /* 0x000f220000100a00 */
[----:B0-----:R-:W-:-:S03]  /*2e720*/  IMAD.WIDE R18, R0, 0x2, R172 ;  /* 0x0000000200127825 */ /* 0x001fc600078e02ac */
[----:B------:R-:W4:Y:S04]  /*2e730*/  LDL.64 R156, [R1+0x1e58] ;  /* 0x001e5800019c7983 */ /* 0x000f280000100a00 */
[----:B------:R-:W4:Y:S01]  /*2e740*/  LDL.64 R172, [R1+0x1e50] ;  /* 0x001e500001ac7983 */ /* 0x000f220000100a00 */
[----:B-1----:R-:W-:-:S03]  /*2e750*/  IMAD.WIDE R14, R0, 0x2, R170 ;  /* 0x00000002000e7825 */ /* 0x002fc600078e02aa */
[----:B------:R0:W4:Y:S04]  /*2e760*/  LDG.E.U16 R190, desc[UR60][R154.64] ;  /* 0x0000003c9abe7981 */ /* 0x000128000c1e1500 */
[----:B------:R1:W-:Y:S04]  /*2e770*/  STL [R1+0xf3c], R187 ;  /* 0x000f3cbb01007387 */ /* 0x0003e80000100800 */
[----:B------:R0:W-:Y:S04]  /*2e780*/  STL [R1+0xf38], R186 ;  /* 0x000f38ba01007387 */ /* 0x0001e80000100800 */
[----:B-1----:R1:W4:Y:S04]  /*2e790*/  LDG.E.U16 R187, desc[UR60][R152.64] ;  /* 0x0000003c98bb7981 */ /* 0x002328000c1e1500 */
[----:B0-----:R2:W4:Y:S04]  /*2e7a0*/  LDG.E.U16 R186, desc[UR60][R20.64] ;  /* 0x0000003c14ba7981 */ /* 0x001528000c1e1500 */
[----:B------:R0:W-:Y:S04]  /*2e7b0*/  STL [R1+0xf34], R183 ;  /* 0x000f34b701007387 */ /* 0x0001e80000100800 */
[----:B0-----:R3:W4:Y:S04]  /*2e7c0*/  LDG.E.U16 R183, desc[UR60][R18.64] ;  /* 0x0000003c12b77981 */ /* 0x001728000c1e1500 */
[----:B------:R0:W-:Y:S04]  /*2e7d0*/  STL [R1+0xf30], R182 ;  /* 0x000f30b601007387 */ /* 0x0001e80000100800 */
[----:B------:R3:W-:Y:S04]  /*2e7e0*/  STL [R1+0xf2c], R181 ;  /* 0x000f2cb501007387 */ /* 0x0007e80000100800 */
[----:B------:R-:W4:Y:S01]  /*2e7f0*/  LDL.64 R170, [R1+0x1e48] ;  /* 0x001e480001aa7983 */ /* 0x000f220000100a00 */
[----:B------:R-:W-:-:S03]  /*2e800*/  IMAD.WIDE R154, R0, 0x2, R176 ;  /* 0x00000002009a7825 */ /* 0x000fc600078e02b0 */
[----:B0-----:R0:W4:Y:S01]  /*2e810*/  LDG.E.U16 R182, desc[UR60][R14.64] ;  /* 0x0000003c0eb67981 */ /* 0x001122000c1e1500 */
[----:B-1----:R-:W-:-:S03]  /*2e820*/  IMAD.WIDE R152, R0, 0x2, R168 ;  /* 0x0000000200987825 */ /* 0x002fc600078e02a8 */
[----:B------:R-:W4:Y:S01]  /*2e830*/  LDL.64 R176, [R1+0x1e40] ;  /* 0x001e400001b07983 */ /* 0x000f220000100a00 */
[----:B--2---:R-:W-:-:S03]  /*2e840*/  IMAD.WIDE R20, R0, 0x2, R166 ;  /* 0x0000000200147825 */ /* 0x004fc600078e02a6 */
[----:B------:R-:W2:Y:S01]  /*2e850*/  LDL.64 R168, [R1+0x1e38] ;  /* 0x001e380001a87983 */ /* 0x000ea20000100a00 */
[----:B---3--:R-:W-:-:S03]  /*2e860*/  IMAD.WIDE R18, R0, 0x2, R164 ;  /* 0x0000000200127825 */ /* 0x008fc600078e02a4 */
[----:B------:R-:W3:Y:S04]  /*2e870*/  LDL.64 R166, [R1+0x1e30] ;  /* 0x001e300001a67983 */ /* 0x000ee80000100a00 */
[----:B------:R-:W3:Y:S04]  /*2e880*/  LDL.64 R164, [R1+0x1e28] ;  /* 0x001e280001a47983 */ /* 0x000ee80000100a00 */
[----:B------:R1:W3:Y:S04]  /*2e890*/  LDG.E.U16 R181, desc[UR60][R154.64] ;  /* 0x0000003c9ab57981 */ /* 0x0002e8000c1e1500 */
[----:B----4-:R4:W-:Y:S04]  /*2e8a0*/  STL [R1+0xf28], R180 ;  /* 0x000f28b401007387 */ /* 0x0109e80000100800 */
[----:B------:R0:W-:Y:S04]  /*2e8b0*/  STL [R1+0xf24], R23 ;  /* 0x000f241701007387 */ /* 0x0001e80000100800 */
[----:B----4-:R4:W3:Y:S04]  /*2e8c0*/  LDG.E.U16 R180, desc[UR60][R152.64] ;  /* 0x0000003c98b47981 */ /* 0x0108e8000c1e1500 */
[----:B------:R1:W-:Y:S04]  /*2e8d0*/  STL [R1+0xf20], R194 ;  /* 0x000f20c201007387 */ /* 0x0003e80000100800 */
[----:B0-----:R0:W3:Y:S04]  /*2e8e0*/  LDG.E.U16 R23, desc[UR60][R20.64] ;  /* 0x0000003c14177981 */ /* 0x0010e8000c1e1500 */
[----:B-1----:R1:W3:Y:S01]  /*2e8f0*/  LDG.E.U16 R194, desc[UR60][R18.64] ;  /* 0x0000003c12c27981 */ /* 0x0022e2000c1e1500 */
[----:B------:R-:W-:-:S03]  /*2e900*/  IMAD.WIDE R14, R0, 0x2, R162 ;  /* 0x00000002000e7825 */ /* 0x000fc600078e02a2 */
[----:B------:R0:W-:Y:S04]  /*2e910*/  STL [R1+0xf1c], R191 ;  /* 0x000f1cbf01007387 */ /* 0x0001e80000100800 */
[----:B------:R1:W-:Y:S04]  /*2e920*/  STL [R1+0xf18], R3 ;  /* 0x000f180301007387 */ /* 0x0003e80000100800 */
[----:B------:R-:W3:Y:S01]  /*2e930*/  LDL.64 R162, [R1+0x1e20] ;  /* 0x001e200001a27983 */ /* 0x000ee20000100a00 */
[----:B------:R-:W-:-:S03]  /*2e940*/  IMAD.WIDE R154, R0, 0x2, R160 ;  /* 0x00000002009a7825 */ /* 0x000fc600078e02a0 */
[----:B0-----:R0:W3:Y:S01]  /*2e950*/  LDG.E.U16 R191, desc[UR60][R14.64] ;  /* 0x0000003c0ebf7981 */ /* 0x0010e2000c1e1500 */
[----:B----4-:R-:W-:-:S03]  /*2e960*/  IMAD.WIDE R152, R0, 0x2, R178 ;  /* 0x0000000200987825 */ /* 0x010fc600078e02b2 */
[----:B------:R-:W4:Y:S01]  /*2e970*/  LDL.64 R160, [R1+0x1e18] ;  /* 0x001e180001a07983 */ /* 0x000f220000100a00 */
[----:B------:R-:W-:-:S03]  /*2e980*/  IMAD.WIDE R20, R0, 0x2, R174 ;  /* 0x0000000200147825 */ /* 0x000fc600078e02ae */
[----:B------:R-:W4:Y:S01]  /*2e990*/  LDL.64 R178, [R1+0x1e10] ;  /* 0x001e100001b27983 */ /* 0x000f220000100a00 */
[----:B-1----:R-:W-:-:S03]  /*2e9a0*/  IMAD.WIDE R18, R0, 0x2, R156 ;  /* 0x0000000200127825 */ /* 0x002fc600078e029c */
[----:B------:R-:W4:Y:S01]  /*2e9b0*/  LDL.64 R174, [R1+0x1e08] ;  /* 0x001e080001ae7983 */ /* 0x000f220000100a00 */
[----:B0-----:R-:W-:-:S03]  /*2e9c0*/  IMAD.WIDE R14, R0, 0x2, R172 ;  /* 0x00000002000e7825 */ /* 0x001fc600078e02ac */
[----:B------:R-:W4:Y:S04]  /*2e9d0*/  LDL.64 R156, [R1+0x1e00] ;  /* 0x001e0000019c7983 */ /* 0x000f280000100a00 */
[----:B------:R0:W4:Y:S04]  /*2e9e0*/  LDG.E.U16 R3, desc[UR60][R154.64] ;  /* 0x0000003c9a037981 */ /* 0x000128000c1e1500 */
[----:B------:R1:W-:Y:S04]  /*2e9f0*/  STL [R1+0xf14], R190 ;  /* 0x000f14be01007387 */ /* 0x0003e80000100800 */
[----:B------:R0:W-:Y:S04]  /*2ea00*/  STL [R1+0xf10], R187 ;  /* 0x000f10bb01007387 */ /* 0x0001e80000100800 */
[----:B-1----:R1:W4:Y:S04]  /*2ea10*/  LDG.E.U16 R190, desc[UR60][R152.64] ;  /* 0x0000003c98be7981 */ /* 0x002328000c1e1500 */
[----:B------:R1:W-:Y:S04]  /*2ea20*/  STL [R1+0xf0c], R186 ;  /* 0x000f0cba01007387 */ /* 0x0003e80000100800 */
[----:B0-----:R2:W4:Y:S04]  /*2ea30*/  LDG.E.U16 R187, desc[UR60][R20.64] ;  /* 0x0000003c14bb7981 */ /* 0x001528000c1e1500 */
[----:B-1----:R3:W4:Y:S04]  /*2ea40*/  LDG.E.U16 R186, desc[UR60][R18.64] ;  /* 0x0000003c12ba7981 */ /* 0x002728000c1e1500 */
[----:B------:R0:W-:Y:S04]  /*2ea50*/  STL [R1+0xf08], R183 ;  /* 0x000f08b701007387 */ /* 0x0001e80000100800 */
[----:B0-----:R0:W4:Y:S01]  /*2ea60*/  LDG.E.U16 R183, desc[UR60][R14.64] ;  /* 0x0000003c0eb77981 */ /* 0x001122000c1e1500 */
[----:B------:R-:W-:-:S03]  /*2ea70*/  IMAD.WIDE R154, R0, 0x2, R170 ;  /* 0x00000002009a7825 */ /* 0x000fc600078e02aa */
[----:B------:R1:W-:Y:S04]  /*2ea80*/  STL [R1+0xf04], R182 ;  /* 0x000f04b601007387 */ /* 0x0003e80000100800 */
[----:B------:R-:W4:Y:S01]  /*2ea90*/  LDL.64 R172, [R1+0x1df8] ;  /* 0x001df80001ac7983 */ /* 0x000f220000100a00 */
[----:B------:R-:W-:-:S03]  /*2eaa0*/  IMAD.WIDE R152, R0, 0x2, R176 ;  /* 0x0000000200987825 */ /* 0x000fc600078e02b0 */
[----:B------:R-:W4:Y:S01]  /*2eab0*/  LDL.64 R170, [R1+0x1df0] ;  /* 0x001df00001aa7983 */ /* 0x000f220000100a00 */
[----:B--2---:R-:W-:-:S03]  /*2eac0*/  IMAD.WIDE R20, R0, 0x2, R168 ;  /* 0x0000000200147825 */ /* 0x004fc600078e02a8 */
[----:B------:R-:W2:Y:S01]  /*2ead0*/  LDL.64 R176, [R1+0x1de8] ;  /* 0x001de80001b07983 */ /* 0x000ea20000100a00 */
[----:B---3--:R-:W-:-:S03]  /*2eae0*/  IMAD.WIDE R18, R0, 0x2, R166 ;  /* 0x0000000200127825 */ /* 0x008fc600078e02a6 */
[----:B------:R-:W3:Y:S01]  /*2eaf0*/  LDL.64 R168, [R1+0x1de0] ;  /* 0x001de00001a87983 */ /* 0x000ee20000100a00 */
[----:B0-----:R-:W-:-:S03]  /*2eb00*/  IMAD.WIDE R14, R0, 0x2, R164 ;  /* 0x00000002000e7825 */ /* 0x001fc600078e02a4 */
[----:B------:R-:W3:Y:S04]  /*2eb10*/  LDL.64 R166, [R1+0x1dd8] ;  /* 0x001dd80001a67983 */ /* 0x000ee80000100a00 */
[----:B-1----:R0:W3:Y:S04]  /*2eb20*/  LDG.E.U16 R182, desc[UR60][R154.64] ;  /* 0x0000003c9ab67981 */ /* 0x0020e8000c1e1500 */
[----:B------:R1:W-:Y:S04]  /*2eb30*/  STL [R1+0xf00], R181 ;  /* 0x000f00b501007387 */ /* 0x0003e80000100800 */
[----:B------:R0:W-:Y:S04]  /*2eb40*/  STL [R1+0xefc], R180 ;  /* 0x000efcb401007387 */ /* 0x0001e80000100800 */
[----:B-1----:R4:W3:Y:S04]  /*2eb50*/  LDG.E.U16 R181, desc[UR60][R152.64] ;  /* 0x0000003c98b57981 */ /* 0x0028e8000c1e1500 */
[----:B------:R1:W-:Y:S04]  /*2eb60*/  STL [R1+0xef8], R23 ;  /* 0x000ef81701007387 */ /* 0x0003e80000100800 */
[----:B0-----:R0:W3:Y:S04]  /*2eb70*/  LDG.E.U16 R180, desc[UR60][R20.64] ;  /* 0x0000003c14b47981 */ /* 0x0010e8000c1e1500 */
[----:B------:R0:W-:Y:S04]  /*2eb80*/  STL [R1+0xef4], R194 ;  /* 0x000ef4c201007387 */ /* 0x0001e80000100800 */
[----:B-1----:R1:W3:Y:S04]  /*2eb90*/  LDG.E.U16 R23, desc[UR60][R18.64] ;  /* 0x0000003c12177981 */ /* 0x0022e8000c1e1500 */
[----:B0-----:R0:W3:Y:S01]  /*2eba0*/  LDG.E.U16 R194, desc[UR60][R14.64] ;  /* 0x0000003c0ec27981 */ /* 0x0010e2000c1e1500 */
[----:B------:R-:W-:-:S03]  /*2ebb0*/  IMAD.WIDE R154, R0, 0x2, R162 ;  /* 0x00000002009a7825 */ /* 0x000fc600078e02a2 */
[----:B------:R0:W-:Y:S04]  /*2ebc0*/  STL [R1+0xef0], R191 ;  /* 0x000ef0bf01007387 */ /* 0x0001e80000100800 */
[----:B------:R-:W3:Y:S01]  /*2ebd0*/  LDL.64 R164, [R1+0x1dd0] ;  /* 0x001dd00001a47983 */ /* 0x000ee20000100a00 */
        /* <DEDUP_REMOVED lines=14> */
[----:B------:R0:W-:Y:S04]  /*2ecc0*/  STL [R1+0xee0], R186 ;  /* 0x000ee0ba01007387 */ /* 0x0001e80000100800 */
[----:B-1----:R3:W4:Y:S04]  /*2ecd0*/  LDG.E.U16 R187, desc[UR60][R18.64] ;  /* 0x0000003c12bb7981 */ /* 0x002728000c1e1500 */
[----:B0-----:R0:W4:Y:S04]  /*2ece0*/  LDG.E.U16 R186, desc[UR60][R14.64] ;  /* 0x0000003c0eba7981 */ /* 0x001128000c1e1500 */
[----:B------:R1:W-:Y:S04]  /*2ecf0*/  STL [R1+0xedc], R183 ;  /* 0x000edcb701007387 */ /* 0x0003e80000100800 */
[----:B------:R-:W4:Y:S01]  /*2ed00*/  LDL.64 R156, [R1+0x1da8] ;  /* 0x001da800019c7983 */ /* 0x000f220000100a00 */
[----:B------:R-:W-:-:S03]  /*2ed10*/  IMAD.WIDE R154, R0, 0x2, R172 ;  /* 0x00000002009a7825 */ /* 0x000fc600078e02ac */
        /* <DEDUP_REMOVED lines=8> */
[----:B-1----:R0:W3:Y:S04]  /*2eda0*/  LDG.E.U16 R183, desc[UR60][R154.64] ;  /* 0x0000003c9ab77981 */ /* 0x0020e8000c1e1500 */
[----:B------:R1:W-:Y:S04]  /*2edb0*/  STL [R1+0xed8], R182 ;  /* 0x000ed8b601007387 */ /* 0x0003e80000100800 */
        /* <DEDUP_REMOVED lines=8> */
[----:B------:R-:W3:Y:S01]  /*2ee40*/  LDL.64 R166, [R1+0x1d80] ;  /* 0x001d800001a67983 */ /* 0x000ee20000100a00 */
[----:B------:R-:W-:-:S03]  /*2ee50*/  IMAD.WIDE R154, R0, 0x2, R164 ;  /* 0x00000002009a7825 */ /* 0x000fc600078e02a4 */
[----:B------:R-:W3:Y:S01]  /*2ee60*/  LDL.64 R164, [R1+0x1d78] ;  /* 0x001d780001a47983 */ /* 0x000ee20000100a00 */
[----:B----4-:R-:W-:-:S03]  /*2ee70*/  IMAD.WIDE R152, R0, 0x2, R162 ;  /* 0x0000000200987825 */ /* 0x010fc600078e02a2 */
[----:B------:R-:W4:Y:S01]  /*2ee80*/  LDL.64 R162, [R1+0x1d70] ;  /* 0x001d700001a27983 */ /* 0x000f220000100a00 */
[----:B------:R-:W-:-:S03]  /*2ee90*/  IMAD.WIDE R20, R0, 0x2, R160 ;  /* 0x0000000200147825 */ /* 0x000fc600078e02a0 */
[----:B------:R-:W4:Y:S01]  /*2eea0*/  LDL.64 R160, [R1+0x1d68] ;  /* 0x001d680001a07983 */ /* 0x000f220000100a00 */
[----:B0-----:R-:W-:-:S03]  /*2eeb0*/  IMAD.WIDE R18, R0, 0x2, R178 ;  /* 0x0000000200127825 */ /* 0x001fc600078e02b2 */
[----:B------:R-:W4:Y:S01]  /*2eec0*/  LDL.64 R178, [R1+0x1d60] ;  /* 0x001d600001b27983 */ /* 0x000f220000100a00 */
[----:B-1----:R-:W-:-:S03]  /*2eed0*/  IMAD.WIDE R14, R0, 0x2, R174 ;  /* 0x00000002000e7825 */ /* 0x002fc600078e02ae */
[----:B------:R0:W4:Y:S04]  /*2eee0*/  LDG.E.U16 R194, desc[UR60][R154.64] ;  /* 0x0000003c9ac27981 */ /* 0x000128000c1e1500 */
[----:B------:R1:W-:Y:S04]  /*2eef0*/  STL [R1+0xec4], R191 ;  /* 0x000ec4bf01007387 */ /* 0x0003e80000100800 */
[----:B-1----:R1:W4:Y:S04]  /*2ef00*/  LDG.E.U16 R191, desc[UR60][R152.64] ;  /* 0x0000003c98bf7981 */ /* 0x002328000c1e1500 */
[----:B------:R0:W-:Y:S04]  /*2ef10*/  STL [R1+0xec0], R3 ;  /* 0x000ec00301007387 */ /* 0x0001e80000100800 */
[----:B------:R1:W-:Y:S04]  /*2ef20*/  STL [R1+0xebc], R190 ;  /* 0x000ebcbe01007387 */ /* 0x0003e80000100800 */
[----:B0-----:R0:W4:Y:S04]  /*2ef30*/  LDG.E.U16 R3, desc[UR60][R20.64] ;  /* 0x0000003c14037981 */ /* 0x001128000c1e1500 */
[----:B-1----:R2:W4:Y:S04]  /*2ef40*/  LDG.E.U16 R190, desc[UR60][R18.64] ;  /* 0x0000003c12be7981 */ /* 0x002528000c1e1500 */
[----:B------:R1:W-:Y:S04]  /*2ef50*/  STL [R1+0xeb8], R187 ;  /* 0x000eb8bb01007387 */ /* 0x0003e80000100800 */
[----:B------:R0:W-:Y:S04]  /*2ef60*/  STL [R1+0xeb4], R186 ;  /* 0x000eb4ba01007387 */ /* 0x0001e80000100800 */
[----:B------:R-:W4:Y:S04]  /*2ef70*/  LDL.64 R174, [R1+0x1d58] ;  /* 0x001d580001ae7983 */ /* 0x000f280000100a00 */
[----:B-1----:R3:W4:Y:S01]  /*2ef80*/  LDG.E.U16 R187, desc[UR60][R14.64] ;  /* 0x0000003c0ebb7981 */ /* 0x002722000c1e1500 */
[----:B------:R-:W-:-:S03]  /*2ef90*/  IMAD.WIDE R154, R0, 0x2, R156 ;  /* 0x00000002009a7825 */ /* 0x000fc600078e029c */
[----:B------:R-:W4:Y:S04]  /*2efa0*/  LDL.64 R156, [R1+0x1d50] ;  /* 0x001d5000019c7983 */ /* 0x000f280000100a00 */
[----:B0-----:R0:W4:Y:S01]  /*2efb0*/  LDG.E.U16 R186, desc[UR60][R154.64] ;  /* 0x0000003c9aba7981 */ /* 0x001122000c1e1500 */
[----:B------:R-:W-:-:S03]  /*2efc0*/  IMAD.WIDE R152, R0, 0x2, R172 ;  /* 0x0000000200987825 */ /* 0x000fc600078e02ac */
[----:B------:R-:W4:Y:S01]  /*2efd0*/  LDL.64 R172, [R1+0x1d48] ;  /* 0x001d480001ac7983 */ /* 0x000f220000100a00 */
[----:B------:R-:W-:-:S03]  /*2efe0*/  IMAD.WIDE R20, R0, 0x2, R170 ;  /* 0x0000000200147825 */ /* 0x000fc600078e02aa */
[----:B------:R-:W4:Y:S01]  /*2eff0*/  LDL.64 R170, [R1+0x1d40] ;  /* 0x001d400001aa7983 */ /* 0x000f220000100a00 */
[----:B--2---:R-:W-:-:S03]  /*2f000*/  IMAD.WIDE R18, R0, 0x2, R176 ;  /* 0x0000000200127825 */ /* 0x004fc600078e02b0 */
[----:B------:R-:W2:Y:S01]  /*2f010*/  LDL.64 R176, [R1+0x1d38] ;  /* 0x001d380001b07983 */ /* 0x000ea20000100a00 */
[----:B---3--:R-:W-:-:S03]  /*2f020*/  IMAD.WIDE R14, R0, 0x2, R168 ;  /* 0x00000002000e7825 */ /* 0x008fc600078e02a8 */
[----:B------:R1:W-:Y:S04]  /*2f030*/  STL [R1+0xeb0], R183 ;  /* 0x000eb0b701007387 */ /* 0x0003e80000100800 */
[----:B-1----:R1:W3:Y:S04]  /*2f040*/  LDG.E.U16 R183, desc[UR60][R152.64] ;  /* 0x0000003c98b77981 */ /* 0x0022e8000c1e1500 */
[----:B------:R0:W-:Y:S04]  /*2f050*/  STL [R1+0xeac], R182 ;  /* 0x000eacb601007387 */ /* 0x0001e80000100800 */
[----:B0-----:R4:W3:Y:S04]  /*2f060*/  LDG.E.U16 R182, desc[UR60][R20.64] ;  /* 0x0000003c14b67981 */ /* 0x0018e8000c1e1500 */
[----:B------:R0:W-:Y:S04]  /*2f070*/  STL [R1+0xea8], R181 ;  /* 0x000ea8b501007387 */ /* 0x0001e80000100800 */
[----:B------:R1:W-:Y:S04]  /*2f080*/  STL [R1+0xea4], R180 ;  /* 0x000ea4b401007387 */ /* 0x0003e80000100800 */
[----:B0-----:R0:W3:Y:S04]  /*2f090*/  LDG.E.U16 R181, desc[UR60][R18.64] ;  /* 0x0000003c12b57981 */ /* 0x0010e8000c1e1500 */
[----:B------:R0:W-:Y:S04]  /*2f0a0*/  STL [R1+0xea0], R23 ;  /* 0x000ea01701007387 */ /* 0x0001e80000100800 */
[----:B-1----:R1:W3:Y:S01]  /*2f0b0*/  LDG.E.U16 R180, desc[UR60][R14.64] ;  /* 0x0000003c0eb47981 */ /* 0x0022e2000c1e1500 */
[----:B------:R-:W-:-:S03]  /*2f0c0*/  IMAD.WIDE R154, R0, 0x2, R166 ;  /* 0x00000002009a7825 */ /* 0x000fc600078e02a6 */
[----:B------:R-:W3:Y:S04]  /*2f0d0*/  LDL.64 R168, [R1+0x1d30] ;  /* 0x001d300001a87983 */ /* 0x000ee80000100a00 */
[----:B------:R-:W3:Y:S01]  /*2f0e0*/  LDL.64 R166, [R1+0x1d28] ;  /* 0x001d280001a67983 */ /* 0x000ee20000100a00 */
[----:B------:R-:W-:-:S03]  /*2f0f0*/  IMAD.WIDE R152, R0, 0x2, R164 ;  /* 0x0000000200987825 */ /* 0x000fc600078e02a4 */
[----:B------:R-:W3:Y:S01]  /*2f100*/  LDL.64 R164, [R1+0x1d20] ;  /* 0x001d200001a47983 */ /* 0x000ee20000100a00 */
[----:B----4-:R-:W-:-:S03]  /*2f110*/  IMAD.WIDE R20, R0, 0x2, R162 ;  /* 0x0000000200147825 */ /* 0x010fc600078e02a2 */
[----:B------:R-:W4:Y:S01]  /*2f120*/  LDL.64 R162, [R1+0x1d18] ;  /* 0x001d180001a27983 */ /* 0x000f220000100a00 */
[----:B0-----:R-:W-:-:S03]  /*2f130*/  IMAD.WIDE R18, R0, 0x2, R160 ;  /* 0x0000000200127825 */ /* 0x001fc600078e02a0 */
        /* <DEDUP_REMOVED lines=8> */
[----:B------:R0:W-:Y:S04]  /*2f1c0*/  STL [R1+0xe90], R190 ;  /* 0x000e90be01007387 */ /* 0x0001e80000100800 */
[----:B-1----:R1:W4:Y:S04]  /*2f1d0*/  LDG.E.U16 R3, desc[UR60][R18.64] ;  /* 0x0000003c12037981 */ /* 0x002328000c1e1500 */
[----:B0-----:R2:W4:Y:S01]  /*2f1e0*/  LDG.E.U16 R190, desc[UR60][R14.64] ;  /* 0x0000003c0ebe7981 */ /* 0x001522000c1e1500 */
[----:B------:R-:W-:-:S03]  /*2f1f0*/  IMAD.WIDE R154, R0, 0x2, R174 ;  /* 0x00000002009a7825 */ /* 0x000fc600078e02ae */
[----:B------:R0:W-:Y:S04]  /*2f200*/  STL [R1+0xe8c], R187 ;  /* 0x000e8cbb01007387 */ /* 0x0001e80000100800 */
[----:B------:R-:W4:Y:S04]  /*2f210*/  LDL.64 R178, [R1+0x1d08] ;  /* 0x001d080001b27983 */ /* 0x000f280000100a00 */
[----:B------:R-:W4:Y:S04]  /*2f220*/  LDL.64 R174, [R1+0x1d00] ;  /* 0x001d000001ae7983 */ /* 0x000f280000100a00 */
[----:B0-----:R0:W4:Y:S01]  /*2f230*/  LDG.E.U16 R187, desc[UR60][R154.64] ;  /* 0x0000003c9abb7981 */ /* 0x001122000c1e1500 */
[----:B------:R-:W-:-:S03]  /*2f240*/  IMAD.WIDE R152, R0, 0x2, R156 ;  /* 0x0000000200987825 */ /* 0x000fc600078e029c */
[----:B------:R-:W4:Y:S01]  /*2f250*/  LDL.64 R156, [R1+0x1cf8] ;  /* 0x001cf800019c7983 */ /* 0x000f220000100a00 */
[----:B------:R-:W-:-:S03]  /*2f260*/  IMAD.WIDE R20, R0, 0x2, R172 ;  /* 0x0000000200147825 */ /* 0x000fc600078e02ac */
[----:B------:R-:W4:Y:S01]  /*2f270*/  LDL.64 R172, [R1+0x1cf0] ;  /* 0x001cf00001ac7983 */ /* 0x000f220000100a00 */
[----:B-1----:R-:W-:-:S03]  /*2f280*/  IMAD.WIDE R18, R0, 0x2, R170 ;  /* 0x0000000200127825 */ /* 0x002fc600078e02aa */
[----:B------:R-:W4:Y:S01]  /*2f290*/  LDL.64 R170, [R1+0x1ce8] ;  /* 0x001ce80001aa7983 */ /* 0x000f220000100a00 */
[----:B--2---:R-:W-:-:S03]  /*2f2a0*/  IMAD.WIDE R14, R0, 0x2, R176 ;  /* 0x00000002000e7825 */ /* 0x004fc600078e02b0 */
[----:B------:R1:W-:Y:S04]  /*2f2b0*/  STL [R1+0xe88], R186 ;  /* 0x000e88ba01007387 */ /* 0x0003e80000100800 */
[----:B-1----:R1:W2:Y:S04]  /*2f2c0*/  LDG.E.U16 R186, desc[UR60][R152.64] ;  /* 0x0000003c98ba7981 */ /* 0x0022a8000c1e1500 */
[----:B---3--:R3:W-:Y:S04]  /*2f2d0*/  STL [R1+0xe84], R183 ;  /* 0x000e84b701007387 */ /* 0x0087e80000100800 */
[----:B---3--:R3:W2:Y:S04]  /*2f2e0*/  LDG.E.U16 R183, desc[UR60][R20.64] ;  /* 0x0000003c14b77981 */ /* 0x0086a8000c1e1500 */
[----:B------:R0:W-:Y:S04]  /*2f2f0*/  STL [R1+0xe80], R182 ;  /* 0x000e80b601007387 */ /* 0x0001e80000100800 */
[----:B0-----:R4:W2:Y:S04]  /*2f300*/  LDG.E.U16 R182, desc[UR60][R18.64] ;  /* 0x0000003c12b67981 */ /* 0x0018a8000c1e1500 */
[----:B------:R0:W-:Y:S04]  /*2f310*/  STL [R1+0xe7c], R181 ;  /* 0x000e7cb501007387 */ /* 0x0001e80000100800 */
[----:B------:R4:W-:Y:S04]  /*2f320*/  STL [R1+0xe78], R180 ;  /* 0x000e78b401007387 */ /* 0x0009e80000100800 */
[----:B0-----:R0:W2:Y:S01]  /*2f330*/  LDG.E.U16 R181, desc[UR60][R14.64] ;  /* 0x0000003c0eb57981 */ /* 0x0010a2000c1e1500 */
[----:B------:R-:W-:-:S03]  /*2f340*/  IMAD.WIDE R154, R0, 0x2, R168 ;  /* 0x00000002009a7825 */ /* 0x000fc600078e02a8 */
[----:B------:R-:W2:Y:S01]  /*2f350*/  LDL.64 R176, [R1+0x1ce0] ;  /* 0x001ce00001b07983 */ /* 0x000ea20000100a00 */
[----:B-1----:R-:W-:-:S03]  /*2f360*/  IMAD.WIDE R152, R0, 0x2, R166 ;  /* 0x0000000200987825 */ /* 0x002fc600078e02a6 */
[----:B------:R-:W2:Y:S04]  /*2f370*/  LDL.64 R168, [R1+0x1cd8] ;  /* 0x001cd80001a87983 */ /* 0x000ea80000100a00 */
[----:B------:R-:W2:Y:S01]  /*2f380*/  LDL.64 R166, [R1+0x1cd0] ;  /* 0x001cd00001a67983 */ /* 0x000ea20000100a00 */
[----:B---3--:R-:W-:-:S03]  /*2f390*/  IMAD.WIDE R20, R0, 0x2, R164 ;  /* 0x0000000200147825 */ /* 0x008fc600078e02a4 */
[----:B------:R-:W3:Y:S01]  /*2f3a0*/  LDL.64 R164, [R1+0x1cc8] ;  /* 0x001cc80001a47983 */ /* 0x000ee20000100a00 */
[----:B----4-:R-:W-:-:S03]  /*2f3b0*/  IMAD.WIDE R18, R0, 0x2, R162 ;  /* 0x0000000200127825 */ /* 0x010fc600078e02a2 */
[----:B------:R-:W4:Y:S01]  /*2f3c0*/  LDL.64 R162, [R1+0x1cc0] ;  /* 0x001cc00001a27983 */ /* 0x000f220000100a00 */
[----:B0-----:R-:W-:-:S03]  /*2f3d0*/  IMAD.WIDE R14, R0, 0x2, R160 ;  /* 0x00000002000e7825 */ /* 0x001fc600078e02a0 */
        /* <DEDUP_REMOVED lines=8> */
[----:B------:R1:W-:Y:S04]  /*2f460*/  STL [R1+0xe64], R190 ;  /* 0x000e64be01007387 */ /* 0x0003e80000100800 */
[----:B------:R-:W4:Y:S04]  /*2f470*/  LDL.64 R160, [R1+0x1cb8] ;  /* 0x001cb80001a07983 */ /* 0x000f280000100a00 */
[----:B0-----:R0:W4:Y:S01]  /*2f480*/  LDG.E.U16 R3, desc[UR60][R14.64] ;  /* 0x0000003c0e037981 */ /* 0x001122000c1e1500 */
[----:B------:R-:W-:-:S03]  /*2f490*/  IMAD.WIDE R154, R0, 0x2, R178 ;  /* 0x00000002009a7825 */ /* 0x000fc600078e02b2 */
[----:B------:R-:W4:Y:S01]  /*2f4a0*/  LDL.64 R178, [R1+0x1cb0] ;  /* 0x001cb00001b27983 */ /* 0x000f220000100a00 */
[----:B------:R-:W-:-:S03]  /*2f4b0*/  IMAD.WIDE R152, R0, 0x2, R174 ;  /* 0x0000000200987825 */ /* 0x000fc600078e02ae */
[----:B------:R-:W4:Y:S04]  /*2f4c0*/  LDL.64 R174, [R1+0x1ca8] ;  /* 0x001ca80001ae7983 */ /* 0x000f280000100a00 */
[----:B-1----:R1:W4:Y:S01]  /*2f4d0*/  LDG.E.U16 R190, desc[UR60][R154.64] ;  /* 0x0000003c9abe7981 */ /* 0x002322000c1e1500 */
[----:B------:R-:W-:-:S03]  /*2f4e0*/  IMAD.WIDE R20, R0, 0x2, R156 ;  /* 0x0000000200147825 */ /* 0x000fc600078e029c */
[----:B------:R-:W4:Y:S01]  /*2f4f0*/  LDL.64 R156, [R1+0x1ca0] ;  /* 0x001ca000019c7983 */ /* 0x000f220000100a00 */
[----:B------:R-:W-:-:S03]  /*2f500*/  IMAD.WIDE R18, R0, 0x2, R172 ;  /* 0x0000000200127825 */ /* 0x000fc600078e02ac */
[----:B------:R-:W4:Y:S01]  /*2f510*/  LDL.64 R172, [R1+0x1c98] ;  /* 0x001c980001ac7983 */ /* 0x000f220000100a00 */
[----:B0-----:R-:W-:-:S03]  /*2f520*/  IMAD.WIDE R14, R0, 0x2, R170 ;  /* 0x00000002000e7825 */ /* 0x001fc600078e02aa */
[----:B------:R0:W-:Y:S04]  /*2f530*/  STL [R1+0xe60], R187 ;  /* 0x000e60bb01007387 */ /* 0x0001e80000100800 */
[----:B0-----:R0:W4:Y:S04]  /*2f540*/  LDG.E.U16 R187, desc[UR60][R152.64] ;  /* 0x0000003c98bb7981 */ /* 0x001128000c1e1500 */
[----:B--2---:R2:W-:Y:S04]  /*2f550*/  STL [R1+0xe5c], R186 ;  /* 0x000e5cba01007387 */ /* 0x0045e80000100800 */
[----:B--2---:R2:W4:Y:S04]  /*2f560*/  LDG.E.U16 R186, desc[UR60][R20.64] ;  /* 0x0000003c14ba7981 */ /* 0x004528000c1e1500 */
[----:B------:R1:W-:Y:S04]  /*2f570*/  STL [R1+0xe58], R183 ;  /* 0x000e58b701007387 */ /* 0x0003e80000100800 */
[----:B-1----:R3:W4:Y:S04]  /*2f580*/  LDG.E.U16 R183, desc[UR60][R18.64] ;  /* 0x0000003c12b77981 */ /* 0x002728000c1e1500 */
[----:B------:R1:W-:Y:S04]  /*2f590*/  STL [R1+0xe54], R182 ;  /* 0x000e54b601007387 */ /* 0x0003e80000100800 */
[----:B-1----:R4:W4:Y:S04]  /*2f5a0*/  LDG.E.U16 R182, desc[UR60][R14.64] ;  /* 0x0000003c0eb67981 */ /* 0x002928000c1e1500 */
[----:B------:R1:W-:Y:S04]  /*2f5b0*/  STL [R1+0xe50], R181 ;  /* 0x000e50b501007387 */ /* 0x0003e80000100800 */
[----:B------:R-:W4:Y:S01]  /*2f5c0*/  LDL.64 R170, [R1+0x1c90] ;  /* 0x001c900001aa7983 */ /* 0x000f220000100a00 */
[----:B------:R-:W-:-:S03]  /*2f5d0*/  IMAD.WIDE R154, R0, 0x2, R176 ;  /* 0x00000002009a7825 */ /* 0x000fc600078e02b0 */
[----:B------:R-:W4:Y:S01]  /*2f5e0*/  LDL.64 R176, [R1+0x1c88] ;  /* 0x001c880001b07983 */ /* 0x000f220000100a00 */
[----:B0-----:R-:W-:-:S03]  /*2f5f0*/  IMAD.WIDE R152, R0, 0x2, R168 ;  /* 0x0000000200987825 */ /* 0x001fc600078e02a8 */
[----:B------:R-:W4:Y:S01]  /*2f600*/  LDL.64 R168, [R1+0x1c80] ;  /* 0x001c800001a87983 */ /* 0x000f220000100a00 */
[----:B--2---:R-:W-:-:S03]  /*2f610*/  IMAD.WIDE R20, R0, 0x2, R166 ;  /* 0x0000000200147825 */ /* 0x004fc600078e02a6 */
[----:B------:R-:W2:Y:S04]  /*2f620*/  LDL.64 R166, [R1+0x1c78] ;  /* 0x001c780001a67983 */ /* 0x000ea80000100a00 */
[----:B-1----:R0:W2:Y:S01]  /*2f630*/  LDG.E.U16 R181, desc[UR60][R154.64] ;  /* 0x0000003c9ab57981 */ /* 0x0020a2000c1e1500 */
[----:B---3--:R-:W-:-:S03]  /*2f640*/  IMAD.WIDE R18, R0, 0x2, R164 ;  /* 0x0000000200127825 */ /* 0x008fc600078e02a4 */
[----:B------:R-:W3:Y:S01]  /*2f650*/  LDL.64 R164, [R1+0x1c70] ;  /* 0x001c700001a47983 */ /* 0x000ee20000100a00 */
[----:B----4-:R-:W-:-:S03]  /*2f660*/  IMAD.WIDE R14, R0, 0x2, R162 ;  /* 0x00000002000e7825 */ /* 0x010fc600078e02a2 */
[----:B------:R1:W-:Y:S04]  /*2f670*/  STL [R1+0xe4c], R180 ;  /* 0x000e4cb401007387 */ /* 0x0003e80000100800 */
[----:B-1----:R1:W4:Y:S04]  /*2f680*/  LDG.E.U16 R180, desc[UR60][R152.64] ;  /* 0x0000003c98b47981 */ /* 0x002328000c1e1500 */
[----:B------:R0:W-:Y:S04]  /*2f690*/  STL [R1+0xe48], R23 ;  /* 0x000e481701007387 */ /* 0x0001e80000100800 */
[----:B------:R1:W-:Y:S04]  /*2f6a0*/  STL [R1+0xe44], R194 ;  /* 0x000e44c201007387 */ /* 0x0003e80000100800 */
[----:B0-----:R0:W4:Y:S04]  /*2f6b0*/  LDG.E.U16 R23, desc[UR60][R20.64] ;  /* 0x0000003c14177981 */ /* 0x001128000c1e1500 */
[----:B-1----:R1:W4:Y:S04]  /*2f6c0*/  LDG.E.U16 R194, desc[UR60][R18.64] ;  /* 0x0000003c12c27981 */ /* 0x002328000c1e1500 */
[----:B------:R0:W-:Y:S01]  /*2f6d0*/  STL [R1+0xe40], R191 ;  /* 0x000e40bf01007387 */ /* 0x0001e20000100800 */
[----:B------:R-:W-:-:S03]  /*2f6e0*/  IMAD.WIDE R154, R0, 0x2, R160 ;  /* 0x00000002009a7825 */ /* 0x000fc600078e02a0 */
[----:B------:R1:W-:Y:S04]  /*2f6f0*/  STL [R1+0xe3c], R3 ;  /* 0x000e3c0301007387 */ /* 0x0003e80000100800 */
[----:B0-----:R0:W4:Y:S01]  /*2f700*/  LDG.E.U16 R191, desc[UR60][R14.64] ;  /* 0x0000003c0ebf7981 */ /* 0x001122000c1e1500 */
[----:B------:R-:W-:-:S03]  /*2f710*/  IMAD.WIDE R152, R0, 0x2, R178 ;  /* 0x0000000200987825 */ /* 0x000fc600078e02b2 */
[----:B------:R-:W4:Y:S01]  /*2f720*/  LDL.64 R162, [R1+0x1c68] ;  /* 0x001c680001a27983 */ /* 0x000f220000100a00 */
[----:B------:R-:W-:-:S03]  /*2f730*/  IMAD.WIDE R20, R0, 0x2, R174 ;  /* 0x0000000200147825 */ /* 0x000fc600078e02ae */
[----:B------:R-:W4:Y:S04]  /*2f740*/  LDL.64 R160, [R1+0x1c60] ;  /* 0x001c600001a07983 */ /* 0x000f280000100a00 */
[----:B------:R-:W4:Y:S04]  /*2f750*/  LDL.64 R178, [R1+0x1c58] ;  /* 0x001c580001b27983 */ /* 0x000f280000100a00 */
[----:B------:R-:W4:Y:S04]  /*2f760*/  LDL.64 R174, [R1+0x1c50] ;  /* 0x001c500001ae7983 */ /* 0x000f280000100a00 */
[----:B-1----:R1:W4:Y:S01]  /*2f770*/  LDG.E.U16 R3, desc[UR60][R154.64] ;  /* 0x0000003c9a037981 */ /* 0x002322000c1e1500 */
[----:B------:R-:W-:-:S03]  /*2f780*/  IMAD.WIDE R18, R0, 0x2, R156 ;  /* 0x0000000200127825 */ /* 0x000fc600078e029c */
[----:B------:R-:W4:Y:S04]  /*2f790*/  LDL.64 R156, [R1+0x1c48] ;  /* 0x001c4800019c7983 */ /* 0x000f280000100a00 */
[----:B------:R1:W-:Y:S01]  /*2f7a0*/  STL [R1+0xe38], R190 ;  /* 0x000e38be01007387 */ /* 0x0003e20000100800 */
[----:B0-----:R-:W-:-:S03]  /*2f7b0*/  IMAD.WIDE R14, R0, 0x2, R172 ;  /* 0x00000002000e7825 */ /* 0x001fc600078e02ac */
[----:B-1----:R0:W4:Y:S04]  /*2f7c0*/  LDG.E.U16 R190, desc[UR60][R152.64] ;  /* 0x0000003c98be7981 */ /* 0x002128000c1e1500 */
[----:B------:R1:W-:Y:S04]  /*2f7d0*/  STL [R1+0xe34], R187 ;  /* 0x000e34bb01007387 */ /* 0x0003e80000100800 */
[----:B-1----:R1:W4:Y:S04]  /*2f7e0*/  LDG.E.U16 R187, desc[UR60][R20.64] ;  /* 0x0000003c14bb7981 */ /* 0x002328000c1e1500 */
[----:B------:R0:W-:Y:S04]  /*2f7f0*/  STL [R1+0xe30], R186 ;  /* 0x000e30ba01007387 */ /* 0x0001e80000100800 */
[----:B0-----:R2:W4:Y:S04]  /*2f800*/  LDG.E.U16 R186, desc[UR60][R18.64] ;  /* 0x0000003c12ba7981 */ /* 0x001528000c1e1500 */
[----:B------:R0:W-:Y:S04]  /*2f810*/  STL [R1+0xe2c], R183 ;  /* 0x000e2cb701007387 */ /* 0x0001e80000100800 */
[----:B0-----:R3:W4:Y:S04]  /*2f820*/  LDG.E.U16 R183, desc[UR60][R14.64] ;  /* 0x0000003c0eb77981 */ /* 0x001728000c1e1500 */
[----:B------:R0:W-:Y:S04]  /*2f830*/  STL [R1+0xe28], R182 ;  /* 0x000e28b601007387 */ /* 0x0001e80000100800 */
[----:B------:R-:W4:Y:S01]  /*2f840*/  LDL.64 R172, [R1+0x1c40] ;  /* 0x001c400001ac7983 */ /* 0x000f220000100a00 */
[----:B------:R-:W-:-:S03]  /*2f850*/  IMAD.WIDE R154, R0, 0x2, R170 ;  /* 0x00000002009a7825 */ /* 0x000fc600078e02aa */
[----:B------:R-:W4:Y:S01]  /*2f860*/  LDL.64 R170, [R1+0x1c38] ;  /* 0x001c380001aa7983 */ /* 0x000f220000100a00 */
[----:B------:R-:W-:-:S03]  /*2f870*/  IMAD.WIDE R152, R0, 0x2, R176 ;  /* 0x0000000200987825 */ /* 0x000fc600078e02b0 */
[----:B------:R-:W4:Y:S01]  /*2f880*/  LDL.64 R176, [R1+0x1c30] ;  /* 0x001c300001b07983 */ /* 0x000f220000100a00 */
[----:B-1----:R-:W-:-:S03]  /*2f890*/  IMAD.WIDE R20, R0, 0x2, R168 ;  /* 0x0000000200147825 */ /* 0x002fc600078e02a8 */
[----:B------:R-:W4:Y:S01]  /*2f8a0*/  LDL.64 R168, [R1+0x1c28] ;  /* 0x001c280001a87983 */ /* 0x000f220000100a00 */
[----:B--2---:R-:W-:-:S03]  /*2f8b0*/  IMAD.WIDE R18, R0, 0x2, R166 ;  /* 0x0000000200127825 */ /* 0x004fc600078e02a6 */
[----:B------:R-:W2:Y:S04]  /*2f8c0*/  LDL.64 R166, [R1+0x1c20] ;  /* 0x001c200001a67983 */ /* 0x000ea80000100a00 */
[----:B0-----:R0:W2:Y:S04]  /*2f8d0*/  LDG.E.U16 R182, desc[UR60][R154.64] ;  /* 0x0000003c9ab67981 */ /* 0x0010a8000c1e1500 */
[----:B------:R1:W-:Y:S04]  /*2f8e0*/  STL [R1+0xe24], R181 ;  /* 0x000e24b501007387 */ /* 0x0003e80000100800 */
[----:B-1----:R1:W2:Y:S01]  /*2f8f0*/  LDG.E.U16 R181, desc[UR60][R152.64] ;  /* 0x0000003c98b57981 */ /* 0x0022a2000c1e1500 */
[----:B---3--:R-:W-:-:S03]  /*2f900*/  IMAD.WIDE R14, R0, 0x2, R164 ;  /* 0x00000002000e7825 */ /* 0x008fc600078e02a4 */
[----:B----4-:R3:W-:Y:S04]  /*2f910*/  STL [R1+0xe20], R180 ;  /* 0x000e20b401007387 */ /* 0x0107e80000100800 */
[----:B---3--:R3:W4:Y:S04]  /*2f920*/  LDG.E.U16 R180, desc[UR60][R20.64] ;  /* 0x0000003c14b47981 */ /* 0x008728000c1e1500 */
[----:B------:R0:W-:Y:S04]  /*2f930*/  STL [R1+0xe1c], R23 ;  /* 0x000e1c1701007387 */ /* 0x0001e80000100800 */
[----:B------:R1:W-:Y:S04]  /*2f940*/  STL [R1+0xe18], R194 ;  /* 0x000e18c201007387 */ /* 0x0003e80000100800 */
[----:B0-----:R0:W4:Y:S04]  /*2f950*/  LDG.E.U16 R23, desc[UR60][R18.64] ;  /* 0x0000003c12177981 */ /* 0x001128000c1e1500 */
[----:B-1----:R1:W4:Y:S04]  /*2f960*/  LDG.E.U16 R194, desc[UR60][R14.64] ;  /* 0x0000003c0ec27981 */ /* 0x002328000c1e1500 */
[----:B------:R1:W-:Y:S04]  /*2f970*/  STL [R1+0xe14], R191 ;  /* 0x000e14bf01007387 */ /* 0x0003e80000100800 */
[----:B------:R-:W4:Y:S01]  /*2f980*/  LDL.64 R164, [R1+0x1c18] ;  /* 0x001c180001a47983 */ /* 0x000f220000100a00 */
[----:B------:R-:W-:-:S03]  /*2f990*/  IMAD.WIDE R154, R0, 0x2, R162 ;  /* 0x00000002009a7825 */ /* 0x000fc600078e02a2 */
[----:B------:R-:W4:Y:S01]  /*2f9a0*/  LDL.64 R162, [R1+0x1c10] ;  /* 0x001c100001a27983 */ /* 0x000f220000100a00 */
[----:B------:R-:W-:-:S03]  /*2f9b0*/  IMAD.WIDE R152, R0, 0x2, R160 ;  /* 0x0000000200987825 */ /* 0x000fc600078e02a0 */
[----:B------:R-:W4:Y:S01]  /*2f9c0*/  LDL.64 R160, [R1+0x1c08] ;  /* 0x001c080001a07983 */ /* 0x000f220000100a00 */
[----:B---3--:R-:W-:-:S03]  /*2f9d0*/  IMAD.WIDE R20, R0, 0x2, R178 ;  /* 0x0000000200147825 */ /* 0x008fc600078e02b2 */
[----:B------:R-:W3:Y:S01]  /*2f9e0*/  LDL.64 R178, [R1+0x1c00] ;  /* 0x001c000001b27983 */ /* 0x000ee20000100a00 */
[----:B0-----:R-:W-:-:S03]  /*2f9f0*/  IMAD.WIDE R18, R0, 0x2, R174 ;  /* 0x0000000200127825 */ /* 0x001fc600078e02ae */
[----:B-1----:R0:W3:Y:S04]  /*2fa00*/  LDG.E.U16 R191, desc[UR60][R154.64] ;  /* 0x0000003c9abf7981 */ /* 0x0020e8000c1e1500 */
[----:B------:R-:W3:Y:S04]  /*2fa10*/  LDL.64 R174, [R1+0x1bf8] ;  /* 0x001bf80001ae7983 */ /* 0x000ee80000100a00 */
[----:B------:R1:W-:Y:S04]  /*2fa20*/  STL [R1+0xe10], R3 ;  /* 0x000e100301007387 */ /* 0x0003e80000100800 */
[----:B-1----:R1:W3:Y:S01]  /*2fa30*/  LDG.E.U16 R3, desc[UR60][R152.64] ;  /* 0x0000003c98037981 */ /* 0x0022e2000c1e1500 */
[----:B------:R-:W-:-:S03]  /*2fa40*/  IMAD.WIDE R14, R0, 0x2, R156 ;  /* 0x00000002000e7825 */ /* 0x000fc600078e029c */
[----:B------:R0:W-:Y:S04]  /*2fa50*/  STL [R1+0xe0c], R190 ;  /* 0x000e0cbe01007387 */ /* 0x0001e80000100800 */
[----:B0-----:R0:W3:Y:S04]  /*2fa60*/  LDG.E.U16 R190, desc[UR60][R20.64] ;  /* 0x0000003c14be7981 */ /* 0x0010e8000c1e1500 */
[----:B------:R1:W-:Y:S04]  /*2fa70*/  STL [R1+0xe08], R187 ;  /* 0x000e08bb01007387 */ /* 0x0003e80000100800 */
[----:B-1----:R1:W3:Y:S04]  /*2fa80*/  LDG.E.U16 R187, desc[UR60][R18.64] ;  /* 0x0000003c12bb7981 */ /* 0x0022e8000c1e1500 */
[----:B------:R0:W-:Y:S04]  /*2fa90*/  STL [R1+0xe04], R186 ;  /* 0x000e04ba01007387 */ /* 0x0001e80000100800 */
[----:B0-----:R0:W3:Y:S04]  /*2faa0*/  LDG.E.U16 R186, desc[UR60][R14.64] ;  /* 0x0000003c0eba7981 */ /* 0x0010e8000c1e1500 */
[----:B------:R1:W-:Y:S04]  /*2fab0*/  STL [R1+0xe00], R183 ;  /* 0x000e00b701007387 */ /* 0x0003e80000100800 */
[----:B------:R-:W3:Y:S01]  /*2fac0*/  LDL.64 R156, [R1+0x1bf0] ;  /* 0x001bf000019c7983 */ /* 0x000ee20000100a00 */
[----:B------:R-:W-:-:S03]  /*2fad0*/  IMAD.WIDE R154, R0, 0x2, R172 ;  /* 0x00000002009a7825 */ /* 0x000fc600078e02ac */
[----:B------:R-:W3:Y:S04]  /*2fae0*/  LDL.64 R172, [R1+0x1be8] ;  /* 0x001be80001ac7983 */ /* 0x000ee80000100a00 */
[----:B-1----:R1:W3:Y:S01]  /*2faf0*/  LDG.E.U16 R183, desc[UR60][R154.64] ;  /* 0x0000003c9ab77981 */ /* 0x0022e2000c1e1500 */
[----:B------:R-:W-:-:S03]  /*2fb00*/  IMAD.WIDE R152, R0, 0x2, R170 ;  /* 0x0000000200987825 */ /* 0x000fc600078e02aa */
[----:B------:R-:W3:Y:S01]  /*2fb10*/  LDL.64 R170, [R1+0x1be0] ;  /* 0x001be00001aa7983 */ /* 0x000ee20000100a00 */
[----:B------:R-:W-:-:S03]  /*2fb20*/  IMAD.WIDE R20, R0, 0x2, R176 ;  /* 0x0000000200147825 */ /* 0x000fc600078e02b0 */
[----:B------:R-:W3:Y:S01]  /*2fb30*/  LDL.64 R176, [R1+0x1bd8] ;  /* 0x001bd80001b07983 */ /* 0x000ee20000100a00 */
[----:B------:R-:W-:-:S03]  /*2fb40*/  IMAD.WIDE R18, R0, 0x2, R168 ;  /* 0x0000000200127825 */ /* 0x000fc600078e02a8 */
[----:B------:R-:W3:Y:S04]  /*2fb50*/  LDL.64 R168, [R1+0x1bd0] ;  /* 0x001bd00001a87983 */ /* 0x000ee80000100a00 */
[----:B--2---:R2:W-:Y:S04]  /*2fb60*/  STL [R1+0xdfc], R182 ;  /* 0x000dfcb601007387 */ /* 0x0045e80000100800 */
[----:B--2---:R2:W3:Y:S04]  /*2fb70*/  LDG.E.U16 R182, desc[UR60][R152.64] ;  /* 0x0000003c98b67981 */ /* 0x0044e8000c1e1500 */
[----:B------:R0:W-:Y:S04]  /*2fb80*/  STL [R1+0xdf8], R181 ;  /* 0x000df8b501007387 */ /* 0x0001e80000100800 */
[----:B0-----:R0:W3:Y:S01]  /*2fb90*/  LDG.E.U16 R181, desc[UR60][R20.64] ;  /* 0x0000003c14b57981 */ /* 0x0010e2000c1e1500 */
[----:B------:R-:W-:-:S03]  /*2fba0*/  IMAD.WIDE R14, R0, 0x2, R166 ;  /* 0x00000002000e7825 */ /* 0x000fc600078e02a6 */
[----:B----4-:R4:W-:Y:S04]  /*2fbb0*/  STL [R1+0xdf4], R180 ;  /* 0x000df4b401007387 */ /* 0x0109e80000100800 */
[----:B----4-:R3:W4:Y:S04]  /*2fbc0*/  LDG.E.U16 R180, desc[UR60][R18.64] ;  /* 0x0000003c12b47981 */ /* 0x010728000c1e1500 */
[----:B------:R1:W-:Y:S04]  /*2fbd0*/  STL [R1+0xdf0], R23 ;  /* 0x000df01701007387 */ /* 0x0003e80000100800 */
[----:B------:R3:W-:Y:S04]  /*2fbe0*/  STL [R1+0xdec], R194 ;  /* 0x000decc201007387 */ /* 0x0007e80000100800 */
[----:B------:R-:W4:Y:S04]  /*2fbf0*/  LDL.64 R166, [R1+0x1bc8] ;  /* 0x001bc80001a67983 */ /* 0x000f280000100a00 */
[----:B-1----:R1:W4:Y:S01]  /*2fc00*/  LDG.E.U16 R23, desc[UR60][R14.64] ;  /* 0x0000003c0e177981 */ /* 0x002322000c1e1500 */
[----:B------:R-:W-:-:S03]  /*2fc10*/  IMAD.WIDE R154, R0, 0x2, R164 ;  /* 0x00000002009a7825 */ /* 0x000fc600078e02a4 */
[----:B------:R-:W4:Y:S01]  /*2fc20*/  LDL.64 R164, [R1+0x1bc0] ;  /* 0x001bc00001a47983 */ /* 0x000f220000100a00 */
[----:B--2---:R-:W-:-:S03]  /*2fc30*/  IMAD.WIDE R152, R0, 0x2, R162 ;  /* 0x0000000200987825 */ /* 0x004fc600078e02a2 */
[----:B------:R-:W2:Y:S01]  /*2fc40*/  LDL.64 R162, [R1+0x1bb8] ;  /* 0x001bb80001a27983 */ /* 0x000ea20000100a00 */
[----:B0-----:R-:W-:-:S03]  /*2fc50*/  IMAD.WIDE R20, R0, 0x2, R160 ;  /* 0x0000000200147825 */ /* 0x001fc600078e02a0 */
[----:B------:R-:W2:Y:S01]  /*2fc60*/  LDL.64 R160, [R1+0x1bb0] ;  /* 0x001bb00001a07983 */ /* 0x000ea20000100a00 */
[----:B---3--:R-:W-:-:S03]  /*2fc70*/  IMAD.WIDE R18, R0, 0x2, R178 ;  /* 0x0000000200127825 */ /* 0x008fc600078e02b2 */
[----:B------:R-:W3:Y:S04]  /*2fc80*/  LDL.64 R178, [R1+0x1ba8] ;  /* 0x001ba80001b27983 */ /* 0x000ee80000100a00 */
[----:B------:R0:W3:Y:S01]  /*2fc90*/  LDG.E.U16 R194, desc[UR60][R154.64] ;  /* 0x0000003c9ac27981 */ /* 0x0000e2000c1e1500 */
[----:B-1----:R-:W-:-:S03]  /*2fca0*/  IMAD.WIDE R14, R0, 0x2, R174 ;  /* 0x00000002000e7825 */ /* 0x002fc600078e02ae */
[----:B------:R1:W-:Y:S04]  /*2fcb0*/  STL [R1+0xde8], R191 ;  /* 0x000de8bf01007387 */ /* 0x0003e80000100800 */
[----:B-1----:R1:W3:Y:S04]  /*2fcc0*/  LDG.E.U16 R191, desc[UR60][R152.64] ;  /* 0x0000003c98bf7981 */ /* 0x0022e8000c1e1500 */
        /* <DEDUP_REMOVED lines=9> */
[----:B------:R-:W3:Y:S01]  /*2fd60*/  LDL.64 R156, [R1+0x1b98] ;  /* 0x001b9800019c7983 */ /* 0x000ee20000100a00 */
[----:B------:R-:W-:-:S03]  /*2fd70*/  IMAD.WIDE R152, R0, 0x2, R172 ;  /* 0x0000000200987825 */ /* 0x000fc600078e02ac */
[----:B-1----:R1:W3:Y:S04]  /*2fd80*/  LDG.E.U16 R186, desc[UR60][R154.64] ;  /* 0x0000003c9aba7981 */ /* 0x0022e8000c1e1500 */
[----:B------:R-:W3:Y:S01]  /*2fd90*/  LDL.64 R172, [R1+0x1b90] ;  /* 0x001b900001ac7983 */ /* 0x000ee20000100a00 */
[----:B------:R-:W-:-:S03]  /*2fda0*/  IMAD.WIDE R20, R0, 0x2, R170 ;  /* 0x0000000200147825 */ /* 0x000fc600078e02aa */
[----:B------:R-:W3:Y:S01]  /*2fdb0*/  LDL.64 R170, [R1+0x1b88] ;  /* 0x001b880001aa7983 */ /* 0x000ee20000100a00 */
[----:B------:R-:W-:-:S03]  /*2fdc0*/  IMAD.WIDE R18, R0, 0x2, R176 ;  /* 0x0000000200127825 */ /* 0x000fc600078e02b0 */
[----:B------:R-:W3:Y:S04]  /*2fdd0*/  LDL.64 R176, [R1+0x1b80] ;  /* 0x001b800001b07983 */ /* 0x000ee80000100a00 */
[----:B------:R0:W-:Y:S04]  /*2fde0*/  STL [R1+0xdd4], R183 ;  /* 0x000dd4b701007387 */ /* 0x0001e80000100800 */
[----:B0-----:R0:W3:Y:S04]  /*2fdf0*/  LDG.E.U16 R183, desc[UR60][R152.64] ;  /* 0x0000003c98b77981 */ /* 0x0010e8000c1e1500 */
[----:B------:R1:W-:Y:S04]  /*2fe00*/  STL [R1+0xdd0], R182 ;  /* 0x000dd0b601007387 */ /* 0x0003e80000100800 */
[----:B-1----:R2:W3:Y:S04]  /*2fe10*/  LDG.E.U16 R182, desc[UR60][R20.64] ;  /* 0x0000003c14b67981 */ /* 0x0024e8000c1e1500 */
[----:B------:R1:W-:Y:S04]  /*2fe20*/  STL [R1+0xdcc], R181 ;  /* 0x000dccb501007387 */ /* 0x0003e80000100800 */
[----:B-1----:R1:W3:Y:S01]  /*2fe30*/  LDG.E.U16 R181, desc[UR60][R18.64] ;  /* 0x0000003c12b57981 */ /* 0x0022e2000c1e1500 */
[----:B------:R-:W-:-:S03]  /*2fe40*/  IMAD.WIDE R14, R0, 0x2, R168 ;  /* 0x00000002000e7825 */ /* 0x000fc600078e02a8 */
[----:B----4-:R4:W-:Y:S04]  /*2fe50*/  STL [R1+0xdc8], R180 ;  /* 0x000dc8b401007387 */ /* 0x0109e80000100800 */
[----:B----4-:R3:W4:Y:S01]  /*2fe60*/  LDG.E.U16 R180, desc[UR60][R14.64] ;  /* 0x0000003c0eb47981 */ /* 0x010722000c1e1500 */
[----:B------:R-:W-:-:S03]  /*2fe70*/  IMAD.WIDE R154, R0, 0x2, R166 ;  /* 0x00000002009a7825 */ /* 0x000fc600078e02a6 */
[----:B------:R3:W-:Y:S04]  /*2fe80*/  STL [R1+0xdc4], R23 ;  /* 0x000dc41701007387 */ /* 0x0007e80000100800 */
[----:B------:R-:W4:Y:S01]  /*2fe90*/  LDL.64 R168, [R1+0x1b78] ;  /* 0x001b780001a87983 */ /* 0x000f220000100a00 */
[----:B0-----:R-:W-:-:S03]  /*2fea0*/  IMAD.WIDE R152, R0, 0x2, R164 ;  /* 0x0000000200987825 */ /* 0x001fc600078e02a4 */
[----:B------:R-:W4:Y:S01]  /*2feb0*/  LDL.64 R166, [R1+0x1b70] ;  /* 0x001b700001a67983 */ /* 0x000f220000100a00 */
[----:B--2---:R-:W-:-:S03]  /*2fec0*/  IMAD.WIDE R20, R0, 0x2, R162 ;  /* 0x0000000200147825 */ /* 0x004fc600078e02a2 */
[----:B------:R-:W2:Y:S01]  /*2fed0*/  LDL.64 R164, [R1+0x1b68] ;  /* 0x001b680001a47983 */ /* 0x000ea20000100a00 */
[----:B-1----:R-:W-:-:S03]  /*2fee0*/  IMAD.WIDE R18, R0, 0x2, R160 ;  /* 0x0000000200127825 */ /* 0x002fc600078e02a0 */
[----:B------:R-:W2:Y:S01]  /*2fef0*/  LDL.64 R162, [R1+0x1b60] ;  /* 0x001b600001a27983 */ /* 0x000ea20000100a00 */
[----:B---3--:R-:W-:-:S03]  /*2ff00*/  IMAD.WIDE R14, R0, 0x2, R178 ;  /* 0x00000002000e7825 */ /* 0x008fc600078e02b2 */
[----:B------:R-:W3:Y:S04]  /*2ff10*/  LDL.64 R160, [R1+0x1b58] ;  /* 0x001b580001a07983 */ /* 0x000ee80000100a00 */
[----:B------:R0:W3:Y:S04]  /*2ff20*/  LDG.E.U16 R23, desc[UR60][R154.64] ;  /* 0x0000003c9a177981 */ /* 0x0000e8000c1e1500 */
[----:B------:R1:W-:Y:S04]  /*2ff30*/  STL [R1+0xdc0], R194 ;  /* 0x000dc0c201007387 */ /* 0x0003e80000100800 */
[----:B------:R0:W-:Y:S04]  /*2ff40*/  STL [R1+0xdbc], R191 ;  /* 0x000dbcbf01007387 */ /* 0x0001e80000100800 */
[----:B-1----:R1:W3:Y:S04]  /*2ff50*/  LDG.E.U16 R194, desc[UR60][R152.64] ;  /* 0x0000003c98c27981 */ /* 0x0022e8000c1e1500 */
        /* <DEDUP_REMOVED lines=15> */
[----:B------:R-:W3:Y:S01]  /*30050*/  LDL.64 R170, [R1+0x1b30] ;  /* 0x001b300001aa7983 */ /* 0x000ee20000100a00 */
[----:B0-----:R-:W-:-:S03]  /*30060*/  IMAD.WIDE R14, R0, 0x2, R176 ;  /* 0x00000002000e7825 */ /* 0x001fc600078e02b0 */
[----:B------:R0:W-:Y:S04]  /*30070*/  STL [R1+0xdac], R186 ;  /* 0x000dacba01007387 */ /* 0x0001e80000100800 */
[----:B0-----:R0:W3:Y:S04]  /*30080*/  LDG.E.U16 R186, desc[UR60][R152.64] ;  /* 0x0000003c98ba7981 */ /* 0x0010e8000c1e1500 */
[----:B------:R1:W-:Y:S04]  /*30090*/  STL [R1+0xda8], R183 ;  /* 0x000da8b701007387 */ /* 0x0003e80000100800 */
[----:B-1----:R2:W3:Y:S04]  /*300a0*/  LDG.E.U16 R183, desc[UR60][R20.64] ;  /* 0x0000003c14b77981 */ /* 0x0024e8000c1e1500 */
[----:B------:R1:W-:Y:S04]  /*300b0*/  STL [R1+0xda4], R182 ;  /* 0x000da4b601007387 */ /* 0x0003e80000100800 */
[----:B-1----:R1:W3:Y:S04]  /*300c0*/  LDG.E.U16 R182, desc[UR60][R18.64] ;  /* 0x0000003c12b67981 */ /* 0x0022e8000c1e1500 */
[----:B------:R0:W-:Y:S04]  /*300d0*/  STL [R1+0xda0], R181 ;  /* 0x000da0b501007387 */ /* 0x0001e80000100800 */
[----:B0-----:R3:W3:Y:S04]  /*300e0*/  LDG.E.U16 R181, desc[UR60][R14.64] ;  /* 0x0000003c0eb57981 */ /* 0x0016e8000c1e1500 */
[----:B----4-:R0:W-:Y:S04]  /*300f0*/  STL [R1+0xd9c], R180 ;  /* 0x000d9cb401007387 */ /* 0x0101e80000100800 */
[----:B------:R-:W4:Y:S01]  /*30100*/  LDL.64 R176, [R1+0x1b28] ;  /* 0x001b280001b07983 */ /* 0x000f220000100a00 */
[----:B------:R-:W-:-:S03]  /*30110*/  IMAD.WIDE R154, R0, 0x2, R168 ;  /* 0x00000002009a7825 */ /* 0x000fc600078e02a8 */
[----:B------:R-:W4:Y:S01]  /*30120*/  LDL.64 R168, [R1+0x1b20] ;  /* 0x001b200001a87983 */ /* 0x000f220000100a00 */
[----:B------:R-:W-:-:S03]  /*30130*/  IMAD.WIDE R152, R0, 0x2, R166 ;  /* 0x0000000200987825 */ /* 0x000fc600078e02a6 */
[----:B------:R-:W4:Y:S01]  /*30140*/  LDL.64 R166, [R1+0x1b18] ;  /* 0x001b180001a67983 */ /* 0x000f220000100a00 */
[----:B--2---:R-:W-:-:S03]  /*30150*/  IMAD.WIDE R20, R0, 0x2, R164 ;  /* 0x0000000200147825 */ /* 0x004fc600078e02a4 */
[----:B------:R-:W2:Y:S01]  /*30160*/  LDL.64 R164, [R1+0x1b10] ;  /* 0x001b100001a47983 */ /* 0x000ea20000100a00 */
[----:B-1----:R-:W-:-:S03]  /*30170*/  IMAD.WIDE R18, R0, 0x2, R162 ;  /* 0x0000000200127825 */ /* 0x002fc600078e02a2 */
[----:B------:R-:W2:Y:S01]  /*30180*/  LDL.64 R162, [R1+0x1b08] ;  /* 0x001b080001a27983 */ /* 0x000ea20000100a00 */
[----:B---3--:R-:W-:-:S03]  /*30190*/  IMAD.WIDE R14, R0, 0x2, R160 ;  /* 0x00000002000e7825 */ /* 0x008fc600078e02a0 */
[----:B0-----:R0:W3:Y:S04]  /*301a0*/  LDG.E.U16 R180, desc[UR60][R154.64] ;  /* 0x0000003c9ab47981 */ /* 0x0010e8000c1e1500 */
[----:B------:R1:W-:Y:S04]  /*301b0*/  STL [R1+0xd98], R23 ;  /* 0x000d981701007387 */ /* 0x0003e80000100800 */
[----:B-1----:R1:W3:Y:S04]  /*301c0*/  LDG.E.U16 R23, desc[UR60][R152.64] ;  /* 0x0000003c98177981 */ /* 0x0022e8000c1e1500 */
[----:B------:R0:W-:Y:S04]  /*301d0*/  STL [R1+0xd94], R194 ;  /* 0x000d94c201007387 */ /* 0x0001e80000100800 */
[----:B------:R1:W-:Y:S04]  /*301e0*/  STL [R1+0xd90], R191 ;  /* 0x000d90bf01007387 */ /* 0x0003e80000100800 */
[----:B0-----:R0:W3:Y:S04]  /*301f0*/  LDG.E.U16 R194, desc[UR60][R20.64] ;  /* 0x0000003c14c27981 */ /* 0x0010e8000c1e1500 */
        /* <DEDUP_REMOVED lines=20> */
[----:B0-----:R2:W3:Y:S04]  /*30340*/  LDG.E.U16 R183, desc[UR60][R18.64] ;  /* 0x0000003c12b77981 */ /* 0x0014e8000c1e1500 */
[----:B------:R0:W-:Y:S04]  /*30350*/  STL [R1+0xd78], R182 ;  /* 0x000d78b601007387 */ /* 0x0001e80000100800 */
[----:B0-----:R0:W3:Y:S04]  /*30360*/  LDG.E.U16 R182, desc[UR60][R14.64] ;  /* 0x0000003c0eb67981 */ /* 0x0010e8000c1e1500 */
[----:B------:R1:W-:Y:S04]  /*30370*/  STL [R1+0xd74], R181 ;  /* 0x000d74b501007387 */ /* 0x0003e80000100800 */
[----:B------:R-:W3:Y:S01]  /*30380*/  LDL.64 R170, [R1+0x1ad8] ;  /* 0x001ad80001aa7983 */ /* 0x000ee20000100a00 */
[----:B----4-:R-:W-:-:S03]  /*30390*/  IMAD.WIDE R154, R0, 0x2, R176 ;  /* 0x00000002009a7825 */ /* 0x010fc600078e02b0 */
[----:B------:R-:W4:Y:S01]  /*303a0*/  LDL.64 R176, [R1+0x1ad0] ;  /* 0x001ad00001b07983 */ /* 0x000f220000100a00 */
[----:B------:R-:W-:-:S03]  /*303b0*/  IMAD.WIDE R152, R0, 0x2, R168 ;  /* 0x0000000200987825 */ /* 0x000fc600078e02a8 */
[----:B-1----:R1:W4:Y:S01]  /*303c0*/  LDG.E.U16 R181, desc[UR60][R154.64] ;  /* 0x0000003c9ab57981 */ /* 0x002322000c1e1500 */
[----:B------:R-:W-:-:S03]  /*303d0*/  IMAD.WIDE R20, R0, 0x2, R166 ;  /* 0x0000000200147825 */ /* 0x000fc600078e02a6 */
[----:B------:R-:W4:Y:S01]  /*303e0*/  LDL.64 R168, [R1+0x1ac8] ;  /* 0x001ac80001a87983 */ /* 0x000f220000100a00 */
[----:B--2---:R-:W-:-:S03]  /*303f0*/  IMAD.WIDE R18, R0, 0x2, R164 ;  /* 0x0000000200127825 */ /* 0x004fc600078e02a4 */
[----:B------:R-:W2:Y:S01]  /*30400*/  LDL.64 R166, [R1+0x1ac0] ;  /* 0x001ac00001a67983 */ /* 0x000ea20000100a00 */
[----:B0-----:R-:W-:-:S03]  /*30410*/  IMAD.WIDE R14, R0, 0x2, R162 ;  /* 0x00000002000e7825 */ /* 0x001fc600078e02a2 */
[----:B------:R-:W2:Y:S04]  /*30420*/  LDL.64 R164, [R1+0x1ab8] ;  /* 0x001ab80001a47983 */ /* 0x000ea80000100a00 */
[----:B---3--:R0:W-:Y:S04]  /*30430*/  STL [R1+0xd70], R180 ;  /* 0x000d70b401007387 */ /* 0x0081e80000100800 */
        /* <DEDUP_REMOVED lines=8> */
[----:B------:R-:W3:Y:S01]  /*304c0*/  LDL.64 R162, [R1+0x1ab0] ;  /* 0x001ab00001a27983 */ /* 0x000ee20000100a00 */
[----:B------:R-:W-:-:S03]  /*304d0*/  IMAD.WIDE R154, R0, 0x2, R160 ;  /* 0x00000002009a7825 */ /* 0x000fc600078e02a0 */
[----:B------:R-:W3:Y:S04]  /*304e0*/  LDL.64 R160, [R1+0x1aa8] ;  /* 0x001aa80001a07983 */ /* 0x000ee80000100a00 */
[----:B0-----:R0:W3:Y:S01]  /*304f0*/  LDG.E.U16 R3, desc[UR60][R154.64] ;  /* 0x0000003c9a037981 */ /* 0x0010e2000c1e1500 */
[----:B------:R-:W-:-:S03]  /*30500*/  IMAD.WIDE R152, R0, 0x2, R178 ;  /* 0x0000000200987825 */ /* 0x000fc600078e02b2 */
[----:B------:R-:W3:Y:S01]  /*30510*/  LDL.64 R178, [R1+0x1aa0] ;  /* 0x001aa00001b27983 */ /* 0x000ee20000100a00 */
[----:B------:R-:W-:-:S03]  /*30520*/  IMAD.WIDE R20, R0, 0x2, R174 ;  /* 0x0000000200147825 */ /* 0x000fc600078e02ae */
[----:B------:R-:W3:Y:S01]  /*30530*/  LDL.64 R174, [R1+0x1a98] ;  /* 0x001a980001ae7983 */ /* 0x000ee20000100a00 */
[----:B------:R-:W-:-:S03]  /*30540*/  IMAD.WIDE R18, R0, 0x2, R156 ;  /* 0x0000000200127825 */ /* 0x000fc600078e029c */
[----:B------:R-:W3:Y:S01]  /*30550*/  LDL.64 R156, [R1+0x1a90] ;  /* 0x001a9000019c7983 */ /* 0x000ee20000100a00 */
[----:B-1----:R-:W-:-:S03]  /*30560*/  IMAD.WIDE R14, R0, 0x2, R172 ;  /* 0x00000002000e7825 */ /* 0x002fc600078e02ac */
[----:B------:R1:W-:Y:S04]  /*30570*/  STL [R1+0xd5c], R190 ;  /* 0x000d5cbe01007387 */ /* 0x0003e80000100800 */
[----:B-1----:R4:W3:Y:S04]  /*30580*/  LDG.E.U16 R190, desc[UR60][R152.64] ;  /* 0x0000003c98be7981 */ /* 0x0028e8000c1e1500 */
        /* <DEDUP_REMOVED lines=8> */
[----:B------:R-:W-:-:S03]  /*30610*/  IMAD.WIDE R154, R0, 0x2, R170 ;  /* 0x00000002009a7825 */ /* 0x000fc600078e02aa */
[----:B------:R-:W3:Y:S01]  /*30620*/  LDL.64 R170, [R1+0x1a80] ;  /* 0x001a800001aa7983 */ /* 0x000ee20000100a00 */
[----:B----4-:R-:W-:-:S03]  /*30630*/  IMAD.WIDE R152, R0, 0x2, R176 ;  /* 0x0000000200987825 */ /* 0x010fc600078e02b0 */
[----:B-1----:R1:W4:Y:S04]  /*30640*/  LDG.E.U16 R182, desc[UR60][R154.64] ;  /* 0x0000003c9ab67981 */ /* 0x002328000c1e1500 */
[----:B------:R-:W4:Y:S01]  /*30650*/  LDL.64 R176, [R1+0x1a78] ;  /* 0x001a780001b07983 */ /* 0x000f220000100a00 */
[----:B------:R-:W-:-:S03]  /*30660*/  IMAD.WIDE R20, R0, 0x2, R168 ;  /* 0x0000000200147825 */ /* 0x000fc600078e02a8 */
[----:B------:R-:W4:Y:S01]  /*30670*/  LDL.64 R168, [R1+0x1a70] ;  /* 0x001a700001a87983 */ /* 0x000f220000100a00 */
[----:B--2---:R-:W-:-:S03]  /*30680*/  IMAD.WIDE R18, R0, 0x2, R166 ;  /* 0x0000000200127825 */ /* 0x004fc600078e02a6 */
[----:B------:R-:W2:Y:S01]  /*30690*/  LDL.64 R166, [R1+0x1a68] ;  /* 0x001a680001a67983 */ /* 0x000ea20000100a00 */
[----:B0-----:R-:W-:-:S03]  /*306a0*/  IMAD.WIDE R14, R0, 0x2, R164 ;  /* 0x00000002000e7825 */ /* 0x001fc600078e02a4 */
[----:B------:R0:W-:Y:S04]  /*306b0*/  STL [R1+0xd48], R181 ;  /* 0x000d48b501007387 */ /* 0x0001e80000100800 */
[----:B0-----:R0:W2:Y:S04]  /*306c0*/  LDG.E.U16 R181, desc[UR60][R152.64] ;  /* 0x0000003c98b57981 */ /* 0x0010a8000c1e1500 */
[----:B---3--:R3:W-:Y:S04]  /*306d0*/  STL [R1+0xd44], R180 ;  /* 0x000d44b401007387 */ /* 0x0087e80000100800 */
[----:B---3--:R3:W2:Y:S04]  /*306e0*/  LDG.E.U16 R180, desc[UR60][R20.64] ;  /* 0x0000003c14b47981 */ /* 0x0086a8000c1e1500 */
[----:B------:R1:W-:Y:S04]  /*306f0*/  STL [R1+0xd40], R23 ;  /* 0x000d401701007387 */ /* 0x0003e80000100800 */
[----:B-1----:R1:W2:Y:S04]  /*30700*/  LDG.E.U16 R23, desc[UR60][R18.64] ;  /* 0x0000003c12177981 */ /* 0x0022a8000c1e1500 */
[----:B------:R0:W-:Y:S04]  /*30710*/  STL [R1+0xd3c], R194 ;  /* 0x000d3cc201007387 */ /* 0x0001e80000100800 */
[----:B------:R1:W-:Y:S04]  /*30720*/  STL [R1+0xd38], R191 ;  /* 0x000d38bf01007387 */ /* 0x0003e80000100800 */
[----:B------:R-:W2:Y:S04]  /*30730*/  LDL.64 R164, [R1+0x1a60] ;  /* 0x001a600001a47983 */ /* 0x000ea80000100a00 */
[----:B0-----:R0:W2:Y:S01]  /*30740*/  LDG.E.U16 R194, desc[UR60][R14.64] ;  /* 0x0000003c0ec27981 */ /* 0x0010a2000c1e1500 */
[----:B------:R-:W-:-:S03]  /*30750*/  IMAD.WIDE R154, R0, 0x2, R162 ;  /* 0x00000002009a7825 */ /* 0x000fc600078e02a2 */
[----:B------:R-:W2:Y:S04]  /*30760*/  LDL.64 R162, [R1+0x1a58] ;  /* 0x001a580001a27983 */ /* 0x000ea80000100a00 */
[----:B-1----:R1:W2:Y:S01]  /*30770*/  LDG.E.U16 R191, desc[UR60][R154.64] ;  /* 0x0000003c9abf7981 */ /* 0x0022a2000c1e1500 */
[----:B------:R-:W-:-:S03]  /*30780*/  IMAD.WIDE R152, R0, 0x2, R160 ;  /* 0x0000000200987825 */ /* 0x000fc600078e02a0 */
[----:B------:R-:W2:Y:S01]  /*30790*/  LDL.64 R160, [R1+0x1a50] ;  /* 0x001a500001a07983 */ /* 0x000ea20000100a00 */
[----:B---3--:R-:W-:-:S03]  /*307a0*/  IMAD.WIDE R20, R0, 0x2, R178 ;  /* 0x0000000200147825 */ /* 0x008fc600078e02b2 */
        /* <DEDUP_REMOVED lines=17> */
[----:B0-----:R0:W3:Y:S04]  /*308c0*/  LDG.E.U16 R183, desc[UR60][R154.64] ;  /* 0x0000003c9ab77981 */ /* 0x0010e8000c1e1500 */
[----:B------:R-:W3:Y:S01]  /*308d0*/  LDL.64 R170, [R1+0x1a28] ;  /* 0x001a280001aa7983 */ /* 0x000ee20000100a00 */
[----:B----4-:R-:W-:-:S03]  /*308e0*/  IMAD.WIDE R20, R0, 0x2, R176 ;  /* 0x0000000200147825 */ /* 0x010fc600078e02b0 */
[----:B------:R-:W4:Y:S01]  /*308f0*/  LDL.64 R176, [R1+0x1a20] ;  /* 0x001a200001b07983 */ /* 0x000f220000100a00 */
[----:B-1----:R-:W-:-:S03]  /*30900*/  IMAD.WIDE R18, R0, 0x2, R168 ;  /* 0x0000000200127825 */ /* 0x002fc600078e02a8 */
[----:B------:R-:W4:Y:S01]  /*30910*/  LDL.64 R168, [R1+0x1a18] ;  /* 0x001a180001a87983 */ /* 0x000f220000100a00 */
[----:B--2---:R-:W-:-:S03]  /*30920*/  IMAD.WIDE R14, R0, 0x2, R166 ;  /* 0x00000002000e7825 */ /* 0x004fc600078e02a6 */
[----:B------:R1:W-:Y:S04]  /*30930*/  STL [R1+0xd20], R182 ;  /* 0x000d20b601007387 */ /* 0x0003e80000100800 */
[----:B-1----:R1:W2:Y:S04]  /*30940*/  LDG.E.U16 R182, desc[UR60][R152.64] ;  /* 0x0000003c98b67981 */ /* 0x0022a8000c1e1500 */
[----:B------:R0:W-:Y:S04]  /*30950*/  STL [R1+0xd1c], R181 ;  /* 0x000d1cb501007387 */ /* 0x0001e80000100800 */
[----:B0-----:R0:W2:Y:S04]  /*30960*/  LDG.E.U16 R181, desc[UR60][R20.64] ;  /* 0x0000003c14b57981 */ /* 0x0010a8000c1e1500 */
[----:B------:R1:W-:Y:S04]  /*30970*/  STL [R1+0xd18], R180 ;  /* 0x000d18b401007387 */ /* 0x0003e80000100800 */
[----:B-1----:R3:W2:Y:S04]  /*30980*/  LDG.E.U16 R180, desc[UR60][R18.64] ;  /* 0x0000003c12b47981 */ /* 0x0026a8000c1e1500 */
[----:B------:R1:W-:Y:S04]  /*30990*/  STL [R1+0xd14], R23 ;  /* 0x000d141701007387 */ /* 0x0003e80000100800 */
[----:B-1----:R1:W2:Y:S01]  /*309a0*/  LDG.E.U16 R23, desc[UR60][R14.64] ;  /* 0x0000003c0e177981 */ /* 0x0022a2000c1e1500 */
[----:B------:R-:W-:-:S03]  /*309b0*/  IMAD.WIDE R154, R0, 0x2, R164 ;  /* 0x00000002009a7825 */ /* 0x000fc600078e02a4 */
[----:B------:R0:W-:Y:S04]  /*309c0*/  STL [R1+0xd10], R194 ;  /* 0x000d10c201007387 */ /* 0x0001e80000100800 */
[----:B------:R-:W2:Y:S01]  /*309d0*/  LDL.64 R166, [R1+0x1a10] ;  /* 0x001a100001a67983 */ /* 0x000ea20000100a00 */
[----:B------:R-:W-:-:S03]  /*309e0*/  IMAD.WIDE R152, R0, 0x2, R162 ;  /* 0x0000000200987825 */ /* 0x000fc600078e02a2 */
[----:B------:R-:W2:Y:S04]  /*309f0*/  LDL.64 R164, [R1+0x1a08] ;  /* 0x001a080001a47983 */ /* 0x000ea80000100a00 */
[----:B------:R-:W2:Y:S04]  /*30a00*/  LDL.64 R162, [R1+0x1a00] ;  /* 0x001a000001a27983 */ /* 0x000ea80000100a00 */
[----:B0-----:R0:W2:Y:S01]  /*30a10*/  LDG.E.U16 R194, desc[UR60][R154.64] ;  /* 0x0000003c9ac27981 */ /* 0x0010a2000c1e1500 */
[----:B------:R-:W-:-:S03]  /*30a20*/  IMAD.WIDE R20, R0, 0x2, R160 ;  /* 0x0000000200147825 */ /* 0x000fc600078e02a0 */
[----:B------:R-:W2:Y:S01]  /*30a30*/  LDL.64 R160, [R1+0x19f8] ;  /* 0x0019f80001a07983 */ /* 0x000ea20000100a00 */
[----:B---3--:R-:W-:-:S03]  /*30a40*/  IMAD.WIDE R18, R0, 0x2, R178 ;  /* 0x0000000200127825 */ /* 0x008fc600078e02b2 */
[----:B------:R-:W3:Y:S04]  /*30a50*/  LDL.64 R178, [R1+0x19f0] ;  /* 0x0019f00001b27983 */ /* 0x000ee80000100a00 */
[----:B------:R0:W-:Y:S01]  /*30a60*/  STL [R1+0xd0c], R191 ;  /* 0x000d0cbf01007387 */ /* 0x0001e20000100800 */
[----:B-1----:R-:W-:-:S03]  /*30a70*/  IMAD.WIDE R14, R0, 0x2, R174 ;  /* 0x00000002000e7825 */ /* 0x002fc600078e02ae */
        /* <DEDUP_REMOVED lines=16> */
[----:B----4-:R-:W-:-:S03]  /*30b80*/  IMAD.WIDE R18, R0, 0x2, R176 ;  /* 0x0000000200127825 */ /* 0x010fc600078e02b0 */
        /* <DEDUP_REMOVED lines=17> */
[----:B------:R-:W2:Y:S04]  /*30ca0*/  LDL.64 R162, [R1+0x19a8] ;  /* 0x0019a80001a27983 */ /* 0x000ea80000100a00 */
[----:B0-----:R0:W2:Y:S01]  /*30cb0*/  LDG.E.U16 R23, desc[UR60][R154.64] ;  /* 0x0000003c9a177981 */ /* 0x0010a2000c1e1500 */
[----:B-1----:R-:W-:-:S03]  /*30cc0*/  IMAD.WIDE R18, R0, 0x2, R160 ;  /* 0x0000000200127825 */ /* 0x002fc600078e02a0 */
[----:B------:R-:W2:Y:S04]  /*30cd0*/  LDL.64 R160, [R1+0x19a0] ;  /* 0x0019a00001a07983 */ /* 0x000ea80000100a00 */
[----:B------:R1:W-:Y:S01]  /*30ce0*/  STL [R1+0xce4], R194 ;  /* 0x000ce4c201007387 */ /* 0x0003e20000100800 */
[----:B---3--:R-:W-:-:S03]  /*30cf0*/  IMAD.WIDE R14, R0, 0x2, R178 ;  /* 0x00000002000e7825 */ /* 0x008fc600078e02b2 */
        /* <DEDUP_REMOVED lines=14> */
[----:B------:R-:W-:-:S03]  /*30de0*/  IMAD.WIDE R20, R0, 0x2, R172 ;  /* 0x0000000200147825 */ /* 0x000fc600078e02ac */
[----:B------:R-:W3:Y:S01]  /*30df0*/  LDL.64 R172, [R1+0x1980] ;  /* 0x0019800001ac7983 */ /* 0x000ee20000100a00 */
[----:B-1----:R-:W-:-:S03]  /*30e00*/  IMAD.WIDE R18, R0, 0x2, R170 ;  /* 0x0000000200127825 */ /* 0x002fc600078e02aa */
[----:B------:R-:W3:Y:S04]  /*30e10*/  LDL.64 R170, [R1+0x1978] ;  /* 0x0019780001aa7983 */ /* 0x000ee80000100a00 */
[----:B------:R1:W-:Y:S04]  /*30e20*/  STL [R1+0xcd0], R186 ;  /* 0x000cd0ba01007387 */ /* 0x0003e80000100800 */
[----:B-1----:R1:W3:Y:S01]  /*30e30*/  LDG.E.U16 R186, desc[UR60][R152.64] ;  /* 0x0000003c98ba7981 */ /* 0x0022e2000c1e1500 */
[----:B----4-:R-:W-:-:S03]  /*30e40*/  IMAD.WIDE R14, R0, 0x2, R176 ;  /* 0x00000002000e7825 */ /* 0x010fc600078e02b0 */
[----:B------:R4:W-:Y:S04]  /*30e50*/  STL [R1+0xccc], R183 ;  /* 0x000cccb701007387 */ /* 0x0009e80000100800 */
[----:B----4-:R4:W3:Y:S04]  /*30e60*/  LDG.E.U16 R183, desc[UR60][R20.64] ;  /* 0x0000003c14b77981 */ /* 0x0108e8000c1e1500 */
        /* <DEDUP_REMOVED lines=8> */
[----:B-1----:R-:W-:-:S03]  /*30ef0*/  IMAD.WIDE R152, R0, 0x2, R166 ;  /* 0x0000000200987825 */ /* 0x002fc600078e02a6 */
[----:B0-----:R0:W3:Y:S01]  /*30f00*/  LDG.E.U16 R180, desc[UR60][R154.64] ;  /* 0x0000003c9ab47981 */ /* 0x0010e2000c1e1500 */
[----:B----4-:R-:W-:-:S03]  /*30f10*/  IMAD.WIDE R20, R0, 0x2, R164 ;  /* 0x0000000200147825 */ /* 0x010fc600078e02a4 */
[----:B------:R-:W4:Y:S04]  /*30f20*/  LDL.64 R166, [R1+0x1960] ;  /* 0x0019600001a67983 */ /* 0x000f280000100a00 */
[----:B------:R-:W4:Y:S01]  /*30f30*/  LDL.64 R164, [R1+0x1958] ;  /* 0x0019580001a47983 */ /* 0x000f220000100a00 */
[----:B--2---:R-:W-:-:S03]  /*30f40*/  IMAD.WIDE R18, R0, 0x2, R162 ;  /* 0x0000000200127825 */ /* 0x004fc600078e02a2 */
[----:B------:R-:W2:Y:S04]  /*30f50*/  LDL.64 R162, [R1+0x1950] ;  /* 0x0019500001a27983 */ /* 0x000ea80000100a00 */
[----:B------:R1:W-:Y:S04]  /*30f60*/  STL [R1+0xcbc], R23 ;  /* 0x000cbc1701007387 */ /* 0x0003e80000100800 */
[----:B-1----:R1:W2:Y:S01]  /*30f70*/  LDG.E.U16 R23, desc[UR60][R152.64] ;  /* 0x0000003c98177981 */ /* 0x0022a2000c1e1500 */
[----:B------:R-:W-:-:S03]  /*30f80*/  IMAD.WIDE R14, R0, 0x2, R160 ;  /* 0x00000002000e7825 */ /* 0x000fc600078e02a0 */
[----:B---3--:R3:W-:Y:S04]  /*30f90*/  STL [R1+0xcb8], R194 ;  /* 0x000cb8c201007387 */ /* 0x0087e80000100800 */
[----:B---3--:R3:W2:Y:S04]  /*30fa0*/  LDG.E.U16 R194, desc[UR60][R20.64] ;  /* 0x0000003c14c27981 */ /* 0x0086a8000c1e1500 */
[----:B------:R0:W-:Y:S04]  /*30fb0*/  STL [R1+0xcb4], R191 ;  /* 0x000cb4bf01007387 */ /* 0x0001e80000100800 */
[----:B0-----:R0:W2:Y:S04]  /*30fc0*/  LDG.E.U16 R191, desc[UR60][R18.64] ;  /* 0x0000003c12bf7981 */ /* 0x0010a8000c1e1500 */
[----:B------:R1:W-:Y:S04]  /*30fd0*/  STL [R1+0xcb0], R3 ;  /* 0x000cb00301007387 */ /* 0x0003e80000100800 */
[----:B-1----:R1:W2:Y:S04]  /*30fe0*/  LDG.E.U16 R3, desc[UR60][R14.64] ;  /* 0x0000003c0e037981 */ /* 0x0022a8000c1e1500 */
[----:B------:R0:W-:Y:S04]  /*30ff0*/  STL [R1+0xca8], R190 ;  /* 0x000ca8be01007387 */ /* 0x0001e80000100800 */
[----:B------:R-:W2:Y:S01]  /*31000*/  LDL.64 R160, [R1+0x1948] ;  /* 0x0019480001a07983 */ /* 0x000ea20000100a00 */
[----:B------:R-:W-:-:S03]  /*31010*/  IMAD.WIDE R154, R0, 0x2, R178 ;  /* 0x00000002009a7825 */ /* 0x000fc600078e02b2 */
[----:B------:R-:W2:Y:S01]  /*31020*/  LDL.64 R178, [R1+0x1940] ;  /* 0x0019400001b27983 */ /* 0x000ea20000100a00 */
[----:B------:R-:W-:-:S03]  /*31030*/  IMAD.WIDE R152, R0, 0x2, R174 ;  /* 0x0000000200987825 */ /* 0x000fc600078e02ae */
[----:B0-----:R0:W2:Y:S04]  /*31040*/  LDG.E.U16 R190, desc[UR60][R154.64] ;  /* 0x0000003c9abe7981 */ /* 0x0010a8000c1e1500 */
[----:B------:R-:W2:Y:S01]  /*31050*/  LDL.64 R174, [R1+0x1938] ;  /* 0x0019380001ae7983 */ /* 0x000ea20000100a00 */
[----:B---3--:R-:W-:-:S03]  /*31060*/  IMAD.WIDE R20, R0, 0x2, R156 ;  /* 0x0000000200147825 */ /* 0x008fc600078e029c */
[----:B------:R-:W3:Y:S01]  /*31070*/  LDL.64 R156, [R1+0x1930] ;  /* 0x00193000019c7983 */ /* 0x000ee20000100a00 */
[----:B------:R-:W-:-:S03]  /*31080*/  IMAD.WIDE R18, R0, 0x2, R172 ;  /* 0x0000000200127825 */ /* 0x000fc600078e02ac */
[----:B------:R-:W3:Y:S04]  /*31090*/  LDL.64 R172, [R1+0x1928] ;  /* 0x0019280001ac7983 */ /* 0x000ee80000100a00 */
[----:B------:R1:W-:Y:S04]  /*310a0*/  STL [R1+0xca4], R187 ;  /* 0x000ca4bb01007387 */ /* 0x0003e80000100800 */
[----:B-1----:R1:W3:Y:S04]  /*310b0*/  LDG.E.U16 R187, desc[UR60][R152.64] ;  /* 0x0000003c98bb7981 */ /* 0x0022e8000c1e1500 */
[----:B------:R0:W-:Y:S04]  /*310c0*/  STL [R1+0xca0], R186 ;  /* 0x000ca0ba01007387 */ /* 0x0001e80000100800 */
[----:B0-----:R4:W3:Y:S01]  /*310d0*/  LDG.E.U16 R186, desc[UR60][R20.64] ;  /* 0x0000003c14ba7981 */ /* 0x0018e2000c1e1500 */
[----:B------:R-:W-:-:S03]  /*310e0*/  IMAD.WIDE R14, R0, 0x2, R170 ;  /* 0x00000002000e7825 */ /* 0x000fc600078e02aa */
[----:B------:R0:W-:Y:S04]  /*310f0*/  STL [R1+0xc9c], R183 ;  /* 0x000c9cb701007387 */ /* 0x0001e80000100800 */
[----:B0-----:R0:W3:Y:S04]  /*31100*/  LDG.E.U16 R183, desc[UR60][R18.64] ;  /* 0x0000003c12b77981 */ /* 0x0010e8000c1e1500 */
[----:B------:R1:W-:Y:S04]  /*31110*/  STL [R1+0xc98], R182 ;  /* 0x000c98b601007387 */ /* 0x0003e80000100800 */
[----:B-1----:R2:W3:Y:S04]  /*31120*/  LDG.E.U16 R182, desc[UR60][R14.64] ;  /* 0x0000003c0eb67981 */ /* 0x0024e8000c1e1500 */
[----:B------:R1:W-:Y:S04]  /*31130*/  STL [R1+0xc94], R181 ;  /* 0x000c94b501007387 */ /* 0x0003e80000100800 */
[----:B------:R-:W3:Y:S01]  /*31140*/  LDL.64 R170, [R1+0x1920] ;  /* 0x0019200001aa7983 */ /* 0x000ee20000100a00 */
[----:B------:R-:W-:-:S03]  /*31150*/  IMAD.WIDE R154, R0, 0x2, R176 ;  /* 0x00000002009a7825 */ /* 0x000fc600078e02b0 */
[----:B------:R-:W3:Y:S01]  /*31160*/  LDL.64 R176, [R1+0x1918] ;  /* 0x0019180001b07983 */ /* 0x000ee20000100a00 */
[----:B------:R-:W-:-:S03]  /*31170*/  IMAD.WIDE R152, R0, 0x2, R168 ;  /* 0x0000000200987825 */ /* 0x000fc600078e02a8 */
[----:B-1----:R1:W3:Y:S04]  /*31180*/  LDG.E.U16 R181, desc[UR60][R154.64] ;  /* 0x0000003c9ab57981 */ /* 0x0022e8000c1e1500 */
[----:B------:R-:W3:Y:S01]  /*31190*/  LDL.64 R168, [R1+0x1910] ;  /* 0x0019100001a87983 */ /* 0x000ee20000100a00 */
[----:B----4-:R-:W-:-:S03]  /*311a0*/  IMAD.WIDE R20, R0, 0x2, R166 ;  /* 0x0000000200147825 */ /* 0x010fc600078e02a6 */
[----:B------:R-:W4:Y:S01]  /*311b0*/  LDL.64 R166, [R1+0x1908] ;  /* 0x0019080001a67983 */ /* 0x000f220000100a00 */
[----:B0-----:R-:W-:-:S03]  /*311c0*/  IMAD.WIDE R18, R0, 0x2, R164 ;  /* 0x0000000200127825 */ /* 0x001fc600078e02a4 */
[----:B------:R-:W4:Y:S01]  /*311d0*/  LDL.64 R164, [R1+0x1900] ;  /* 0x0019000001a47983 */ /* 0x000f220000100a00 */
[----:B--2---:R-:W-:-:S03]  /*311e0*/  IMAD.WIDE R14, R0, 0x2, R162 ;  /* 0x00000002000e7825 */ /* 0x004fc600078e02a2 */
[----:B------:R0:W-:Y:S04]  /*311f0*/  STL [R1+0xc90], R180 ;  /* 0x000c90b401007387 */ /* 0x0001e80000100800 */
[----:B0-----:R0:W2:Y:S04]  /*31200*/  LDG.E.U16 R180, desc[UR60][R152.64] ;  /* 0x0000003c98b47981 */ /* 0x0010a8000c1e1500 */
[----:B------:R1:W-:Y:S04]  /*31210*/  STL [R1+0xc8c], R23 ;  /* 0x000c8c1701007387 */ /* 0x0003e80000100800 */
[----:B-1----:R1:W2:Y:S04]  /*31220*/  LDG.E.U16 R23, desc[UR60][R20.64] ;  /* 0x0000003c14177981 */ /* 0x0022a8000c1e1500 */
[----:B------:R0:W-:Y:S04]  /*31230*/  STL [R1+0xc88], R194 ;  /* 0x000c88c201007387 */ /* 0x0001e80000100800 */
[----:B0-----:R3:W2:Y:S04]  /*31240*/  LDG.E.U16 R194, desc[UR60][R18.64] ;  /* 0x0000003c12c27981 */ /* 0x0016a8000c1e1500 */
[----:B------:R0:W-:Y:S04]  /*31250*/  STL [R1+0xc84], R191 ;  /* 0x000c84bf01007387 */ /* 0x0001e80000100800 */
[----:B0-----:R0:W2:Y:S04]  /*31260*/  LDG.E.U16 R191, desc[UR60][R14.64] ;  /* 0x0000003c0ebf7981 */ /* 0x0010a8000c1e1500 */
[----:B------:R1:W-:Y:S04]  /*31270*/  STL [R1+0xc80], R3 ;  /* 0x000c800301007387 */ /* 0x0003e80000100800 */
[----:B------:R-:W2:Y:S01]  /*31280*/  LDL.64 R162, [R1+0x18f8] ;  /* 0x0018f80001a27983 */ /* 0x000ea20000100a00 */
[----:B------:R-:W-:-:S03]  /*31290*/  IMAD.WIDE R154, R0, 0x2, R160 ;  /* 0x00000002009a7825 */ /* 0x000fc600078e02a0 */
[----:B------:R-:W2:Y:S01]  /*312a0*/  LDL.64 R160, [R1+0x18f0] ;  /* 0x0018f00001a07983 */ /* 0x000ea20000100a00 */
[----:B------:R-:W-:-:S03]  /*312b0*/  IMAD.WIDE R152, R0, 0x2, R178 ;  /* 0x0000000200987825 */ /* 0x000fc600078e02b2 */
[----:B-1----:R1:W2:Y:S04]  /*312c0*/  LDG.E.U16 R3, desc[UR60][R154.64] ;  /* 0x0000003c9a037981 */ /* 0x0022a8000c1e1500 */
[----:B------:R-:W2:Y:S01]  /*312d0*/  LDL.64 R178, [R1+0x18e8] ;  /* 0x0018e80001b27983 */ /* 0x000ea20000100a00 */
[----:B------:R-:W-:-:S03]  /*312e0*/  IMAD.WIDE R20, R0, 0x2, R174 ;  /* 0x0000000200147825 */ /* 0x000fc600078e02ae */
[----:B------:R-:W2:Y:S01]  /*312f0*/  LDL.64 R174, [R1+0x18e0] ;  /* 0x0018e00001ae7983 */ /* 0x000ea20000100a00 */
[----:B---3--:R-:W-:-:S03]  /*31300*/  IMAD.WIDE R18, R0, 0x2, R156 ;  /* 0x0000000200127825 */ /* 0x008fc600078e029c */
[----:B------:R-:W3:Y:S04]  /*31310*/  LDL.64 R156, [R1+0x18d8] ;  /* 0x0018d800019c7983 */ /* 0x000ee80000100a00 */
[----:B------:R0:W-:Y:S04]  /*31320*/  STL [R1+0xc7c], R190 ;  /* 0x000c7cbe01007387 */ /* 0x0001e80000100800 */
[----:B0-----:R0:W3:Y:S04]  /*31330*/  LDG.E.U16 R190, desc[UR60][R152.64] ;  /* 0x0000003c98be7981 */ /* 0x0010e8000c1e1500 */
        /* <DEDUP_REMOVED lines=32> */
[----:B0-----:R0:W4:Y:S04]  /*31540*/  LDG.E.U16 R191, desc[UR60][R154.64] ;  /* 0x0000003c9abf7981 */ /* 0x001128000c1e1500 */
[----:B------:R-:W4:Y:S01]  /*31550*/  LDL.64 R160, [R1+0x1898] ;  /* 0x0018980001a07983 */ /* 0x000f220000100a00 */
[----:B--2---:R-:W-:-:S03]  /*31560*/  IMAD.WIDE R20, R0, 0x2, R178 ;  /* 0x0000000200147825 */ /* 0x004fc600078e02b2 */
[----:B------:R-:W2:Y:S01]  /*31570*/  LDL.64 R178, [R1+0x1890] ;  /* 0x0018900001b27983 */ /* 0x000ea20000100a00 */
[----:B-1----:R-:W-:-:S03]  /*31580*/  IMAD.WIDE R18, R0, 0x2, R174 ;  /* 0x0000000200127825 */ /* 0x002fc600078e02ae */
[----:B------:R-:W2:Y:S01]  /*31590*/  LDL.64 R174, [R1+0x1888] ;  /* 0x0018880001ae7983 */ /* 0x000ea20000100a00 */
[----:B---3--:R-:W-:-:S03]  /*315a0*/  IMAD.WIDE R14, R0, 0x2, R156 ;  /* 0x00000002000e7825 */ /* 0x008fc600078e029c */
        /* <DEDUP_REMOVED lines=18> */
[----:B------:R-:W3:Y:S01]  /*316d0*/  LDL.64 R168, [R1+0x1860] ;  /* 0x0018600001a87983 */ /* 0x000ee20000100a00 */
[----:B----4-:R-:W-:-:S03]  /*316e0*/  IMAD.WIDE R14, R0, 0x2, R166 ;  /* 0x00000002000e7825 */ /* 0x010fc600078e02a6 */
[----:B------:R1:W-:Y:S04]  /*316f0*/  STL [R1+0xc40], R182 ;  /* 0x000c40b601007387 */ /* 0x0003e80000100800 */
[----:B-1----:R1:W4:Y:S04]  /*31700*/  LDG.E.U16 R182, desc[UR60][R152.64] ;  /* 0x0000003c98b67981 */ /* 0x002328000c1e1500 */
[----:B------:R0:W-:Y:S04]  /*31710*/  STL [R1+0xc3c], R181 ;  /* 0x000c3cb501007387 */ /* 0x0001e80000100800 */
[----:B0-----:R0:W4:Y:S04]  /*31720*/  LDG.E.U16 R181, desc[UR60][R20.64] ;  /* 0x0000003c14b57981 */ /* 0x001128000c1e1500 */
[----:B------:R1:W-:Y:S04]  /*31730*/  STL [R1+0xc38], R180 ;  /* 0x000c38b401007387 */ /* 0x0003e80000100800 */
[----:B-1----:R2:W4:Y:S04]  /*31740*/  LDG.E.U16 R180, desc[UR60][R18.64] ;  /* 0x0000003c12b47981 */ /* 0x002528000c1e1500 */
[----:B------:R1:W-:Y:S04]  /*31750*/  STL [R1+0xc34], R23 ;  /* 0x000c341701007387 */ /* 0x0003e80000100800 */
[----:B-1----:R1:W4:Y:S04]  /*31760*/  LDG.E.U16 R23, desc[UR60][R14.64] ;  /* 0x0000003c0e177981 */ /* 0x002328000c1e1500 */
[----:B------:R0:W-:Y:S04]  /*31770*/  STL [R1+0xc30], R194 ;  /* 0x000c30c201007387 */ /* 0x0001e80000100800 */
[----:B------:R-:W4:Y:S01]  /*31780*/  LDL.64 R166, [R1+0x1858] ;  /* 0x0018580001a67983 */ /* 0x000f220000100a00 */
        /* <DEDUP_REMOVED lines=9> */
[----:B-1----:R-:W-:-:S03]  /*31820*/  IMAD.WIDE R14, R0, 0x2, R174 ;  /* 0x00000002000e7825 */ /* 0x002fc600078e02ae */
[----:B------:R1:W-:Y:S04]  /*31830*/  STL [R1+0xc2c], R191 ;  /* 0x000c2cbf01007387 */ /* 0x0003e80000100800 */
[----:B-1----:R1:W2:Y:S04]  /*31840*/  LDG.E.U16 R191, desc[UR60][R152.64] ;  /* 0x0000003c98bf7981 */ /* 0x0022a8000c1e1500 */
        /* <DEDUP_REMOVED lines=16> */
[----:B------:R-:W3:Y:S01]  /*31950*/  LDL.64 R176, [R1+0x1810] ;  /* 0x0018100001b07983 */ /* 0x000ee20000100a00 */
[----:B-1----:R-:W-:-:S03]  /*31960*/  IMAD.WIDE R14, R0, 0x2, R168 ;  /* 0x00000002000e7825 */ /* 0x002fc600078e02a8 */
[----:B------:R1:W-:Y:S04]  /*31970*/  STL [R1+0xc18], R183 ;  /* 0x000c18b701007387 */ /* 0x0003e80000100800 */
[----:B-1----:R1:W3:Y:S04]  /*31980*/  LDG.E.U16 R183, desc[UR60][R152.64] ;  /* 0x0000003c98b77981 */ /* 0x0022e8000c1e1500 */
[----:B----4-:R4:W-:Y:S04]  /*31990*/  STL [R1+0xc14], R182 ;  /* 0x000c14b601007387 */ /* 0x0109e80000100800 */
[----:B----4-:R4:W3:Y:S04]  /*319a0*/  LDG.E.U16 R182, desc[UR60][R20.64] ;  /* 0x0000003c14b67981 */ /* 0x0108e8000c1e1500 */
[----:B------:R0:W-:Y:S04]  /*319b0*/  STL [R1+0xc10], R181 ;  /* 0x000c10b501007387 */ /* 0x0001e80000100800 */
[----:B0-----:R0:W3:Y:S04]  /*319c0*/  LDG.E.U16 R181, desc[UR60][R18.64] ;  /* 0x0000003c12b57981 */ /* 0x0010e8000c1e1500 */
[----:B------:R1:W-:Y:S04]  /*319d0*/  STL [R1+0xc0c], R180 ;  /* 0x000c0cb401007387 */ /* 0x0003e80000100800 */
[----:B-1----:R2:W3:Y:S04]  /*319e0*/  LDG.E.U16 R180, desc[UR60][R14.64] ;  /* 0x0000003c0eb47981 */ /* 0x0024e8000c1e1500 */
[----:B------:R1:W-:Y:S04]  /*319f0*/  STL [R1+0xc08], R23 ;  /* 0x000c081701007387 */ /* 0x0003e80000100800 */
[----:B------:R-:W3:Y:S01]  /*31a00*/  LDL.64 R168, [R1+0x1808] ;  /* 0x0018080001a87983 */ /* 0x000ee20000100a00 */
[----:B------:R-:W-:-:S03]  /*31a10*/  IMAD.WIDE R154, R0, 0x2, R166 ;  /* 0x00000002009a7825 */ /* 0x000fc600078e02a6 */
[----:B------:R-:W3:Y:S04]  /*31a20*/  LDL.64 R166, [R1+0x1800] ;  /* 0x0018000001a67983 */ /* 0x000ee80000100a00 */
[----:B-1----:R1:W3:Y:S01]  /*31a30*/  LDG.E.U16 R23, desc[UR60][R154.64] ;  /* 0x0000003c9a177981 */ /* 0x0022e2000c1e1500 */
[----:B------:R-:W-:-:S03]  /*31a40*/  IMAD.WIDE R152, R0, 0x2, R164 ;  /* 0x0000000200987825 */ /* 0x000fc600078e02a4 */
        /* <DEDUP_REMOVED lines=43> */
[----:B----4-:R-:W-:-:S03]  /*31d00*/  IMAD.WIDE R18, R0, 0x2, R162 ;  /* 0x0000000200127825 */ /* 0x010fc600078e02a2 */
[----:B------:R-:W4:Y:S04]  /*31d10*/  LDL.64 R162, [R1+0x1798] ;  /* 0x0017980001a27983 */ /* 0x000f280000100a00 */
[----:B------:R1:W-:Y:S01]  /*31d20*/  STL [R1+0xbdc], R23 ;  /* 0x000bdc1701007387 */ /* 0x0003e20000100800 */
[----:B0-----:R-:W-:-:S03]  /*31d30*/  IMAD.WIDE R14, R0, 0x2, R160 ;  /* 0x00000002000e7825 */ /* 0x001fc600078e02a0 */
[----:B-1----:R0:W4:Y:S04]  /*31d40*/  LDG.E.U16 R23, desc[UR60][R152.64] ;  /* 0x0000003c98177981 */ /* 0x002128000c1e1500 */
[----:B--2---:R1:W-:Y:S04]  /*31d50*/  STL [R1+0xbd8], R194 ;  /* 0x000bd8c201007387 */ /* 0x0043e80000100800 */
[----:B-1----:R1:W2:Y:S04]  /*31d60*/  LDG.E.U16 R194, desc[UR60][R20.64] ;  /* 0x0000003c14c27981 */ /* 0x0022a8000c1e1500 */
        /* <DEDUP_REMOVED lines=13> */
[----:B0-----:R-:W-:-:S03]  /*31e40*/  IMAD.WIDE R18, R0, 0x2, R172 ;  /* 0x0000000200127825 */ /* 0x001fc600078e02ac */
[----:B------:R-:W2:Y:S01]  /*31e50*/  LDL.64 R172, [R1+0x1770] ;  /* 0x0017700001ac7983 */ /* 0x000ea20000100a00 */
[----:B---3--:R-:W-:-:S03]  /*31e60*/  IMAD.WIDE R14, R0, 0x2, R170 ;  /* 0x00000002000e7825 */ /* 0x008fc600078e02aa */
[----:B------:R0:W-:Y:S04]  /*31e70*/  STL [R1+0xbc8], R187 ;  /* 0x000bc8bb01007387 */ /* 0x0001e80000100800 */
[----:B0-----:R0:W3:Y:S04]  /*31e80*/  LDG.E.U16 R187, desc[UR60][R152.64] ;  /* 0x0000003c98bb7981 */ /* 0x0010e8000c1e1500 */
[----:B------:R1:W-:Y:S04]  /*31e90*/  STL [R1+0xbc4], R186 ;  /* 0x000bc4ba01007387 */ /* 0x0003e80000100800 */
[----:B-1----:R1:W3:Y:S04]  /*31ea0*/  LDG.E.U16 R186, desc[UR60][R20.64] ;  /* 0x0000003c14ba7981 */ /* 0x0022e8000c1e1500 */
        /* <DEDUP_REMOVED lines=13> */
[----:B0-----:R-:W-:-:S03]  /*31f80*/  IMAD.WIDE R18, R0, 0x2, R164 ;  /* 0x0000000200127825 */ /* 0x001fc600078e02a4 */
[----:B------:R-:W3:Y:S04]  /*31f90*/  LDL.64 R164, [R1+0x1748] ;  /* 0x0017480001a47983 */ /* 0x000ee80000100a00 */
[----:B------:R0:W-:Y:S01]  /*31fa0*/  STL [R1+0xbb4], R180 ;  /* 0x000bb4b401007387 */ /* 0x0001e20000100800 */
[----:B----4-:R-:W-:-:S03]  /*31fb0*/  IMAD.WIDE R14, R0, 0x2, R162 ;  /* 0x00000002000e7825 */ /* 0x010fc600078e02a2 */
[----:B0-----:R0:W4:Y:S04]  /*31fc0*/  LDG.E.U16 R180, desc[UR60][R152.64] ;  /* 0x0000003c98b47981 */ /* 0x001128000c1e1500 */
[----:B------:R1:W-:Y:S04]  /*31fd0*/  STL [R1+0xbb0], R23 ;  /* 0x000bb01701007387 */ /* 0x0003e80000100800 */
[----:B-1----:R1:W4:Y:S04]  /*31fe0*/  LDG.E.U16 R23, desc[UR60][R20.64] ;  /* 0x0000003c14177981 */ /* 0x002328000c1e1500 */
[----:B--2---:R2:W-:Y:S04]  /*31ff0*/  STL [R1+0xbac], R194 ;  /* 0x000bacc201007387 */ /* 0x0045e80000100800 */
[----:B--2---:R2:W4:Y:S04]  /*32000*/  LDG.E.U16 R194, desc[UR60][R18.64] ;  /* 0x0000003c12c27981 */ /* 0x004528000c1e1500 */
[----:B------:R0:W-:Y:S04]  /*32010*/  STL [R1+0xba8], R191 ;  /* 0x000ba8bf01007387 */ /* 0x0001e80000100800 */
[----:B0-----:R0:W4:Y:S04]  /*32020*/  LDG.E.U16 R191, desc[UR60][R14.64] ;  /* 0x0000003c0ebf7981 */ /* 0x001128000c1e1500 */
[----:B------:R1:W-:Y:S04]  /*32030*/  STL [R1+0xba4], R3 ;  /* 0x000ba40301007387 */ /* 0x0003e80000100800 */
[----:B------:R-:W4:Y:S01]  /*32040*/  LDL.64 R162, [R1+0x1740] ;  /* 0x0017400001a27983 */ /* 0x000f220000100a00 */
[----:B------:R-:W-:-:S03]  /*32050*/  IMAD.WIDE R154, R0, 0x2, R160 ;  /* 0x00000002009a7825 */ /* 0x000fc600078e02a0 */
[----:B------:R-:W4:Y:S01]  /*32060*/  LDL.64 R160, [R1+0x1738] ;  /* 0x0017380001a07983 */ /* 0x000f220000100a00 */
[----:B------:R-:W-:-:S03]  /*32070*/  IMAD.WIDE R152, R0, 0x2, R178 ;  /* 0x0000000200987825 */ /* 0x000fc600078e02b2 */
        /* <DEDUP_REMOVED lines=22> */
[----:B---3--:R-:W-:-:S03]  /*321e0*/  IMAD.WIDE R20, R0, 0x2, R168 ;  /* 0x0000000200147825 */ /* 0x008fc600078e02a8 */
[----:B------:R-:W3:Y:S01]  /*321f0*/  LDL.64 R168, [R1+0x1700] ;  /* 0x0017000001a87983 */ /* 0x000ee20000100a00 */
[----:B------:R-:W-:-:S03]  /*32200*/  IMAD.WIDE R18, R0, 0x2, R166 ;  /* 0x0000000200127825 */ /* 0x000fc600078e02a6 */
[----:B------:R-:W3:Y:S04]  /*32210*/  LDL.64 R166, [R1+0x16f8] ;  /* 0x0016f80001a67983 */ /* 0x000ee80000100a00 */
[----:B------:R1:W-:Y:S01]  /*32220*/  STL [R1+0xb8c], R181 ;  /* 0x000b8cb501007387 */ /* 0x0003e20000100800 */
[----:B0-----:R-:W-:-:S03]  /*32230*/  IMAD.WIDE R14, R0, 0x2, R164 ;  /* 0x00000002000e7825 */ /* 0x001fc600078e02a4 */
[----:B-1----:R0:W3:Y:S04]  /*32240*/  LDG.E.U16 R181, desc[UR60][R152.64] ;  /* 0x0000003c98b57981 */ /* 0x0020e8000c1e1500 */
[----:B----4-:R1:W-:Y:S04]  /*32250*/  STL [R1+0xb88], R180 ;  /* 0x000b88b401007387 */ /* 0x0103e80000100800 */
[----:B-1----:R1:W4:Y:S04]  /*32260*/  LDG.E.U16 R180, desc[UR60][R20.64] ;  /* 0x0000003c14b47981 */ /* 0x002328000c1e1500 */
[----:B------:R0:W-:Y:S04]  /*32270*/  STL [R1+0xb84], R23 ;  /* 0x000b841701007387 */ /* 0x0001e80000100800 */
[----:B0-----:R0:W4:Y:S04]  /*32280*/  LDG.E.U16 R23, desc[UR60][R18.64] ;  /* 0x0000003c12177981 */ /* 0x001128000c1e1500 */
[----:B------:R1:W-:Y:S04]  /*32290*/  STL [R1+0xb80], R194 ;  /* 0x000b80c201007387 */ /* 0x0003e80000100800 */
[----:B-1----:R2:W4:Y:S04]  /*322a0*/  LDG.E.U16 R194, desc[UR60][R14.64] ;  /* 0x0000003c0ec27981 */ /* 0x002528000c1e1500 */
        /* <DEDUP_REMOVED lines=9> */
[----:B0-----:R-:W-:-:S03]  /*32340*/  IMAD.WIDE R18, R0, 0x2, R174 ;  /* 0x0000000200127825 */ /* 0x001fc600078e02ae */
[----:B------:R-:W4:Y:S04]  /*32350*/  LDL.64 R174, [R1+0x16d0] ;  /* 0x0016d00001ae7983 */ /* 0x000f280000100a00 */
[----:B------:R0:W-:Y:S04]  /*32360*/  STL [R1+0xb78], R3 ;  /* 0x000b780301007387 */ /* 0x0001e80000100800 */
[----:B0-----:R0:W4:Y:S01]  /*32370*/  LDG.E.U16 R3, desc[UR60][R152.64] ;  /* 0x0000003c98037981 */ /* 0x001122000c1e1500 */
[----:B--2---:R-:W-:-:S03]  /*32380*/  IMAD.WIDE R14, R0, 0x2, R156 ;  /* 0x00000002000e7825 */ /* 0x004fc600078e029c */
[----:B------:R2:W-:Y:S04]  /*32390*/  STL [R1+0xb74], R190 ;  /* 0x000b74be01007387 */ /* 0x0005e80000100800 */
        /* <DEDUP_REMOVED lines=10> */
[----:B-1----:R0:W4:Y:S04]  /*32440*/  LDG.E.U16 R183, desc[UR60][R154.64] ;  /* 0x0000003c9ab77981 */ /* 0x002128000c1e1500 */
[----:B------:R-:W4:Y:S01]  /*32450*/  LDL.64 R170, [R1+0x16b8] ;  /* 0x0016b80001aa7983 */ /* 0x000f220000100a00 */
[----:B--2---:R-:W-:-:S03]  /*32460*/  IMAD.WIDE R20, R0, 0x2, R176 ;  /* 0x0000000200147825 */ /* 0x004fc600078e02b0 */
[----:B------:R-:W2:Y:S01]  /*32470*/  LDL.64 R176, [R1+0x16b0] ;  /* 0x0016b00001b07983 */ /* 0x000ea20000100a00 */
[----:B---3--:R-:W-:-:S03]  /*32480*/  IMAD.WIDE R18, R0, 0x2, R168 ;  /* 0x0000000200127825 */ /* 0x008fc600078e02a8 */
[----:B------:R-:W3:Y:S04]  /*32490*/  LDL.64 R168, [R1+0x16a8] ;  /* 0x0016a80001a87983 */ /* 0x000ee80000100a00 */
[----:B------:R1:W-:Y:S04]  /*324a0*/  STL [R1+0xb64], R182 ;  /* 0x000b64b601007387 */ /* 0x0003e80000100800 */
[----:B-1----:R1:W3:Y:S01]  /*324b0*/  LDG.E.U16 R182, desc[UR60][R152.64] ;  /* 0x0000003c98b67981 */ /* 0x0022e2000c1e1500 */
[----:B------:R-:W-:-:S03]  /*324c0*/  IMAD.WIDE R14, R0, 0x2, R166 ;  /* 0x00000002000e7825 */ /* 0x000fc600078e02a6 */
[----:B------:R0:W-:Y:S04]  /*324d0*/  STL [R1+0xb60], R181 ;  /* 0x000b60b501007387 */ /* 0x0001e80000100800 */
[----:B0-----:R0:W3:Y:S04]  /*324e0*/  LDG.E.U16 R181, desc[UR60][R20.64] ;  /* 0x0000003c14b57981 */ /* 0x0010e8000c1e1500 */
[----:B----4-:R4:W-:Y:S04]  /*324f0*/  STL [R1+0xb5c], R180 ;  /* 0x000b5cb401007387 */ /* 0x0109e80000100800 */
[----:B----4-:R4:W3:Y:S04]  /*32500*/  LDG.E.U16 R180, desc[UR60][R18.64] ;  /* 0x0000003c12b47981 */ /* 0x0108e8000c1e1500 */
[----:B------:R1:W-:Y:S04]  /*32510*/  STL [R1+0xb58], R23 ;  /* 0x000b581701007387 */ /* 0x0003e80000100800 */
[----:B-1----:R1:W3:Y:S04]  /*32520*/  LDG.E.U16 R23, desc[UR60][R14.64] ;  /* 0x0000003c0e177981 */ /* 0x0022e8000c1e1500 */
        /* <DEDUP_REMOVED lines=9> */
[----:B----4-:R-:W-:-:S03]  /*325c0*/  IMAD.WIDE R18, R0, 0x2, R178 ;  /* 0x0000000200127825 */ /* 0x010fc600078e02b2 */
[----:B------:R-:W4:Y:S04]  /*325d0*/  LDL.64 R178, [R1+0x1680] ;  /* 0x0016800001b27983 */ /* 0x000f280000100a00 */
[----:B------:R1:W-:Y:S04]  /*325e0*/  STL [R1+0xb50], R191 ;  /* 0x000b50bf01007387 */ /* 0x0003e80000100800 */
[----:B-1----:R1:W4:Y:S04]  /*325f0*/  LDG.E.U16 R191, desc[UR60][R152.64] ;  /* 0x0000003c98bf7981 */ /* 0x002328000c1e1500 */
[----:B------:R0:W-:Y:S04]  /*32600*/  STL [R1+0xb4c], R3 ;  /* 0x000b4c0301007387 */ /* 0x0001e80000100800 */
[----:B0-----:R0:W4:Y:S01]  /*32610*/  LDG.E.U16 R3, desc[UR60][R20.64] ;  /* 0x0000003c14037981 */ /* 0x001122000c1e1500 */
[----:B------:R-:W-:-:S03]  /*32620*/  IMAD.WIDE R14, R0, 0x2, R174 ;  /* 0x00000002000e7825 */ /* 0x000fc600078e02ae */
[----:B------:R1:W-:Y:S04]  /*32630*/  STL [R1+0xb48], R190 ;  /* 0x000b48be01007387 */ /* 0x0003e80000100800 */
[----:B-1----:R2:W4:Y:S04]  /*32640*/  LDG.E.U16 R190, desc[UR60][R18.64] ;  /* 0x0000003c12be7981 */ /* 0x002528000c1e1500 */
[----:B------:R1:W-:Y:S04]  /*32650*/  STL [R1+0xb44], R187 ;  /* 0x000b44bb01007387 */ /* 0x0003e80000100800 */
[----:B------:R-:W4:Y:S04]  /*32660*/  LDL.64 R174, [R1+0x1678] ;  /* 0x0016780001ae7983 */ /* 0x000f280000100a00 */
[----:B-1----:R3:W4:Y:S04]  /*32670*/  LDG.E.U16 R187, desc[UR60][R14.64] ;  /* 0x0000003c0ebb7981 */ /* 0x002728000c1e1500 */
[----:B------:R1:W-:Y:S01]  /*32680*/  STL [R1+0xb40], R186 ;  /* 0x000b40ba01007387 */ /* 0x0003e20000100800 */
[----:B------:R-:W-:-:S03]  /*32690*/  IMAD.WIDE R154, R0, 0x2, R156 ;  /* 0x00000002009a7825 */ /* 0x000fc600078e029c */
[----:B------:R-:W4:Y:S01]  /*326a0*/  LDL.64 R156, [R1+0x1670] ;  /* 0x00167000019c7983 */ /* 0x000f220000100a00 */
[----:B------:R-:W-:-:S03]  /*326b0*/  IMAD.WIDE R152, R0, 0x2, R172 ;  /* 0x0000000200987825 */ /* 0x000fc600078e02ac */
[----:B-1----:R1:W4:Y:S04]  /*326c0*/  LDG.E.U16 R186, desc[UR60][R154.64] ;  /* 0x0000003c9aba7981 */ /* 0x002328000c1e1500 */
[----:B------:R-:W4:Y:S01]  /*326d0*/  LDL.64 R172, [R1+0x1668] ;  /* 0x0016680001ac7983 */ /* 0x000f220000100a00 */
[----:B0-----:R-:W-:-:S03]  /*326e0*/  IMAD.WIDE R20, R0, 0x2, R170 ;  /* 0x0000000200147825 */ /* 0x001fc600078e02aa */
[----:B------:R-:W4:Y:S01]  /*326f0*/  LDL.64 R170, [R1+0x1660] ;  /* 0x0016600001aa7983 */ /* 0x000f220000100a00 */
[----:B--2---:R-:W-:-:S03]  /*32700*/  IMAD.WIDE R18, R0, 0x2, R176 ;  /* 0x0000000200127825 */ /* 0x004fc600078e02b0 */
[----:B------:R-:W2:Y:S04]  /*32710*/  LDL.64 R176, [R1+0x1658] ;  /* 0x0016580001b07983 */ /* 0x000ea80000100a00 */
[----:B------:R0:W-:Y:S01]  /*32720*/  STL [R1+0xb3c], R183 ;  /* 0x000b3cb701007387 */ /* 0x0001e20000100800 */
[----:B---3--:R-:W-:-:S03]  /*32730*/  IMAD.WIDE R14, R0, 0x2, R168 ;  /* 0x00000002000e7825 */ /* 0x008fc600078e02a8 */
[----:B0-----:R0:W3:Y:S04]  /*32740*/  LDG.E.U16 R183, desc[UR60][R152.64] ;  /* 0x0000003c98b77981 */ /* 0x0010e8000c1e1500 */
[----:B------:R1:W-:Y:S04]  /*32750*/  STL [R1+0xb38], R182 ;  /* 0x000b38b601007387 */ /* 0x0003e80000100800 */
[----:B-1----:R1:W3:Y:S04]  /*32760*/  LDG.E.U16 R182, desc[UR60][R20.64] ;  /* 0x0000003c14b67981 */ /* 0x0022e8000c1e1500 */
[----:B------:R0:W-:Y:S04]  /*32770*/  STL [R1+0xb34], R181 ;  /* 0x000b34b501007387 */ /* 0x0001e80000100800 */
[----:B0-----:R0:W3:Y:S04]  /*32780*/  LDG.E.U16 R181, desc[UR60][R18.64] ;  /* 0x0000003c12b57981 */ /* 0x0010e8000c1e1500 */
[----:B------:R1:W-:Y:S04]  /*32790*/  STL [R1+0xb30], R180 ;  /* 0x000b30b401007387 */ /* 0x0003e80000100800 */
[----:B------:R-:W3:Y:S04]  /*327a0*/  LDL.64 R168, [R1+0x1650] ;  /* 0x0016500001a87983 */ /* 0x000ee80000100a00 */
[----:B-1----:R4:W3:Y:S04]  /*327b0*/  LDG.E.U16 R180, desc[UR60][R14.64] ;  /* 0x0000003c0eb47981 */ /* 0x0028e8000c1e1500 */
[----:B------:R1:W-:Y:S01]  /*327c0*/  STL [R1+0xb2c], R23 ;  /* 0x000b2c1701007387 */ /* 0x0003e20000100800 */
[----:B------:R-:W-:-:S03]  /*327d0*/  IMAD.WIDE R154, R0, 0x2, R166 ;  /* 0x00000002009a7825 */ /* 0x000fc600078e02a6 */
[----:B------:R-:W3:Y:S01]  /*327e0*/  LDL.64 R166, [R1+0x1648] ;  /* 0x0016480001a67983 */ /* 0x000ee20000100a00 */
[----:B------:R-:W-:-:S03]  /*327f0*/  IMAD.WIDE R152, R0, 0x2, R164 ;  /* 0x0000000200987825 */ /* 0x000fc600078e02a4 */
[----:B-1----:R1:W3:Y:S04]  /*32800*/  LDG.E.U16 R23, desc[UR60][R154.64] ;  /* 0x0000003c9a177981 */ /* 0x0022e8000c1e1500 */
[----:B------:R-:W3:Y:S01]  /*32810*/  LDL.64 R164, [R1+0x1640] ;  /* 0x0016400001a47983 */ /* 0x000ee20000100a00 */
[----:B------:R-:W-:-:S03]  /*32820*/  IMAD.WIDE R20, R0, 0x2, R162 ;  /* 0x0000000200147825 */ /* 0x000fc600078e02a2 */
[----:B------:R1:W3:Y:S04]  /*32830*/  LDG.E.U16 R195, desc[UR60][R152.64] ;  /* 0x0000003c98c37981 */ /* 0x0002e8000c1e1500 */
[----:B------:R-:W3:Y:S01]  /*32840*/  LDL.64 R162, [R1+0x1638] ;  /* 0x0016380001a27983 */ /* 0x000ee20000100a00 */
[----:B0-----:R-:W-:-:S03]  /*32850*/  IMAD.WIDE R18, R0, 0x2, R160 ;  /* 0x0000000200127825 */ /* 0x001fc600078e02a0 */
[----:B------:R-:W3:Y:S04]  /*32860*/  LDL.64 R160, [R1+0x1630] ;  /* 0x0016300001a07983 */ /* 0x000ee80000100a00 */
[----:B------:R0:W-:Y:S01]  /*32870*/  STL [R1+0xb28], R194 ;  /* 0x000b28c201007387 */ /* 0x0001e20000100800 */
[----:B----4-:R-:W-:-:S03]  /*32880*/  IMAD.WIDE R14, R0, 0x2, R178 ;  /* 0x00000002000e7825 */ /* 0x010fc600078e02b2 */
[----:B0-----:R0:W4:Y:S04]  /*32890*/  LDG.E.U16 R194, desc[UR60][R20.64] ;  /* 0x0000003c14c27981 */ /* 0x001128000c1e1500 */
[----:B------:R1:W-:Y:S04]  /*328a0*/  STL [R1+0xb24], R191 ;  /* 0x000b24bf01007387 */ /* 0x0003e80000100800 */
[----:B-1----:R-:W4:Y:S04]  /*328b0*/  LDG.E.U16 R191, desc[UR60][R14.64] ;  /* 0x0000003c0ebf7981 */ /* 0x002f28000c1e1500 */
[----:B------:R1:W-:Y:S04]  /*328c0*/  STL [R1+0xb20], R3 ;  /* 0x000b200301007387 */ /* 0x0003e80000100800 */
[----:B-1----:R1:W4:Y:S04]  /*328d0*/  LDG.E.U16 R3, desc[UR60][R18.64] ;  /* 0x0000003c12037981 */ /* 0x002328000c1e1500 */
[----:B------:R-:W-:Y:S01]  /*328e0*/  STL [R1+0xb1c], R190 ;  /* 0x000b1cbe01007387 */ /* 0x000fe20000100800 */
        /* <DEDUP_REMOVED lines=13> */
[----:B------:R-:W2:Y:S04]  /*329c0*/  LDG.E.U16 R190, desc[UR60][R18.64] ;  /* 0x0000003c12be7981 */ /* 0x000ea8000c1e1500 */
[----:B-1----:R1:W2:Y:S04]  /*329d0*/  LDG.E.U16 R186, desc[UR60][R152.64] ;  /* 0x0000003c98ba7981 */ /* 0x0022a8000c1e1500 */
[----:B---3--:R3:W-:Y:S04]  /*329e0*/  STL [R1+0xb10], R183 ;  /* 0x000b10b701007387 */ /* 0x0087e80000100800 */
[----:B---3--:R3:W2:Y:S04]  /*329f0*/  LDG.E.U16 R183, desc[UR60][R20.64] ;  /* 0x0000003c14b77981 */ /* 0x0086a8000c1e1500 */
[----:B------:R0:W-:Y:S04]  /*32a00*/  STL [R1+0xb0c], R182 ;  /* 0x000b0cb601007387 */ /* 0x0001e80000100800 */
[----:B0-----:R0:W2:Y:S04]  /*32a10*/  LDG.E.U16 R182, desc[UR60][R14.64] ;  /* 0x0000003c0eb67981 */ /* 0x0010a8000c1e1500 */
[----:B------:R-:W-:Y:S01]  /*32a20*/  STL [R1+0xb08], R181 ;  /* 0x000b08b501007387 */ /* 0x000fe20000100800 */
[----:B------:R-:W-:-:S05]  /*32a30*/  IMAD.WIDE R154, R0, 0x2, R168 ;  /* 0x00000002009a7825 */ /* 0x000fca00078e02a8 */
[----:B------:R4:W2:Y:S04]  /*32a40*/  LDG.E.U16 R198, desc[UR60][R154.64] ;  /* 0x0000003c9ac67981 */ /* 0x0008a8000c1e1500 */
[----:B------:R1:W-:Y:S04]  /*32a50*/  STL [R1+0xb04], R180 ;  /* 0x000b04b401007387 */ /* 0x0003e80000100800 */
[----:B------:R-:W2:Y:S04]  /*32a60*/  LDL.64 R168, [R1+0x15f8] ;  /* 0x0015f80001a87983 */ /* 0x000ea80000100a00 */
[----:B-1----:R-:W2:Y:S01]  /*32a70*/  LDL.64 R180, [R1+0x1600] ;  /* 0x0016000001b47983 */ /* 0x002ea20000100a00 */
        /* <DEDUP_REMOVED lines=8> */
[----:B------:R1:W-:Y:S04]  /*32b00*/  STL [R1+0xafc], R195 ;  /* 0x000afcc301007387 */ /* 0x0003e80000100800 */
[----:B0-----:R0:W3:Y:S04]  /*32b10*/  LDG.E.U16 R23, desc[UR60][R152.64] ;  /* 0x0000003c98177981 */ /* 0x0010e8000c1e1500 */
[----:B-1----:R1:W3:Y:S04]  /*32b20*/  LDG.E.U16 R195, desc[UR60][R20.64] ;  /* 0x0000003c14c37981 */ /* 0x0022e8000c1e1500 */
[----:B----4-:R4:W-:Y:S04]  /*32b30*/  STL [R1+0xaf8], R194 ;  /* 0x000af8c201007387 */ /* 0x0109e80000100800 */
[----:B----4-:R4:W3:Y:S04]  /*32b40*/  LDG.E.U16 R194, desc[UR60][R18.64] ;  /* 0x0000003c12c27981 */ /* 0x0108e8000c1e1500 */
[----:B------:R0:W-:Y:S04]  /*32b50*/  STL [R1+0xaf4], R3 ;  /* 0x000af40301007387 */ /* 0x0001e80000100800 */
[----:B------:R1:W-:Y:S04]  /*32b60*/  STL [R1+0xaf0], R191 ;  /* 0x000af0bf01007387 */ /* 0x0003e80000100800 */
[----:B------:R-:W3:Y:S04]  /*32b70*/  LDL.64 R160, [R1+0x15d0] ;  /* 0x0015d00001a07983 */ /* 0x000ee80000100a00 */
[----:B0-----:R0:W3:Y:S04]  /*32b80*/  LDG.E.U16 R3, desc[UR60][R14.64] ;  /* 0x0000003c0e037981 */ /* 0x0010e8000c1e1500 */
[----:B------:R-:W3:Y:S01]  /*32b90*/  LDL.64 R176, [R1+0x15d8] ;  /* 0x0015d80001b07983 */ /* 0x000ee20000100a00 */
[----:B------:R-:W-:-:S03]  /*32ba0*/  IMAD.WIDE R154, R0, 0x2, R178 ;  /* 0x00000002009a7825 */ /* 0x000fc600078e02b2 */
[----:B------:R-:W3:Y:S01]  /*32bb0*/  LDL.64 R178, [R1+0x15b8] ;  /* 0x0015b80001b27983 */ /* 0x000ee20000100a00 */
[----:B------:R-:W-:-:S03]  /*32bc0*/  IMAD.WIDE R152, R0, 0x2, R174 ;  /* 0x0000000200987825 */ /* 0x000fc600078e02ae */
[----:B------:R-:W3:Y:S04]  /*32bd0*/  LDL.64 R174, [R1+0x15c8] ;  /* 0x0015c80001ae7983 */ /* 0x000ee80000100a00 */
[----:B-1----:R-:W3:Y:S01]  /*32be0*/  LDG.E.U16 R191, desc[UR60][R154.64] ;  /* 0x0000003c9abf7981 */ /* 0x002ee2000c1e1500 */
[----:B------:R-:W-:-:S03]  /*32bf0*/  IMAD.WIDE R20, R0, 0x2, R156 ;  /* 0x0000000200147825 */ /* 0x000fc600078e029c */
[----:B------:R-:W3:Y:S04]  /*32c00*/  LDL.64 R156, [R1+0x15c0] ;  /* 0x0015c000019c7983 */ /* 0x000ee80000100a00 */
[----:B------:R1:W-:Y:S01]  /*32c10*/  STL [R1+0xaec], R187 ;  /* 0x000aecbb01007387 */ /* 0x0003e20000100800 */
[----:B----4-:R-:W-:-:S04]  /*32c20*/  IMAD.WIDE R18, R0, 0x2, R172 ;  /* 0x0000000200127825 */ /* 0x010fc800078e02ac */
[C---:B0-----:R-:W-:Y:S01]  /*32c30*/  IMAD.WIDE R14, R0.reuse, 0x2, R170 ;  /* 0x00000002000e7825 */ /* 0x041fe200078e02aa */
[----:B-1----:R0:W4:Y:S04]  /*32c40*/  LDG.E.U16 R187, desc[UR60][R152.64] ;  /* 0x0000003c98bb7981 */ /* 0x002128000c1e1500 */
[----:B--2---:R1:W-:Y:S04]  /*32c50*/  STL [R1+0xae8], R186 ;  /* 0x000ae8ba01007387 */ /* 0x0043e80000100800 */
[----:B-1----:R1:W2:Y:S04]  /*32c60*/  LDG.E.U16 R186, desc[UR60][R20.64] ;  /* 0x0000003c14ba7981 */ /* 0x0022a8000c1e1500 */
[----:B------:R0:W-:Y:S04]  /*32c70*/  STL [R1+0xae4], R183 ;  /* 0x000ae4b701007387 */ /* 0x0001e80000100800 */
[----:B------:R-:W-:Y:S04]  /*32c80*/  STL [R1+0xae0], R190 ;  /* 0x000ae0be01007387 */ /* 0x000fe80000100800 */
[----:B------:R-:W2:Y:S04]  /*32c90*/  LDL.64 R172, [R1+0x15b0] ;  /* 0x0015b00001ac7983 */ /* 0x000ea80000100a00 */
[----:B0-----:R3:W2:Y:S04]  /*32ca0*/  LDG.E.U16 R183, desc[UR60][R18.64] ;  /* 0x0000003c12b77981 */ /* 0x0016a8000c1e1500 */
[----:B------:R0:W-:Y:S04]  /*32cb0*/  STL [R1+0xadc], R182 ;  /* 0x000adcb601007387 */ /* 0x0001e80000100800 */
[----:B------:R-:W2:Y:S04]  /*32cc0*/  LDL.64 R170, [R1+0x15a8] ;  /* 0x0015a80001aa7983 */ /* 0x000ea80000100a00 */
[----:B0-----:R0:W2:Y:S01]  /*32cd0*/  LDG.E.U16 R182, desc[UR60][R14.64] ;  /* 0x0000003c0eb67981 */ /* 0x0010a2000c1e1500 */
[----:B------:R-:W-:-:S03]  /*32ce0*/  IMAD.WIDE R152, R0, 0x2, R168 ;  /* 0x0000000200987825 */ /* 0x000fc600078e02a8 */
[----:B------:R-:W2:Y:S01]  /*32cf0*/  LDL.64 R168, [R1+0x15a0] ;  /* 0x0015a00001a87983 */ /* 0x000ea20000100a00 */
[----:B------:R-:W-:-:S03]  /*32d00*/  IMAD.WIDE R154, R0, 0x2, R180 ;  /* 0x00000002009a7825 */ /* 0x000fc600078e02b4 */
[----:B------:R0:W2:Y:S04]  /*32d10*/  LDG.E.U16 R181, desc[UR60][R152.64] ;  /* 0x0000003c98b57981 */ /* 0x0000a8000c1e1500 */
[----:B------:R0:W2:Y:S01]  /*32d20*/  LDG.E.U16 R190, desc[UR60][R154.64] ;  /* 0x0000003c9abe7981 */ /* 0x0000a2000c1e1500 */
[----:B-1----:R-:W-:-:S03]  /*32d30*/  IMAD.WIDE R20, R0, 0x2, R166 ;  /* 0x0000000200147825 */ /* 0x002fc600078e02a6 */
[----:B------:R-:W2:Y:S01]  /*32d40*/  LDL.64 R166, [R1+0x1598] ;  /* 0x0015980001a67983 */ /* 0x000ea20000100a00 */
[----:B---3--:R-:W-:-:S03]  /*32d50*/  IMAD.WIDE R18, R0, 0x2, R164 ;  /* 0x0000000200127825 */ /* 0x008fc600078e02a4 */
[----:B------:R-:W3:Y:S04]  /*32d60*/  LDL.64 R164, [R1+0x1590] ;  /* 0x0015900001a47983 */ /* 0x000ee80000100a00 */
[----:B------:R-:W-:Y:S01]  /*32d70*/  STL [R1+0xad8], R198 ;  /* 0x000ad8c601007387 */ /* 0x000fe20000100800 */
[----:B0-----:R-:W-:-:S03]  /*32d80*/  IMAD.WIDE R14, R0, 0x2, R162 ;  /* 0x00000002000e7825 */ /* 0x001fc600078e02a2 */
[----:B------:R-:W3:Y:S04]  /*32d90*/  LDG.E.U16 R180, desc[UR60][R18.64] ;  /* 0x0000003c12b47981 */ /* 0x000ee8000c1e1500 */
[----:B------:R0:W-:Y:S04]  /*32da0*/  STL [R1+0xad4], R23 ;  /* 0x000ad41701007387 */ /* 0x0001e80000100800 */
[----:B------:R-:W-:Y:S04]  /*32db0*/  STL [R1+0xad0], R195 ;  /* 0x000ad0c301007387 */ /* 0x000fe80000100800 */
[----:B0-----:R0:W3:Y:S04]  /*32dc0*/  LDG.E.U16 R23, desc[UR60][R20.64] ;  /* 0x0000003c14177981 */ /* 0x0010e8000c1e1500 */
[----:B------:R-:W-:Y:S04]  /*32dd0*/  STL [R1+0xacc], R194 ;  /* 0x000accc201007387 */ /* 0x000fe80000100800 */
[----:B------:R-:W3:Y:S01]  /*32de0*/  LDL.64 R162, [R1+0x1588] ;  /* 0x0015880001a27983 */ /* 0x000ee20000100a00 */
[----:B------:R-:W-:-:S03]  /*32df0*/  IMAD.WIDE R152, R0, 0x2, R160 ;  /* 0x0000000200987825 */ /* 0x000fc600078e02a0 */
[----:B------:R1:W-:Y:S04]  /*32e00*/  STL [R1+0xac8], R3 ;  /* 0x000ac80301007387 */ /* 0x0003e80000100800 */
[----:B------:R-:W3:Y:S01]  /*32e10*/  LDL.64 R160, [R1+0x1578] ;  /* 0x0015780001a07983 */ /* 0x000ee20000100a00 */
[----:B------:R-:W-:-:S03]  /*32e20*/  IMAD.WIDE R154, R0, 0x2, R176 ;  /* 0x00000002009a7825 */ /* 0x000fc600078e02b0 */
[----:B------:R-:W3:Y:S04]  /*32e30*/  LDL.64 R176, [R1+0x1580] ;  /* 0x0015800001b07983 */ /* 0x000ee80000100a00 */
[----:B-1----:R1:W3:Y:S04]  /*32e40*/  LDG.E.U16 R3, desc[UR60][R14.64] ;  /* 0x0000003c0e037981 */ /* 0x0022e8000c1e1500 */
[----:B------:R2:W3:Y:S01]  /*32e50*/  LDG.E.U16 R194, desc[UR60][R154.64] ;  /* 0x0000003c9ac27981 */ /* 0x0004e2000c1e1500 */
[----:B0-----:R-:W-:-:S03]  /*32e60*/  IMAD.WIDE R20, R0, 0x2, R174 ;  /* 0x0000000200147825 */ /* 0x001fc600078e02ae */
[----:B------:R-:W3:Y:S01]  /*32e70*/  LDL.64 R174, [R1+0x1570] ;  /* 0x0015700001ae7983 */ /* 0x000ee20000100a00 */
[----:B------:R-:W-:-:S03]  /*32e80*/  IMAD.WIDE R18, R0, 0x2, R156 ;  /* 0x0000000200127825 */ /* 0x000fc600078e029c */
[----:B------:R0:W3:Y:S01]  /*32e90*/  LDG.E.U16 R202, desc[UR60][R152.64] ;  /* 0x0000003c98ca7981 */ /* 0x0000e2000c1e1500 */
[----:B-1----:R-:W-:-:S03]  /*32ea0*/  IMAD.WIDE R14, R0, 0x2, R178 ;  /* 0x00000002000e7825 */ /* 0x002fc600078e02b2 */
[----:B------:R-:W3:Y:S04]  /*32eb0*/  LDL.64 R156, [R1+0x1568] ;  /* 0x00156800019c7983 */ /* 0x000ee80000100a00 */
[----:B------:R-:W-:Y:S04]  /*32ec0*/  STL [R1+0xac4], R191 ;  /* 0x000ac4bf01007387 */ /* 0x000fe80000100800 */
[----:B------:R-:W3:Y:S04]  /*32ed0*/  LDG.E.U16 R199, desc[UR60][R18.64] ;  /* 0x0000003c12c77981 */ /* 0x000ee8000c1e1500 */
[----:B----4-:R1:W-:Y:S04]  /*32ee0*/  STL [R1+0xac0], R187 ;  /* 0x000ac0bb01007387 */ /* 0x0103e80000100800 */
[----:B-1----:R1:W4:Y:S04]  /*32ef0*/  LDG.E.U16 R187, desc[UR60][R20.64] ;  /* 0x0000003c14bb7981 */ /* 0x002328000c1e1500 */
[----:B--2---:R2:W-:Y:S04]  /*32f00*/  STL [R1+0xabc], R186 ;  /* 0x000abcba01007387 */ /* 0x0045e80000100800 */
[----:B--2---:R3:W2:Y:S01]  /*32f10*/  LDG.E.U16 R186, desc[UR60][R14.64] ;  /* 0x0000003c0eba7981 */ /* 0x0046a2000c1e1500 */
[----:B------:R-:W-:-:S03]  /*32f20*/  IMAD.WIDE R154, R0, 0x2, R172 ;  /* 0x00000002009a7825 */ /* 0x000fc600078e02ac */
[----:B------:R-:W-:Y:S04]  /*32f30*/  STL [R1+0xab8], R183 ;  /* 0x000ab8b701007387 */ /* 0x000fe80000100800 */
[----:B------:R3:W2:Y:S01]  /*32f40*/  LDG.E.U16 R191, desc[UR60][R154.64] ;  /* 0x0000003c9abf7981 */ /* 0x0006a2000c1e1500 */
[----:B0-----:R-:W-:-:S05]  /*32f50*/  IMAD.WIDE R152, R0, 0x2, R170 ;  /* 0x0000000200987825 */ /* 0x001fca00078e02aa */
[----:B------:R-:W2:Y:S04]  /*32f60*/  LDG.E.U16 R198, desc[UR60][R152.64] ;  /* 0x0000003c98c67981 */ /* 0x000ea8000c1e1500 */
[----:B------:R0:W-:Y:S04]  /*32f70*/  STL [R1+0xab4], R182 ;  /* 0x000ab4b601007387 */ /* 0x0001e80000100800 */
[----:B------:R-:W2:Y:S04]  /*32f80*/  LDL.64 R172, [R1+0x1558] ;  /* 0x0015580001ac7983 */ /* 0x000ea80000100a00 */
[----:B------:R-:W2:Y:S04]  /*32f90*/  LDL.64 R170, [R1+0x1550] ;  /* 0x0015500001aa7983 */ /* 0x000ea80000100a00 */
[----:B0-----:R-:W2:Y:S01]  /*32fa0*/  LDL.64 R182, [R1+0x1560] ;  /* 0x0015600001b67983 */ /* 0x001ea20000100a00 */
[----:B-1----:R-:W-:-:S03]  /*32fb0*/  IMAD.WIDE R20, R0, 0x2, R168 ;  /* 0x0000000200147825 */ /* 0x002fc600078e02a8 */
[----:B------:R-:W2:Y:S04]  /*32fc0*/  LDL.64 R168, [R1+0x1548] ;  /* 0x0015480001a87983 */ /* 0x000ea80000100a00 */
[----:B------:R0:W2:Y:S01]  /*32fd0*/  LDG.E.U16 R195, desc[UR60][R20.64] ;  /* 0x0000003c14c37981 */ /* 0x0000a2000c1e1500 */
[----:B------:R-:W-:-:S03]  /*32fe0*/  IMAD.WIDE R18, R0, 0x2, R166 ;  /* 0x0000000200127825 */ /* 0x000fc600078e02a6 */
[----:B------:R-:W2:Y:S04]  /*32ff0*/  LDL.64 R166, [R1+0x1540] ;  /* 0x0015400001a67983 */ /* 0x000ea80000100a00 */
[----:B------:R1:W-:Y:S01]  /*33000*/  STL [R1+0xab0], R190 ;  /* 0x000ab0be01007387 */ /* 0x0003e20000100800 */
[----:B---3--:R-:W-:-:S03]  /*33010*/  IMAD.WIDE R14, R0, 0x2, R164 ;  /* 0x00000002000e7825 */ /* 0x008fc600078e02a4 */
[----:B------:R-:W-:Y:S04]  /*33020*/  STL [R1+0xaac], R181 ;  /* 0x000aacb501007387 */ /* 0x000fe80000100800 */
[----:B-1----:R-:W3:Y:S04]  /*33030*/  LDG.E.U16 R190, desc[UR60][R14.64] ;  /* 0x0000003c0ebe7981 */ /* 0x002ee8000c1e1500 */
[----:B------:R1:W-:Y:S04]  /*33040*/  STL [R1+0xaa8], R23 ;  /* 0x000aa81701007387 */ /* 0x0003e80000100800 */
[----:B------:R0:W-:Y:S04]  /*33050*/  STL [R1+0xaa4], R180 ;  /* 0x000aa4b401007387 */ /* 0x0001e80000100800 */
[----:B-1----:R1:W3:Y:S01]  /*33060*/  LDG.E.U16 R23, desc[UR60][R18.64] ;  /* 0x0000003c12177981 */ /* 0x0022e2000c1e1500 */
[----:B------:R-:W-:-:S04]  /*33070*/  IMAD.WIDE R154, R0, 0x2, R162 ;  /* 0x00000002009a7825 */ /* 0x000fc800078e02a2 */
[C---:B0-----:R-:W-:Y:S01]  /*33080*/  IMAD.WIDE R20, R0.reuse, 0x2, R160 ;  /* 0x0000000200147825 */ /* 0x041fe200078e02a0 */
[----:B------:R0:W-:Y:S04]  /*33090*/  STL [R1+0xaa0], R3 ;  /* 0x000aa00301007387 */ /* 0x0001e80000100800 */
[----:B------:R-:W3:Y:S04]  /*330a0*/  LDL.64 R180, [R1+0x1538] ;  /* 0x0015380001b47983 */ /* 0x000ee80000100a00 */
[----:B------:R-:W3:Y:S01]  /*330b0*/  LDL.64 R164, [R1+0x1530] ;  /* 0x0015300001a47983 */ /* 0x000ee20000100a00 */
[----:B------:R-:W-:-:S03]  /*330c0*/  IMAD.WIDE R152, R0, 0x2, R176 ;  /* 0x0000000200987825 */ /* 0x000fc600078e02b0 */
[----:B------:R-:W3:Y:S04]  /*330d0*/  LDL.64 R162, [R1+0x1528] ;  /* 0x0015280001a27983 */ /* 0x000ee80000100a00 */
[----:B------:R-:W3:Y:S04]  /*330e0*/  LDL.64 R160, [R1+0x1520] ;  /* 0x0015200001a07983 */ /* 0x000ee80000100a00 */
[----:B0-----:R-:W3:Y:S04]  /*330f0*/  LDG.E.U16 R3, desc[UR60][R154.64] ;  /* 0x0000003c9a037981 */ /* 0x001ee8000c1e1500 */
[----:B------:R-:W3:Y:S04]  /*33100*/  LDL.64 R178, [R1+0x1518] ;  /* 0x0015180001b27983 */ /* 0x000ee80000100a00 */
[----:B------:R0:W-:Y:S04]  /*33110*/  STL [R1+0xa9c], R194 ;  /* 0x000a9cc201007387 */ /* 0x0001e80000100800 */
[----:B0-----:R0:W3:Y:S01]  /*33120*/  LDG.E.U16 R194, desc[UR60][R152.64] ;  /* 0x0000003c98c27981 */ /* 0x0010e2000c1e1500 */
[----:B-1----:R-:W-:-:S03]  /*33130*/  IMAD.WIDE R18, R0, 0x2, R174 ;  /* 0x0000000200127825 */ /* 0x002fc600078e02ae */
[----:B------:R1:W-:Y:S01]  /*33140*/  STL [R1+0xa98], R202 ;  /* 0x000a98ca01007387 */ /* 0x0003e20000100800 */
[----:B------:R-:W-:-:S03]  /*33150*/  IMAD.WIDE R14, R0, 0x2, R156 ;  /* 0x00000002000e7825 */ /* 0x000fc600078e029c */
[----:B----4-:R4:W-:Y:S04]  /*33160*/  STL [R1+0xa94], R187 ;  /* 0x000a94bb01007387 */ /* 0x0109e80000100800 */
[----:B------:R-:W-:Y:S04]  /*33170*/  STL [R1+0xa90], R199 ;  /* 0x000a90c701007387 */ /* 0x000fe80000100800 */
[----:B-1----:R1:W3:Y:S04]  /*33180*/  LDG.E.U16 R202, desc[UR60][R20.64] ;  /* 0x0000003c14ca7981 */ /* 0x0022e8000c1e1500 */
[----:B------:R-:W3:Y:S04]  /*33190*/  LDL.64 R176, [R1+0x1510] ;  /* 0x0015100001b07983 */ /* 0x000ee80000100a00 */
[----:B----4-:R4:W3:Y:S04]  /*331a0*/  LDG.E.U16 R187, desc[UR60][R18.64] ;  /* 0x0000003c12bb7981 */ /* 0x0108e8000c1e1500 */
[----:B--2---:R2:W-:Y:S04]  /*331b0*/  STL [R1+0xa8c], R186 ;  /* 0x000a8cba01007387 */ /* 0x0045e80000100800 */
[----:B------:R-:W3:Y:S04]  /*331c0*/  LDL.64 R174, [R1+0x1508] ;  /* 0x0015080001ae7983 */ /* 0x000ee80000100a00 */
[----:B------:R-:W3:Y:S04]  /*331d0*/  LDL.64 R156, [R1+0x1500] ;  /* 0x00150000019c7983 */ /* 0x000ee80000100a00 */
[----:B--2---:R2:W3:Y:S01]  /*331e0*/  LDG.E.U16 R186, desc[UR60][R14.64] ;  /* 0x0000003c0eba7981 */ /* 0x0044e2000c1e1500 */
[----:B0-----:R-:W-:-:S03]  /*331f0*/  IMAD.WIDE R152, R0, 0x2, R172 ;  /* 0x0000000200987825 */ /* 0x001fc600078e02ac */
[----:B------:R-:W3:Y:S01]  /*33200*/  LDL.64 R172, [R1+0x14f8] ;  /* 0x0014f80001ac7983 */ /* 0x000ee20000100a00 */
[----:B-1----:R-:W-:-:S03]  /*33210*/  IMAD.WIDE R20, R0, 0x2, R170 ;  /* 0x0000000200147825 */ /* 0x002fc600078e02aa */
[----:B------:R-:W3:Y:S01]  /*33220*/  LDL.64 R170, [R1+0x14f0] ;  /* 0x0014f00001aa7983 */ /* 0x000ee20000100a00 */
[----:B------:R-:W-:-:S03]  /*33230*/  IMAD.WIDE R154, R0, 0x2, R182 ;  /* 0x00000002009a7825 */ /* 0x000fc600078e02b6 */
[----:B------:R0:W-:Y:S04]  /*33240*/  STL [R1+0xa88], R191 ;  /* 0x000a88bf01007387 */ /* 0x0001e80000100800 */
[----:B------:R1:W3:Y:S04]  /*33250*/  LDG.E.U16 R199, desc[UR60][R154.64] ;  /* 0x0000003c9ac77981 */ /* 0x0002e8000c1e1500 */
[----:B------:R4:W-:Y:S04]  /*33260*/  STL [R1+0xa84], R198 ;  /* 0x000a84c601007387 */ /* 0x0009e80000100800 */
[----:B0-----:R0:W3:Y:S04]  /*33270*/  LDG.E.U16 R191, desc[UR60][R152.64] ;  /* 0x0000003c98bf7981 */ /* 0x0010e8000c1e1500 */
[----:B----4-:R4:W4:Y:S01]  /*33280*/  LDG.E.U16 R198, desc[UR60][R20.64] ;  /* 0x0000003c14c67981 */ /* 0x010922000c1e1500 */
[----:B------:R-:W-:-:S03]  /*33290*/  IMAD.WIDE R18, R0, 0x2, R168 ;  /* 0x0000000200127825 */ /* 0x000fc600078e02a8 */
[----:B------:R1:W-:Y:S04]  /*332a0*/  STL [R1+0xa80], R195 ;  /* 0x000a80c301007387 */ /* 0x0003e80000100800 */
[----:B-1----:R1:W4:Y:S01]  /*332b0*/  LDG.E.U16 R195, desc[UR60][R18.64] ;  /* 0x0000003c12c37981 */ /* 0x002322000c1e1500 */
[----:B--2---:R-:W-:-:S03]  /*332c0*/  IMAD.WIDE R14, R0, 0x2, R166 ;  /* 0x00000002000e7825 */ /* 0x004fc600078e02a6 */
[----:B---3--:R2:W-:Y:S04]  /*332d0*/  STL [R1+0xa7c], R23 ;  /* 0x000a7c1701007387 */ /* 0x0085e80000100800 */
[----:B------:R3:W-:Y:S04]  /*332e0*/  STL [R1+0xa78], R190 ;  /* 0x000a78be01007387 */ /* 0x0007e80000100800 */
[----:B------:R-:W4:Y:S04]  /*332f0*/  LDL.64 R168, [R1+0x14e8] ;  /* 0x0014e80001a87983 */ /* 0x000f280000100a00 */
[----:B--2---:R2:W2:Y:S04]  /*33300*/  LDG.E.U16 R23, desc[UR60][R14.64] ;  /* 0x0000003c0e177981 */ /* 0x0044a8000c1e1500 */
[----:B------:R-:W2:Y:S01]  /*33310*/  LDL.64 R166, [R1+0x14e0] ;  /* 0x0014e00001a67983 */ /* 0x000ea20000100a00 */
[----:B------:R-:W-:-:S04]  /*33320*/  IMAD.WIDE R154, R0, 0x2, R180 ;  /* 0x00000002009a7825 */ /* 0x000fc800078e02b4 */
[C---:B0-----:R-:W-:Y:S01]  /*33330*/  IMAD.WIDE R152, R0.reuse, 0x2, R164 ;  /* 0x0000000200987825 */ /* 0x041fe200078e02a4 */
[----:B---3--:R0:W3:Y:S03]  /*33340*/  LDG.E.U16 R190, desc[UR60][R154.64] ;  /* 0x0000003c9abe7981 */ /* 0x0080e6000c1e1500 */
[C---:B----4-:R-:W-:Y:S01]  /*33350*/  IMAD.WIDE R20, R0.reuse, 0x2, R162 ;  /* 0x0000000200147825 */ /* 0x050fe200078e02a2 */
[----:B------:R-:W4:Y:S03]  /*33360*/  LDL.64 R164, [R1+0x14d8] ;  /* 0x0014d80001a47983 */ /* 0x000f260000100a00 */
[C---:B-1----:R-:W-:Y:S01]  /*33370*/  IMAD.WIDE R18, R0.reuse, 0x2, R160 ;  /* 0x0000000200127825 */ /* 0x042fe200078e02a0 */
[----:B------:R-:W4:Y:S04]  /*33380*/  LDL.64 R162, [R1+0x14d0] ;  /* 0x0014d00001a27983 */ /* 0x000f280000100a00 */
[----:B------:R-:W4:Y:S04]  /*33390*/  LDL.64 R160, [R1+0x14c8] ;  /* 0x0014c80001a07983 */ /* 0x000f280000100a00 */
[----:B------:R1:W-:Y:S04]  /*333a0*/  STL [R1+0xa74], R3 ;  /* 0x000a740301007387 */ /* 0x0003e80000100800 */
[----:B-1----:R1:W4:Y:S04]  /*333b0*/  LDG.E.U16 R3, desc[UR60][R152.64] ;  /* 0x0000003c98037981 */ /* 0x002328000c1e1500 */
[----:B------:R0:W-:Y:S04]  /*333c0*/  STL [R1+0xa70], R194 ;  /* 0x000a70c201007387 */ /* 0x0001e80000100800 */
[----:B0-----:R0:W4:Y:S01]  /*333d0*/  LDG.E.U16 R194, desc[UR60][R20.64] ;  /* 0x0000003c14c27981 */ /* 0x001122000c1e1500 */
[----:B--2---:R-:W-:-:S03]  /*333e0*/  IMAD.WIDE R14, R0, 0x2, R178 ;  /* 0x00000002000e7825 */ /* 0x004fc600078e02b2 */
[----:B------:R2:W4:Y:S04]  /*333f0*/  LDG.E.U16 R179, desc[UR60][R18.64] ;  /* 0x0000003c12b37981 */ /* 0x000528000c1e1500 */
[----:B------:R1:W-:Y:S01]  /*33400*/  STL [R1+0xa6c], R202 ;  /* 0x000a6cca01007387 */ /* 0x0003e20000100800 */
[----:B------:R-:W-:-:S03]  /*33410*/  IMAD.WIDE R154, R0, 0x2, R176 ;  /* 0x00000002009a7825 */ /* 0x000fc600078e02b0 */
[----:B------:R2:W4:Y:S04]  /*33420*/  LDG.E.U16 R178, desc[UR60][R14.64] ;  /* 0x0000003c0eb27981 */ /* 0x000528000c1e1500 */
[----:B------:R-:W-:Y:S04]  /*33430*/  STL [R1+0xa68], R187 ;  /* 0x000a68bb01007387 */ /* 0x000fe80000100800 */
[----:B-1----:R1:W4:Y:S01]  /*33440*/  LDG.E.U16 R202, desc[UR60][R154.64] ;  /* 0x0000003c9aca7981 */ /* 0x002322000c1e1500 */
[----:B------:R-:W-:-:S04]  /*33450*/  IMAD.WIDE R152, R0, 0x2, R174 ;  /* 0x0000000200987825 */ /* 0x000fc800078e02ae */
[C---:B0-----:R-:W-:Y:S01]  /*33460*/  IMAD.WIDE R20, R0.reuse, 0x2, R156 ;  /* 0x0000000200147825 */ /* 0x041fe200078e029c */
[----:B------:R0:W-:Y:S04]  /*33470*/  STL [R1+0xa64], R186 ;  /* 0x000a64ba01007387 */ /* 0x0001e80000100800 */
[----:B------:R-:W4:Y:S04]  /*33480*/  LDL.64 R182, [R1+0x14b8] ;  /* 0x0014b80001b67983 */ /* 0x000f280000100a00 */
[----:B------:R-:W4:Y:S01]  /*33490*/  LDL.64 R176, [R1+0x14b0] ;  /* 0x0014b00001b07983 */ /* 0x000f220000100a00 */
[----:B--2---:R-:W-:-:S03]  /*334a0*/  IMAD.WIDE R18, R0, 0x2, R172 ;  /* 0x0000000200127825 */ /* 0x004fc600078e02ac */
[----:B0-----:R-:W2:Y:S01]  /*334b0*/  LDL.64 R186, [R1+0x14c0] ;  /* 0x0014c00001ba7983 */ /* 0x001ea20000100a00 */
[----:B------:R-:W-:-:S03]  /*334c0*/  IMAD.WIDE R14, R0, 0x2, R170 ;  /* 0x00000002000e7825 */ /* 0x000fc600078e02aa */
[----:B------:R-:W2:Y:S04]  /*334d0*/  LDL.64 R156, [R1+0x14a8] ;  /* 0x0014a800019c7983 */ /* 0x000ea80000100a00 */
[----:B------:R-:W2:Y:S04]  /*334e0*/  LDL.64 R174, [R1+0x14a0] ;  /* 0x0014a00001ae7983 */ /* 0x000ea80000100a00 */
[----:B------:R0:W-:Y:S04]  /*334f0*/  STL [R1+0xa60], R199 ;  /* 0x000a60c701007387 */ /* 0x0001e80000100800 */
[----:B------:R1:W-:Y:S04]  /*33500*/  STL [R1+0xa5c], R191 ;  /* 0x000a5cbf01007387 */ /* 0x0003e80000100800 */
[----:B0-----:R0:W2:Y:S04]  /*33510*/  LDG.E.U16 R199, desc[UR60][R152.64] ;  /* 0x0000003c98c77981 */ /* 0x0010a8000c1e1500 */
[----:B------:R0:W-:Y:S04]  /*33520*/  STL [R1+0xa58], R198 ;  /* 0x000a58c601007387 */ /* 0x0001e80000100800 */
[----:B-1----:R4:W2:Y:S04]  /*33530*/  LDG.E.U16 R191, desc[UR60][R20.64] ;  /* 0x0000003c14bf7981 */ /* 0x0028a8000c1e1500 */
[----:B0-----:R0:W2:Y:S04]  /*33540*/  LDG.E.U16 R198, desc[UR60][R18.64] ;  /* 0x0000003c12c67981 */ /* 0x0010a8000c1e1500 */
[----:B------:R-:W-:Y:S04]  /*33550*/  STL [R1+0xa54], R195 ;  /* 0x000a54c301007387 */ /* 0x000fe80000100800 */
[----:B------:R-:W2:Y:S01]  /*33560*/  LDL.64 R172, [R1+0x1498] ;  /* 0x0014980001ac7983 */ /* 0x000ea20000100a00 */
[----:B------:R-:W-:-:S03]  /*33570*/  IMAD.WIDE R154, R0, 0x2, R168 ;  /* 0x00000002009a7825 */ /* 0x000fc600078e02a8 */
[----:B------:R1:W-:Y:S04]  /*33580*/  STL [R1+0xa50], R23 ;  /* 0x000a501701007387 */ /* 0x0003e80000100800 */
[----:B------:R-:W2:Y:S01]  /*33590*/  LDL.64 R180, [R1+0x1490] ;  /* 0x0014900001b47983 */ /* 0x000ea20000100a00 */
[----:B------:R-:W-:-:S03]  /*335a0*/  IMAD.WIDE R152, R0, 0x2, R166 ;  /* 0x0000000200987825 */ /* 0x000fc600078e02a6 */
[----:B------:R-:W2:Y:S04]  /*335b0*/  LDL.64 R170, [R1+0x1488] ;  /* 0x0014880001aa7983 */ /* 0x000ea80000100a00 */
[----:B-1----:R1:W2:Y:S04]  /*335c0*/  LDG.E.U16 R23, desc[UR60][R14.64] ;  /* 0x0000003c0e177981 */ /* 0x0022a8000c1e1500 */
[----:B------:R-:W2:Y:S04]  /*335d0*/  LDL.64 R168, [R1+0x1480] ;  /* 0x0014800001a87983 */ /* 0x000ea80000100a00 */
[----:B------:R-:W2:Y:S04]  /*335e0*/  LDL.64 R166, [R1+0x1478] ;  /* 0x0014780001a67983 */ /* 0x000ea80000100a00 */
[----:B------:R-:W2:Y:S04]  /*335f0*/  LDG.E.U16 R195, desc[UR60][R154.64] ;  /* 0x0000003c9ac37981 */ /* 0x000ea8000c1e1500 */
[----:B---3--:R3:W-:Y:S01]  /*33600*/  STL [R1+0xa4c], R190 ;  /* 0x000a4cbe01007387 */ /* 0x0087e20000100800 */
[----:B----4-:R-:W-:-:S04]  /*33610*/  IMAD.WIDE R20, R0, 0x2, R164 ;  /* 0x0000000200147825 */ /* 0x010fc800078e02a4 */
[C---:B0-----:R-:W-:Y:S01]  /*33620*/  IMAD.WIDE R18, R0.reuse, 0x2, R162 ;  /* 0x0000000200127825 */ /* 0x041fe200078e02a2 */
[----:B---3--:R0:W3:Y:S03]  /*33630*/  LDG.E.U16 R190, desc[UR60][R152.64] ;  /* 0x0000003c98be7981 */ /* 0x0080e6000c1e1500 */
[C---:B-1----:R-:W-:Y:S01]  /*33640*/  IMAD.WIDE R14, R0.reuse, 0x2, R160 ;  /* 0x00000002000e7825 */ /* 0x042fe200078e02a0 */
[----:B------:R-:W4:Y:S04]  /*33650*/  LDG.E.U16 R221, desc[UR60][R18.64] ;  /* 0x0000003c12dd7981 */ /* 0x000f28000c1e1500 */
[----:B------:R1:W-:Y:S04]  /*33660*/  STL [R1+0xa48], R3 ;  /* 0x000a480301007387 */ /* 0x0003e80000100800 */
[----:B-1----:R1:W4:Y:S04]  /*33670*/  LDG.E.U16 R3, desc[UR60][R20.64] ;  /* 0x0000003c14037981 */ /* 0x002328000c1e1500 */
[----:B------:R0:W-:Y:S04]  /*33680*/  STL [R1+0xa44], R194 ;  /* 0x000a44c201007387 */ /* 0x0001e80000100800 */
[----:B0-----:R0:W4:Y:S04]  /*33690*/  LDG.E.U16 R194, desc[UR60][R14.64] ;  /* 0x0000003c0ec27981 */ /* 0x001128000c1e1500 */
[----:B------:R-:W-:Y:S04]  /*336a0*/  STL [R1+0xa40], R179 ;  /* 0x000a40b301007387 */ /* 0x000fe80000100800 */
[----:B------:R1:W-:Y:S04]  /*336b0*/  STL [R1+0xa3c], R178 ;  /* 0x000a3cb201007387 */ /* 0x0003e80000100800 */
[----:B------:R-:W4:Y:S04]  /*336c0*/  LDL.64 R164, [R1+0x1468] ;  /* 0x0014680001a47983 */ /* 0x000f280000100a00 */
[----:B------:R-:W4:Y:S04]  /*336d0*/  LDL.64 R162, [R1+0x1460] ;  /* 0x0014600001a27983 */ /* 0x000f280000100a00 */
[----:B-1----:R-:W4:Y:S01]  /*336e0*/  LDL.64 R178, [R1+0x1470] ;  /* 0x0014700001b27983 */ /* 0x002f220000100a00 */
[----:B------:R-:W-:-:S03]  /*336f0*/  IMAD.WIDE R152, R0, 0x2, R182 ;  /* 0x0000000200987825 */ /* 0x000fc600078e02b6 */
[----:B------:R-:W4:Y:S01]  /*33700*/  LDL.64 R160, [R1+0x1458] ;  /* 0x0014580001a07983 */ /* 0x000f220000100a00 */
[----:B------:R-:W-:-:S04]  /*33710*/  IMAD.WIDE R20, R0, 0x2, R176 ;  /* 0x0000000200147825 */ /* 0x000fc800078e02b0 */
[----:B--2---:R-:W-:-:S04]  /*33720*/  IMAD.WIDE R154, R0, 0x2, R186 ;  /* 0x00000002009a7825 */ /* 0x004fc800078e02ba */
[C---:B------:R-:W-:Y:S01]  /*33730*/  IMAD.WIDE R18, R0.reuse, 0x2, R156 ;  /* 0x0000000200127825 */ /* 0x040fe200078e029c */
[----:B------:R1:W2:Y:S03]  /*33740*/  LDG.E.U16 R220, desc[UR60][R154.64] ;  /* 0x0000003c9adc7981 */ /* 0x0002a6000c1e1500 */
[C---:B0-----:R-:W-:Y:S01]  /*33750*/  IMAD.WIDE R14, R0.reuse, 0x2, R174 ;  /* 0x00000002000e7825 */ /* 0x041fe200078e02ae */
[----:B------:R-:W2:Y:S04]  /*33760*/  LDL.64 R156, [R1+0x1450] ;  /* 0x00145000019c7983 */ /* 0x000ea80000100a00 */
[----:B------:R0:W-:Y:S04]  /*33770*/  STL [R1+0xa38], R202 ;  /* 0x000a38ca01007387 */ /* 0x0001e80000100800 */
[----:B------:R1:W-:Y:S04]  /*33780*/  STL [R1+0xa34], R199 ;  /* 0x000a34c701007387 */ /* 0x0003e80000100800 */
[----:B0-----:R0:W2:Y:S04]  /*33790*/  LDG.E.U16 R202, desc[UR60][R152.64] ;  /* 0x0000003c98ca7981 */ /* 0x0010a8000c1e1500 */
[----:B------:R0:W-:Y:S04]  /*337a0*/  STL [R1+0xa30], R191 ;  /* 0x000a30bf01007387 */ /* 0x0001e80000100800 */
[----:B-1----:R1:W2:Y:S04]  /*337b0*/  LDG.E.U16 R199, desc[UR60][R20.64] ;  /* 0x0000003c14c77981 */ /* 0x0022a8000c1e1500 */
[----:B------:R1:W-:Y:S04]  /*337c0*/  STL [R1+0xa2c], R198 ;  /* 0x000a2cc601007387 */ /* 0x0003e80000100800 */
[----:B0-----:R0:W2:Y:S04]  /*337d0*/  LDG.E.U16 R191, desc[UR60][R18.64] ;  /* 0x0000003c12bf7981 */ /* 0x0010a8000c1e1500 */
[----:B-1----:R1:W2:Y:S01]  /*337e0*/  LDG.E.U16 R198, desc[UR60][R14.64] ;  /* 0x0000003c0ec67981 */ /* 0x0022a2000c1e1500 */
[----:B------:R-:W-:-:S04]  /*337f0*/  IMAD.WIDE R154, R0, 0x2, R172 ;  /* 0x00000002009a7825 */ /* 0x000fc800078e02ac */
[----:B------:R-:W-:-:S04]  /*33800*/  IMAD.WIDE R152, R0, 0x2, R180 ;  /* 0x0000000200987825 */ /* 0x000fc800078e02b4 */
[C---:B------:R-:W-:Y:S01]  /*33810*/  IMAD.WIDE R20, R0.reuse, 0x2, R170 ;  /* 0x0000000200147825 */ /* 0x040fe200078e02aa */
[----:B------:R1:W-:Y:S04]  /*33820*/  STL [R1+0xa28], R23 ;  /* 0x000a281701007387 */ /* 0x0003e80000100800 */
[----:B------:R-:W2:Y:S01]  /*33830*/  LDL.64 R176, [R1+0x1448] ;  /* 0x0014480001b07983 */ /* 0x000ea20000100a00 */
[----:B0-----:R-:W-:-:S03]  /*33840*/  IMAD.WIDE R18, R0, 0x2, R168 ;  /* 0x0000000200127825 */ /* 0x001fc600078e02a8 */
[----:B------:R-:W2:Y:S04]  /*33850*/  LDL.64 R174, [R1+0x1440] ;  /* 0x0014400001ae7983 */ /* 0x000ea80000100a00 */
[----:B------:R-:W2:Y:S04]  /*33860*/  LDL.64 R172, [R1+0x1438] ;  /* 0x0014380001ac7983 */ /* 0x000ea80000100a00 */
[----:B------:R-:W2:Y:S04]  /*33870*/  LDL.64 R170, [R1+0x1430] ;  /* 0x0014300001aa7983 */ /* 0x000ea80000100a00 */
[----:B------:R-:W2:Y:S04]  /*33880*/  LDL.64 R168, [R1+0x1428] ;  /* 0x0014280001a87983 */ /* 0x000ea80000100a00 */
[----:B-1----:R-:W2:Y:S04]  /*33890*/  LDG.E.U16 R23, desc[UR60][R154.64] ;  /* 0x0000003c9a177981 */ /* 0x002ea8000c1e1500 */
[----:B------:R0:W-:Y:S04]  /*338a0*/  STL [R1+0xa24], R195 ;  /* 0x000a24c301007387 */ /* 0x0001e80000100800 */
[----:B---3--:R1:W-:Y:S01]  /*338b0*/  STL [R1+0xa20], R190 ;  /* 0x000a20be01007387 */ /* 0x0083e20000100800 */
[----:B------:R-:W-:-:S03]  /*338c0*/  IMAD.WIDE R14, R0, 0x2, R166 ;  /* 0x00000002000e7825 */ /* 0x000fc600078e02a6 */
[----:B0-----:R0:W3:Y:S04]  /*338d0*/  LDG.E.U16 R195, desc[UR60][R152.64] ;  /* 0x0000003c98c37981 */ /* 0x0010e8000c1e1500 */
[----:B-1----:R1:W3:Y:S04]  /*338e0*/  LDG.E.U16 R190, desc[UR60][R20.64] ;  /* 0x0000003c14be7981 */ /* 0x0022e8000c1e1500 */
[----:B----4-:R4:W-:Y:S04]  /*338f0*/  STL [R1+0xa1c], R3 ;  /* 0x000a1c0301007387 */ /* 0x0109e80000100800 */
[----:B------:R-:W-:Y:S04]  /*33900*/  STL [R1+0xa18], R221 ;  /* 0x000a18dd01007387 */ /* 0x000fe80000100800 */
[----:B------:R-:W3:Y:S04]  /*33910*/  LDL.64 R166, [R1+0x1420] ;  /* 0x0014200001a67983 */ /* 0x000ee80000100a00 */
[----:B----4-:R4:W3:Y:S04]  /*33920*/  LDG.E.U16 R3, desc[UR60][R18.64] ;  /* 0x0000003c12037981 */ /* 0x0108e8000c1e1500 */
[----:B------:R0:W-:Y:S04]  /*33930*/  STL [R1+0xa14], R194 ;  /* 0x000a14c201007387 */ /* 0x0001e80000100800 */
[----:B------:R-:W3:Y:S04]  /*33940*/  LDL.64 R186, [R1+0x1418] ;  /* 0x0014180001ba7983 */ /* 0x000ee80000100a00 */
[----:B------:R-:W3:Y:S04]  /*33950*/  LDL.64 R182, [R1+0x1410] ;  /* 0x0014100001b67983 */ /* 0x000ee80000100a00 */
[----:B0-----:R0:W3:Y:S01]  /*33960*/  LDG.E.U16 R194, desc[UR60][R14.64] ;  /* 0x0000003c0ec27981 */ /* 0x0010e2000c1e1500 */
[----:B------:R-:W-:-:S03]  /*33970*/  IMAD.WIDE R152, R0, 0x2, R164 ;  /* 0x0000000200987825 */ /* 0x000fc600078e02a4 */
[----:B------:R-:W3:Y:S01]  /*33980*/  LDL.64 R164, [R1+0x1408] ;  /* 0x0014080001a47983 */ /* 0x000ee20000100a00 */
[----:B------:R-:W-:-:S04]  /*33990*/  IMAD.WIDE R154, R0, 0x2, R178 ;  /* 0x00000002009a7825 */ /* 0x000fc800078e02b2 */
[C---:B-1----:R-:W-:Y:S01]  /*339a0*/  IMAD.WIDE R20, R0.reuse, 0x2, R162 ;  /* 0x0000000200147825 */ /* 0x042fe200078e02a2 */
[----:B------:R1:W3:Y:S03]  /*339b0*/  LDG.E.U16 R221, desc[UR60][R154.64] ;  /* 0x0000003c9add7981 */ /* 0x0002e6000c1e1500 */
[C---:B----4-:R-:W-:Y:S01]  /*339c0*/  IMAD.WIDE R18, R0.reuse, 0x2, R160 ;  /* 0x0000000200127825 */ /* 0x050fe200078e02a0 */
[----:B------:R-:W4:Y:S04]  /*339d0*/  LDL.64 R162, [R1+0x1400] ;  /* 0x0014000001a27983 */ /* 0x000f280000100a00 */
[----:B--2---:R2:W-:Y:S01]  /*339e0*/  STL [R1+0xa10], R220 ;  /* 0x000a10dc01007387 */ /* 0x0045e20000100800 */
[----:B0-----:R-:W-:-:S03]  /*339f0*/  IMAD.WIDE R14, R0, 0x2, R156 ;  /* 0x00000002000e7825 */ /* 0x001fc600078e029c */
[----:B--2---:R0:W2:Y:S04]  /*33a00*/  LDG.E.U16 R220, desc[UR60][R152.64] ;  /* 0x0000003c98dc7981 */ /* 0x0040a8000c1e1500 */
[----:B------:R1:W-:Y:S04]  /*33a10*/  STL [R1+0xa0c], R202 ;  /* 0x000a0cca01007387 */ /* 0x0003e80000100800 */
[----:B------:R0:W-:Y:S04]  /*33a20*/  STL [R1+0xa08], R199 ;  /* 0x000a08c701007387 */ /* 0x0001e80000100800 */
[----:B-1----:R1:W2:Y:S04]  /*33a30*/  LDG.E.U16 R202, desc[UR60][R20.64] ;  /* 0x0000003c14ca7981 */ /* 0x0022a8000c1e1500 */
[----:B------:R1:W-:Y:S04]  /*33a40*/  STL [R1+0xa04], R191 ;  /* 0x000a04bf01007387 */ /* 0x0003e80000100800 */
[----:B0-----:R0:W2:Y:S04]  /*33a50*/  LDG.E.U16 R199, desc[UR60][R18.64] ;  /* 0x0000003c12c77981 */ /* 0x0010a8000c1e1500 */
[----:B------:R0:W-:Y:S04]  /*33a60*/  STL [R1+0xa00], R198 ;  /* 0x000a00c601007387 */ /* 0x0001e80000100800 */
[----:B-1----:R1:W2:Y:S04]  /*33a70*/  LDG.E.U16 R191, desc[UR60][R14.64] ;  /* 0x0000003c0ebf7981 */ /* 0x0022a8000c1e1500 */
[----:B------:R-:W2:Y:S04]  /*33a80*/  LDL.64 R160, [R1+0x13f8] ;  /* 0x0013f80001a07983 */ /* 0x000ea80000100a00 */
[----:B------:R-:W2:Y:S04]  /*33a90*/  LDL.64 R156, [R1+0x13f0] ;  /* 0x0013f000019c7983 */ /* 0x000ea80000100a00 */
[----:B------:R-:W2:Y:S04]  /*33aa0*/  LDL.64 R180, [R1+0x13e8] ;  /* 0x0013e80001b47983 */ /* 0x000ea80000100a00 */
[----:B------:R-:W2:Y:S01]  /*33ab0*/  LDL.64 R178, [R1+0x13e0] ;  /* 0x0013e00001b27983 */ /* 0x000ea20000100a00 */
[----:B------:R-:W-:-:S03]  /*33ac0*/  IMAD.WIDE R154, R0, 0x2, R176 ;  /* 0x00000002009a7825 */ /* 0x000fc600078e02b0 */
[----:B------:R-:W2:Y:S01]  /*33ad0*/  LDL.64 R176, [R1+0x13d8] ;  /* 0x0013d80001b07983 */ /* 0x000ea20000100a00 */
[----:B------:R-:W-:-:S03]  /*33ae0*/  IMAD.WIDE R152, R0, 0x2, R174 ;  /* 0x0000000200987825 */ /* 0x000fc600078e02ae */
[----:B0-----:R0:W2:Y:S01]  /*33af0*/  LDG.E.U16 R198, desc[UR60][R154.64] ;  /* 0x0000003c9ac67981 */ /* 0x0010a2000c1e1500 */
[----:B------:R-:W-:-:S04]  /*33b00*/  IMAD.WIDE R20, R0, 0x2, R172 ;  /* 0x0000000200147825 */ /* 0x000fc800078e02ac */
[----:B------:R-:W-:-:S04]  /*33b10*/  IMAD.WIDE R18, R0, 0x2, R170 ;  /* 0x0000000200127825 */ /* 0x000fc800078e02aa */
[C---:B-1----:R-:W-:Y:S01]  /*33b20*/  IMAD.WIDE R14, R0.reuse, 0x2, R168 ;  /* 0x00000002000e7825 */ /* 0x042fe200078e02a8 */
[----:B------:R1:W-:Y:S04]  /*33b30*/  STL [R1+0x9fc], R23 ;  /* 0x0009fc1701007387 */ /* 0x0003e80000100800 */
[----:B-1----:R1:W2:Y:S04]  /*33b40*/  LDG.E.U16 R23, desc[UR60][R152.64] ;  /* 0x0000003c98177981 */ /* 0x0022a8000c1e1500 */
[----:B---3--:R3:W-:Y:S04]  /*33b50*/  STL [R1+0x9f8], R195 ;  /* 0x0009f8c301007387 */ /* 0x0087e80000100800 */
[----:B------:R0:W-:Y:S04]  /*33b60*/  STL [R1+0x9f4], R190 ;  /* 0x0009f4be01007387 */ /* 0x0001e80000100800 */
[----:B---3--:R3:W2:Y:S04]  /*33b70*/  LDG.E.U16 R195, desc[UR60][R20.64] ;  /* 0x0000003c14c37981 */ /* 0x0086a8000c1e1500 */
[----:B0-----:R0:W2:Y:S04]  /*33b80*/  LDG.E.U16 R190, desc[UR60][R18.64] ;  /* 0x0000003c12be7981 */ /* 0x0010a8000c1e1500 */
[----:B------:R1:W-:Y:S04]  /*33b90*/  STL [R1+0x9f0], R3 ;  /* 0x0009f00301007387 */ /* 0x0003e80000100800 */
[----:B-1----:R4:W2:Y:S04]  /*33ba0*/  LDG.E.U16 R3, desc[UR60][R14.64] ;  /* 0x0000003c0e037981 */ /* 0x0028a8000c1e1500 */
[----:B------:R1:W-:Y:S04]  /*33bb0*/  STL [R1+0x9ec], R194 ;  /* 0x0009ecc201007387 */ /* 0x0003e80000100800 */
[----:B------:R-:W2:Y:S04]  /*33bc0*/  LDL.64 R174, [R1+0x13d0] ;  /* 0x0013d00001ae7983 */ /* 0x000ea80000100a00 */
[----:B------:R-:W2:Y:S01]  /*33bd0*/  LDL.64 R172, [R1+0x13c8] ;  /* 0x0013c80001ac7983 */ /* 0x000ea20000100a00 */
[----:B------:R-:W-:-:S03]  /*33be0*/  IMAD.WIDE R154, R0, 0x2, R166 ;  /* 0x00000002009a7825 */ /* 0x000fc600078e02a6 */
[----:B------:R-:W2:Y:S01]  /*33bf0*/  LDL.64 R170, [R1+0x13c0] ;  /* 0x0013c00001aa7983 */ /* 0x000ea20000100a00 */
[----:B------:R-:W-:-:S03]  /*33c00*/  IMAD.WIDE R152, R0, 0x2, R186 ;  /* 0x0000000200987825 */ /* 0x000fc600078e02ba */
[----:B------:R-:W2:Y:S01]  /*33c10*/  LDL.64 R168, [R1+0x13b8] ;  /* 0x0013b80001a87983 */ /* 0x000ea20000100a00 */
[----:B---3--:R-:W-:-:S03]  /*33c20*/  IMAD.WIDE R20, R0, 0x2, R182 ;  /* 0x0000000200147825 */ /* 0x008fc600078e02b6 */
[----:B------:R-:W3:Y:S01]  /*33c30*/  LDL.64 R166, [R1+0x13b0] ;  /* 0x0013b00001a67983 */ /* 0x000ee20000100a00 */
[----:B0-----:R-:W-:-:S03]  /*33c40*/  IMAD.WIDE R18, R0, 0x2, R164 ;  /* 0x0000000200127825 */ /* 0x001fc600078e02a4 */
[----:B------:R-:W-:Y:S01]  /*33c50*/  STL [R1+0x9e8], R221 ;  /* 0x0009e8dd01007387 */ /* 0x000fe20000100800 */
[----:B----4-:R-:W-:-:S03]  /*33c60*/  IMAD.WIDE R14, R0, 0x2, R162 ;  /* 0x00000002000e7825 */ /* 0x010fc600078e02a2 */
[----:B-1----:R0:W4:Y:S04]  /*33c70*/  LDG.E.U16 R194, desc[UR60][R154.64] ;  /* 0x0000003c9ac27981 */ /* 0x002128000c1e1500 */
[----:B--2---:R-:W-:Y:S04]  /*33c80*/  STL [R1+0x9e4], R220 ;  /* 0x0009e4dc01007387 */ /* 0x004fe80000100800 */
[----:B------:R1:W2:Y:S04]  /*33c90*/  LDG.E.U16 R186, desc[UR60][R152.64] ;  /* 0x0000003c98ba7981 */ /* 0x0002a8000c1e1500 */
[----:B------:R1:W2:Y:S04]  /*33ca0*/  LDG.E.U16 R183, desc[UR60][R20.64] ;  /* 0x0000003c14b77981 */ /* 0x0002a8000c1e1500 */
[----:B------:R1:W2:Y:S04]  /*33cb0*/  LDG.E.U16 R182, desc[UR60][R18.64] ;  /* 0x0000003c12b67981 */ /* 0x0002a8000c1e1500 */
[----:B------:R-:W-:Y:S04]  /*33cc0*/  STL [R1+0x9e0], R202 ;  /* 0x0009e0ca01007387 */ /* 0x000fe80000100800 */
[----:B------:R-:W-:Y:S04]  /*33cd0*/  STL [R1+0x9dc], R199 ;  /* 0x0009dcc701007387 */ /* 0x000fe80000100800 */
[----:B------:R-:W2:Y:S04]  /*33ce0*/  LDL.64 R162, [R1+0x13a8] ;  /* 0x0013a80001a27983 */ /* 0x000ea80000100a00 */
[----:B------:R1:W-:Y:S01]  /*33cf0*/  STL [R1+0x9d8], R191 ;  /* 0x0009d8bf01007387 */ /* 0x0003e20000100800 */
[----:B0-----:R-:W-:-:S03]  /*33d00*/  IMAD.WIDE R154, R0, 0x2, R160 ;  /* 0x00000002009a7825 */ /* 0x001fc600078e02a0 */
[----:B------:R-:W2:Y:S01]  /*33d10*/  LDL.64 R164, [R1+0x13a0] ;  /* 0x0013a00001a47983 */ /* 0x000ea20000100a00 */
[----:B-1----:R-:W-:-:S03]  /*33d20*/  IMAD.WIDE R152, R0, 0x2, R156 ;  /* 0x0000000200987825 */ /* 0x002fc600078e029c */
[----:B------:R-:W2:Y:S04]  /*33d30*/  LDL.64 R160, [R1+0x1398] ;  /* 0x0013980001a07983 */ /* 0x000ea80000100a00 */
[----:B------:R0:W2:Y:S01]  /*33d40*/  LDG.E.U16 R191, desc[UR60][R14.64] ;  /* 0x0000003c0ebf7981 */ /* 0x0000a2000c1e1500 */
[----:B------:R-:W-:-:S03]  /*33d50*/  IMAD.WIDE R20, R0, 0x2, R180 ;  /* 0x0000000200147825 */ /* 0x000fc600078e02b4 */
[----:B------:R-:W2:Y:S01]  /*33d60*/  LDL.64 R156, [R1+0x1390] ;  /* 0x00139000019c7983 */ /* 0x000ea20000100a00 */
[----:B------:R-:W-:-:S03]  /*33d70*/  IMAD.WIDE R18, R0, 0x2, R178 ;  /* 0x0000000200127825 */ /* 0x000fc600078e02b2 */
[----:B------:R1:W2:Y:S04]  /*33d80*/  LDG.E.U16 R202, desc[UR60][R154.64] ;  /* 0x0000003c9aca7981 */ /* 0x0002a8000c1e1500 */
[----:B------:R1:W2:Y:S04]  /*33d90*/  LDG.E.U16 R199, desc[UR60][R152.64] ;  /* 0x0000003c98c77981 */ /* 0x0002a8000c1e1500 */
[----:B------:R1:W2:Y:S01]  /*33da0*/  LDG.E.U16 R187, desc[UR60][R20.64] ;  /* 0x0000003c14bb7981 */ /* 0x0002a2000c1e1500 */
[----:B0-----:R-:W-:-:S03]  /*33db0*/  IMAD.WIDE R14, R0, 0x2, R176 ;  /* 0x00000002000e7825 */ /* 0x001fc600078e02b0 */
[----:B------:R-:W-:Y:S04]  /*33dc0*/  STL [R1+0x9d4], R198 ;  /* 0x0009d4c601007387 */ /* 0x000fe80000100800 */
[----:B------:R0:W-:Y:S04]  /*33dd0*/  STL [R1+0x9d0], R23 ;  /* 0x0009d01701007387 */ /* 0x0001e80000100800 */
[----:B0-----:R0:W2:Y:S04]  /*33de0*/  LDG.E.U16 R23, desc[UR60][R18.64] ;  /* 0x0000003c12177981 */ /* 0x0010a8000c1e1500 */
[----:B------:R-:W-:Y:S04]  /*33df0*/  STL [R1+0x9cc], R195 ;  /* 0x0009ccc301007387 */ /* 0x000fe80000100800 */
[----:B------:R-:W2:Y:S04]  /*33e00*/  LDL.64 R180, [R1+0x1388] ;  /* 0x0013880001b47983 */ /* 0x000ea80000100a00 */
[----:B------:R-:W-:Y:S04]  /*33e10*/  STL [R1+0x9c8], R190 ;  /* 0x0009c8be01007387 */ /* 0x000fe80000100800 */
[----:B------:R-:W2:Y:S04]  /*33e20*/  LDL.64 R178, [R1+0x1380] ;  /* 0x0013800001b27983 */ /* 0x000ea80000100a00 */
[----:B------:R1:W-:Y:S04]  /*33e30*/  STL [R1+0x9c4], R3 ;  /* 0x0009c40301007387 */ /* 0x0003e80000100800 */
[----:B------:R-:W2:Y:S04]  /*33e40*/  LDL.64 R176, [R1+0x1378] ;  /* 0x0013780001b07983 */ /* 0x000ea80000100a00 */
[----:B-1----:R3:W2:Y:S01]  /*33e50*/  LDG.E.U16 R3, desc[UR60][R14.64] ;  /* 0x0000003c0e037981 */ /* 0x0026a2000c1e1500 */
[----:B------:R-:W-:-:S03]  /*33e60*/  IMAD.WIDE R154, R0, 0x2, R174 ;  /* 0x00000002009a7825 */ /* 0x000fc600078e02ae */
[----:B------:R-:W2:Y:S01]  /*33e70*/  LDL.64 R174, [R1+0x1370] ;  /* 0x0013700001ae7983 */ /* 0x000ea20000100a00 */
[----:B------:R-:W-:-:S03]  /*33e80*/  IMAD.WIDE R152, R0, 0x2, R172 ;  /* 0x0000000200987825 */ /* 0x000fc600078e02ac */
[----:B------:R-:W2:Y:S04]  /*33e90*/  LDL.64 R172, [R1+0x1368] ;  /* 0x0013680001ac7983 */ /* 0x000ea80000100a00 */
[----:B------:R-:W2:Y:S01]  /*33ea0*/  LDG.E.U16 R190, desc[UR60][R154.64] ;  /* 0x0000003c9abe7981 */ /* 0x000ea2000c1e1500 */
[----:B------:R-:W-:-:S03]  /*33eb0*/  IMAD.WIDE R20, R0, 0x2, R170 ;  /* 0x0000000200147825 */ /* 0x000fc600078e02aa */
[----:B------:R-:W2:Y:S01]  /*33ec0*/  LDL.64 R170, [R1+0x1360] ;  /* 0x0013600001aa7983 */ /* 0x000ea20000100a00 */
[----:B0-----:R-:W-:-:S03]  /*33ed0*/  IMAD.WIDE R18, R0, 0x2, R168 ;  /* 0x0000000200127825 */ /* 0x001fc600078e02a8 */
[----:B------:R0:W2:Y:S01]  /*33ee0*/  LDG.E.U16 R198, desc[UR60][R152.64] ;  /* 0x0000003c98c67981 */ /* 0x0000a2000c1e1500 */
[----:B---3--:R-:W-:-:S03]  /*33ef0*/  IMAD.WIDE R14, R0, 0x2, R166 ;  /* 0x00000002000e7825 */ /* 0x008fc600078e02a6 */
[----:B----4-:R-:W-:Y:S04]  /*33f00*/  STL [R1+0x9c0], R194 ;  /* 0x0009c0c201007387 */ /* 0x010fe80000100800 */
[----:B--2---:R1:W-:Y:S04]  /*33f10*/  STL [R1+0x9bc], R186 ;  /* 0x0009bcba01007387 */ /* 0x0043e80000100800 */
[----:B------:R2:W-:Y:S04]  /*33f20*/  STL [R1+0x9b8], R183 ;  /* 0x0009b8b701007387 */ /* 0x0005e80000100800 */
[----:B------:R3:W-:Y:S04]  /*33f30*/  STL [R1+0x9b4], R182 ;  /* 0x0009b4b601007387 */ /* 0x0007e80000100800 */
[----:B-1----:R1:W4:Y:S04]  /*33f40*/  LDG.E.U16 R186, desc[UR60][R20.64] ;  /* 0x0000003c14ba7981 */ /* 0x002328000c1e1500 */
[----:B--2---:R2:W4:Y:S04]  /*33f50*/  LDG.E.U16 R183, desc[UR60][R18.64] ;  /* 0x0000003c12b77981 */ /* 0x004528000c1e1500 */
[----:B---3--:R3:W4:Y:S01]  /*33f60*/  LDG.E.U16 R182, desc[UR60][R14.64] ;  /* 0x0000003c0eb67981 */ /* 0x008722000c1e1500 */
[----:B0-----:R-:W-:-:S05]  /*33f70*/  IMAD.WIDE R152, R0, 0x2, R162 ;  /* 0x0000000200987825 */ /* 0x001fca00078e02a2 */
[----:B------:R-:W4:Y:S01]  /*33f80*/  LDG.E.U16 R195, desc[UR60][R152.64] ;  /* 0x0000003c98c37981 */ /* 0x000f22000c1e1500 */
[----:B-1----:R-:W-:-:S04]  /*33f90*/  IMAD.WIDE R20, R0, 0x2, R164 ;  /* 0x0000000200147825 */ /* 0x002fc800078e02a4 */
[C---:B--2---:R-:W-:Y:S01]  /*33fa0*/  IMAD.WIDE R18, R0.reuse, 0x2, R160 ;  /* 0x0000000200127825 */ /* 0x044fe200078e02a0 */
[----:B------:R0:W2:Y:S04]  /*33fb0*/  LDG.E.U16 R194, desc[UR60][R20.64] ;  /* 0x0000003c14c27981 */ /* 0x0000a8000c1e1500 */
[----:B------:R1:W-:Y:S04]  /*33fc0*/  STL [R1+0x9b0], R191 ;  /* 0x0009b0bf01007387 */ /* 0x0003e80000100800 */
[----:B------:R-:W2:Y:S01]  /*33fd0*/  LDL.64 R168, [R1+0x1358] ;  /* 0x0013580001a87983 */ /* 0x000ea20000100a00 */
[----:B---3--:R-:W-:-:S03]  /*33fe0*/  IMAD.WIDE R14, R0, 0x2, R156 ;  /* 0x00000002000e7825 */ /* 0x008fc600078e029c */
[----:B------:R-:W3:Y:S04]  /*33ff0*/  LDL.64 R166, [R1+0x1350] ;  /* 0x0013500001a67983 */ /* 0x000ee80000100a00 */
[----:B------:R-:W3:Y:S04]  /*34000*/  LDL.64 R162, [R1+0x1348] ;  /* 0x0013480001a27983 */ /* 0x000ee80000100a00 */
[----:B------:R-:W-:Y:S04]  /*34010*/  STL [R1+0x9ac], R202 ;  /* 0x0009acca01007387 */ /* 0x000fe80000100800 */
[----:B------:R-:W3:Y:S04]  /*34020*/  LDL.64 R164, [R1+0x1340] ;  /* 0x0013400001a47983 */ /* 0x000ee80000100a00 */
[----:B------:R-:W-:Y:S04]  /*34030*/  STL [R1+0x9a8], R199 ;  /* 0x0009a8c701007387 */ /* 0x000fe80000100800 */
[----:B------:R-:W3:Y:S04]  /*34040*/  LDL.64 R160, [R1+0x1338] ;  /* 0x0013380001a07983 */ /* 0x000ee80000100a00 */
[----:B------:R-:W-:Y:S04]  /*34050*/  STL [R1+0x9a4], R187 ;  /* 0x0009a4bb01007387 */ /* 0x000fe80000100800 */
[----:B-1----:R1:W3:Y:S04]  /*34060*/  LDG.E.U16 R191, desc[UR60][R18.64] ;  /* 0x0000003c12bf7981 */ /* 0x0022e8000c1e1500 */
[----:B------:R-:W3:Y:S04]  /*34070*/  LDL.64 R156, [R1+0x1330] ;  /* 0x00133000019c7983 */ /* 0x000ee80000100a00 */
[----:B------:R1:W-:Y:S01]  /*34080*/  STL [R1+0x9a0], R23 ;  /* 0x0009a01701007387 */ /* 0x0003e20000100800 */
[----:B0-----:R-:W-:-:S03]  /*34090*/  IMAD.WIDE R20, R0, 0x2, R180 ;  /* 0x0000000200147825 */ /* 0x001fc600078e02b4 */
[----:B-1----:R0:W3:Y:S04]  /*340a0*/  LDG.E.U16 R23, desc[UR60][R14.64] ;  /* 0x0000003c0e177981 */ /* 0x0020e8000c1e1500 */
[----:B------:R1:W3:Y:S01]  /*340b0*/  LDG.E.U16 R187, desc[UR60][R20.64] ;  /* 0x0000003c14bb7981 */ /* 0x0002e2000c1e1500 */
[----:B------:R-:W-:-:S04]  /*340c0*/  IMAD.WIDE R18, R0, 0x2, R178 ;  /* 0x0000000200127825 */ /* 0x000fc800078e02b2 */
[----:B0-----:R-:W-:-:S05]  /*340d0*/  IMAD.WIDE R14, R0, 0x2, R176 ;  /* 0x00000002000e7825 */ /* 0x001fca00078e02b0 */
[----:B------:R-:W3:Y:S04]  /*340e0*/  LDG.E.U16 R179, desc[UR60][R14.64] ;  /* 0x0000003c0eb37981 */ /* 0x000ee8000c1e1500 */
[----:B------:R0:W-:Y:S04]  /*340f0*/  STL [R1+0x99c], R3 ;  /* 0x00099c0301007387 */ /* 0x0001e80000100800 */
[----:B------:R-:W3:Y:S01]  /*34100*/  LDL.64 R176, [R1+0x1328] ;  /* 0x0013280001b07983 */ /* 0x000ee20000100a00 */
[----:B-1----:R-:W-:-:S03]  /*34110*/  IMAD.WIDE R20, R0, 0x2, R174 ;  /* 0x0000000200147825 */ /* 0x002fc600078e02ae */
[----:B------:R-:W3:Y:S04]  /*34120*/  LDL.64 R154, [R1+0x1320] ;  /* 0x00132000019a7983 */ /* 0x000ee80000100a00 */
[----:B0-----:R0:W3:Y:S04]  /*34130*/  LDG.E.U16 R3, desc[UR60][R18.64] ;  /* 0x0000003c12037981 */ /* 0x0010e8000c1e1500 */
[----:B------:R-:W3:Y:S04]  /*34140*/  LDL.64 R152, [R1+0x1318] ;  /* 0x0013180001987983 */ /* 0x000ee80000100a00 */
[----:B------:R1:W-:Y:S01]  /*34150*/  STL [R1+0x994], R190 ;  /* 0x000994be01007387 */ /* 0x0003e20000100800 */
[----:B0-----:R-:W-:-:S05]  /*34160*/  IMAD.WIDE R18, R0, 0x2, R172 ;  /* 0x0000000200127825 */ /* 0x001fca00078e02ac */
[----:B------:R-:W3:Y:S04]  /*34170*/  LDG.E.U16 R178, desc[UR60][R18.64] ;  /* 0x0000003c12b27981 */ /* 0x000ee8000c1e1500 */
[----:B-1----:R2:W3:Y:S01]  /*34180*/  LDG.E.U16 R190, desc[UR60][R20.64] ;  /* 0x0000003c14be7981 */ /* 0x0024e2000c1e1500 */
[----:B------:R-:W-:-:S03]  /*34190*/  IMAD.WIDE R14, R0, 0x2, R170 ;  /* 0x00000002000e7825 */ /* 0x000fc600078e02aa */
[----:B------:R-:W-:Y:S04]  /*341a0*/  STL [R1+0x990], R198 ;  /* 0x000990c601007387 */ /* 0x000fe80000100800 */
[----:B----4-:R0:W-:Y:S04]  /*341b0*/  STL [R1+0x98c], R186 ;  /* 0x00098cba01007387 */ /* 0x0101e80000100800 */
[----:B------:R-:W4:Y:S04]  /*341c0*/  LDL.64 R174, [R1+0x1310] ;  /* 0x0013100001ae7983 */ /* 0x000f280000100a00 */
[----:B------:R1:W-:Y:S04]  /*341d0*/  STL [R1+0x988], R183 ;  /* 0x000988b701007387 */ /* 0x0003e80000100800 */
[----:B------:R-:W4:Y:S04]  /*341e0*/  LDL.64 R172, [R1+0x1308] ;  /* 0x0013080001ac7983 */ /* 0x000f280000100a00 */
[----:B------:R1:W-:Y:S04]  /*341f0*/  STL [R1+0x984], R182 ;  /* 0x000984b601007387 */ /* 0x0003e80000100800 */
[----:B------:R-:W4:Y:S04]  /*34200*/  LDL.64 R170, [R1+0x1300] ;  /* 0x0013000001aa7983 */ /* 0x000f280000100a00 */
[----:B0-----:R0:W4:Y:S01]  /*34210*/  LDG.E.U16 R186, desc[UR60][R14.64] ;  /* 0x0000003c0eba7981 */ /* 0x001122000c1e1500 */
[----:B--2---:R-:W-:-:S03]  /*34220*/  IMAD.WIDE R20, R0, 0x2, R168 ;  /* 0x0000000200147825 */ /* 0x004fc600078e02a8 */
[----:B------:R-:W2:Y:S01]  /*34230*/  LDL.64 R168, [R1+0x12f8] ;  /* 0x0012f80001a87983 */ /* 0x000ea20000100a00 */
[----:B---3--:R-:W-:-:S03]  /*34240*/  IMAD.WIDE R18, R0, 0x2, R166 ;  /* 0x0000000200127825 */ /* 0x008fc600078e02a6 */
[----:B-1----:R1:W3:Y:S01]  /*34250*/  LDG.E.U16 R183, desc[UR60][R20.64] ;  /* 0x0000003c14b77981 */ /* 0x0022e2000c1e1500 */
[----:B0-----:R-:W-:-:S03]  /*34260*/  IMAD.WIDE R14, R0, 0x2, R162 ;  /* 0x00000002000e7825 */ /* 0x001fc600078e02a2 */
[----:B------:R-:W-:Y:S04]  /*34270*/  STL [R1+0x980], R195 ;  /* 0x000980c301007387 */ /* 0x000fe80000100800 */
[----:B------:R-:W3:Y:S01]  /*34280*/  LDL.64 R166, [R1+0x12f0] ;  /* 0x0012f00001a67983 */ /* 0x000ee20000100a00 */
[----:B-1----:R-:W-:-:S03]  /*34290*/  IMAD.WIDE R20, R0, 0x2, R164 ;  /* 0x0000000200147825 */ /* 0x002fc600078e02a4 */
[----:B------:R0:W3:Y:S04]  /*342a0*/  LDG.E.U16 R182, desc[UR60][R18.64] ;  /* 0x0000003c12b67981 */ /* 0x0000e8000c1e1500 */
[----:B------:R-:W-:Y:S04]  /*342b0*/  STL [R1+0x97c], R194 ;  /* 0x00097cc201007387 */ /* 0x000fe80000100800 */
[----:B------:R-:W3:Y:S01]  /*342c0*/  LDL.64 R162, [R1+0x12e8] ;  /* 0x0012e80001a27983 */ /* 0x000ee20000100a00 */
[----:B0-----:R-:W-:-:S03]  /*342d0*/  IMAD.WIDE R18, R0, 0x2, R160 ;  /* 0x0000000200127825 */ /* 0x001fc600078e02a0 */
[----:B------:R0:W3:Y:S04]  /*342e0*/  LDG.E.U16 R181, desc[UR60][R14.64] ;  /* 0x0000003c0eb57981 */ /* 0x0000e8000c1e1500 */
[----:B------:R-:W-:Y:S04]  /*342f0*/  STL [R1+0x998], R191 ;  /* 0x000998bf01007387 */ /* 0x000fe80000100800 */
[----:B------:R1:W3:Y:S01]  /*34300*/  LDG.E.U16 R180, desc[UR60][R20.64] ;  /* 0x0000003c14b47981 */ /* 0x0002e2000c1e1500 */
[----:B0-----:R-:W-:-:S03]  /*34310*/  IMAD.WIDE R14, R0, 0x2, R156 ;  /* 0x00000002000e7825 */ /* 0x001fc600078e029c */
[----:B------:R0:W-:Y:S04]  /*34320*/  STL [R1+0x974], R23 ;  /* 0x0009741701007387 */ /* 0x0001e80000100800 */
[----:B------:R-:W3:Y:S04]  /*34330*/  LDL.64 R164, [R1+0x12e0] ;  /* 0x0012e00001a47983 */ /* 0x000ee80000100a00 */
[----:B------:R-:W3:Y:S04]  /*34340*/  LDL.64 R160, [R1+0x12d8] ;  /* 0x0012d80001a07983 */ /* 0x000ee80000100a00 */
[----:B------:R1:W-:Y:S04]  /*34350*/  STL [R1+0x970], R187 ;  /* 0x000970bb01007387 */ /* 0x0003e80000100800 */
[----:B0-----:R0:W3:Y:S04]  /*34360*/  LDG.E.U16 R23, desc[UR60][R18.64] ;  /* 0x0000003c12177981 */ /* 0x0010e8000c1e1500 */
[----:B------:R-:W3:Y:S01]  /*34370*/  LDL.64 R156, [R1+0x12d0] ;  /* 0x0012d000019c7983 */ /* 0x000ee20000100a00 */
[----:B-1----:R-:W-:-:S04]  /*34380*/  IMAD.WIDE R20, R0, 0x2, R176 ;  /* 0x0000000200147825 */ /* 0x002fc800078e02b0 */
[C---:B0-----:R-:W-:Y:S01]  /*34390*/  IMAD.WIDE R18, R0.reuse, 0x2, R154 ;  /* 0x0000000200127825 */ /* 0x041fe200078e029a */
[----:B------:R-:W3:Y:S04]  /*343a0*/  LDG.E.U16 R187, desc[UR60][R20.64] ;  /* 0x0000003c14bb7981 */ /* 0x000ee8000c1e1500 */
[----:B------:R0:W-:Y:S04]  /*343b0*/  STL [R1+0x96c], R3 ;  /* 0x00096c0301007387 */ /* 0x0001e80000100800 */
[----:B------:R1:W-:Y:S04]  /*343c0*/  STL [R1+0x968], R179 ;  /* 0x000968b301007387 */ /* 0x0003e80000100800 */
[----:B------:R-:W3:Y:S04]  /*343d0*/  LDL.64 R176, [R1+0x12c8] ;  /* 0x0012c80001b07983 */ /* 0x000ee80000100a00 */
[----:B0-----:R0:W3:Y:S04]  /*343e0*/  LDG.E.U16 R3, desc[UR60][R14.64] ;  /* 0x0000003c0e037981 */ /* 0x0010e8000c1e1500 */
[----:B-1----:R1:W3:Y:S04]  /*343f0*/  LDG.E.U16 R179, desc[UR60][R18.64] ;  /* 0x0000003c12b37981 */ /* 0x0022e8000c1e1500 */
[----:B------:R-:W3:Y:S01]  /*34400*/  LDL.64 R154, [R1+0x12c0] ;  /* 0x0012c000019a7983 */ /* 0x000ee20000100a00 */
[----:B0-----:R-:W-:-:S03]  /*34410*/  IMAD.WIDE R14, R0, 0x2, R152 ;  /* 0x00000002000e7825 */ /* 0x001fc600078e0298 */
[----:B------:R-:W-:Y:S04]  /*34420*/  STL [R1+0x964], R190 ;  /* 0x000964be01007387 */ /* 0x000fe80000100800 */
[----:B------:R-:W3:Y:S04]  /*34430*/  LDL.64 R152, [R1+0x12b8] ;  /* 0x0012b80001987983 */ /* 0x000ee80000100a00 */
[----:B------:R0:W-:Y:S04]  /*34440*/  STL [R1+0x960], R178 ;  /* 0x000960b201007387 */ /* 0x0001e80000100800 */
[----:B0-----:R0:W3:Y:S01]  /*34450*/  LDG.E.U16 R178, desc[UR60][R14.64] ;  /* 0x0000003c0eb27981 */ /* 0x0010e2000c1e1500 */
[----:B----4-:R-:W-:-:S04]  /*34460*/  IMAD.WIDE R20, R0, 0x2, R174 ;  /* 0x0000000200147825 */ /* 0x010fc800078e02ae */
[C---:B-1----:R-:W-:Y:S01]  /*34470*/  IMAD.WIDE R18, R0.reuse, 0x2, R172 ;  /* 0x0000000200127825 */ /* 0x042fe200078e02ac */
[----:B------:R2:W4:Y:S03]  /*34480*/  LDG.E.U16 R190, desc[UR60][R20.64] ;  /* 0x0000003c14be7981 */ /* 0x000526000c1e1500 */
[C---:B0-----:R-:W-:Y:S01]  /*34490*/  IMAD.WIDE R14, R0.reuse, 0x2, R170 ;  /* 0x00000002000e7825 */ /* 0x041fe200078e02aa */
[----:B------:R0:W-:Y:S04]  /*344a0*/  STL [R1+0x95c], R186 ;  /* 0x00095cba01007387 */ /* 0x0001e80000100800 */
[----:B------:R-:W4:Y:S04]  /*344b0*/  LDL.64 R174, [R1+0x12b0] ;  /* 0x0012b00001ae7983 */ /* 0x000f280000100a00 */
[----:B------:R-:W4:Y:S04]  /*344c0*/  LDL.64 R172, [R1+0x12a8] ;  /* 0x0012a80001ac7983 */ /* 0x000f280000100a00 */
[----:B0-----:R0:W4:Y:S01]  /*344d0*/  LDG.E.U16 R186, desc[UR60][R18.64] ;  /* 0x0000003c12ba7981 */ /* 0x001122000c1e1500 */
[----:B--2---:R-:W-:-:S03]  /*344e0*/  IMAD.WIDE R20, R0, 0x2, R168 ;  /* 0x0000000200147825 */ /* 0x004fc600078e02a8 */
[----:B---3--:R1:W-:Y:S04]  /*344f0*/  STL [R1+0x978], R183 ;  /* 0x000978b701007387 */ /* 0x0083e80000100800 */
[----:B------:R-:W2:Y:S01]  /*34500*/  LDL.64 R170, [R1+0x12a0] ;  /* 0x0012a00001aa7983 */ /* 0x000ea20000100a00 */
[----:B0-----:R-:W-:-:S03]  /*34510*/  IMAD.WIDE R18, R0, 0x2, R166 ;  /* 0x0000000200127825 */ /* 0x001fc600078e02a6 */
[----:B-1----:R0:W3:Y:S04]  /*34520*/  LDG.E.U16 R183, desc[UR60][R14.64] ;  /* 0x0000003c0eb77981 */ /* 0x0020e8000c1e1500 */
[----:B------:R1:W-:Y:S01]  /*34530*/  STL [R1+0x954], R182 ;  /* 0x000954b601007387 */ /* 0x0003e20000100800 */
[----:B0-----:R-:W-:-:S03]  /*34540*/  IMAD.WIDE R14, R0, 0x2, R162 ;  /* 0x00000002000e7825 */ /* 0x001fc600078e02a2 */
[----:B------:R0:W-:Y:S04]  /*34550*/  STL [R1+0x950], R181 ;  /* 0x000950b501007387 */ /* 0x0001e80000100800 */
[----:B------:R-:W2:Y:S04]  /*34560*/  LDL.64 R168, [R1+0x1298] ;  /* 0x0012980001a87983 */ /* 0x000ea80000100a00 */
[----:B------:R-:W2:Y:S04]  /*34570*/  LDL.64 R166, [R1+0x1290] ;  /* 0x0012900001a67983 */ /* 0x000ea80000100a00 */
[----:B-1----:R1:W2:Y:S04]  /*34580*/  LDG.E.U16 R182, desc[UR60][R20.64] ;  /* 0x0000003c14b67981 */ /* 0x0022a8000c1e1500 */
[----:B------:R1:W-:Y:S04]  /*34590*/  STL [R1+0x94c], R180 ;  /* 0x00094cb401007387 */ /* 0x0003e80000100800 */
[----:B------:R-:W2:Y:S04]  /*345a0*/  LDL.64 R162, [R1+0x1288] ;  /* 0x0012880001a27983 */ /* 0x000ea80000100a00 */
[----:B0-----:R0:W2:Y:S01]  /*345b0*/  LDG.E.U16 R181, desc[UR60][R18.64] ;  /* 0x0000003c12b57981 */ /* 0x0010a2000c1e1500 */
[----:B-1----:R-:W-:-:S04]  /*345c0*/  IMAD.WIDE R20, R0, 0x2, R164 ;  /* 0x0000000200147825 */ /* 0x002fc800078e02a4 */
[C---:B0-----:R-:W-:Y:S01]  /*345d0*/  IMAD.WIDE R18, R0.reuse, 0x2, R160 ;  /* 0x0000000200127825 */ /* 0x041fe200078e02a0 */
[----:B------:R-:W2:Y:S04]  /*345e0*/  LDG.E.U16 R180, desc[UR60][R20.64] ;  /* 0x0000003c14b47981 */ /* 0x000ea8000c1e1500 */
[----:B------:R0:W-:Y:S04]  /*345f0*/  STL [R1+0x948], R23 ;  /* 0x0009481701007387 */ /* 0x0001e80000100800 */
[----:B0-----:R0:W2:Y:S02]  /*34600*/  LDG.E.U16 R23, desc[UR60][R14.64] ;  /* 0x0000003c0e177981 */ /* 0x0010a4000c1e1500 */
[----:B0-----:R-:W-:-:S04]  /*34610*/  IMAD.WIDE R14, R0, 0x2, R156 ;  /* 0x00000002000e7825 */ /* 0x001fc800078e029c */
[C---:B------:R-:W-:Y:S01]  /*34620*/  IMAD.WIDE R20, R0.reuse, 0x2, R176 ;  /* 0x0000000200147825 */ /* 0x040fe200078e02b0 */
[----:B------:R0:W-:Y:S04]  /*34630*/  STL [R1+0x944], R3 ;  /* 0x0009440301007387 */ /* 0x0001e80000100800 */
[----:B------:R-:W2:Y:S04]  /*34640*/  LDL.64 R164, [R1+0x1280] ;  /* 0x0012800001a47983 */ /* 0x000ea80000100a00 */
[----:B------:R-:W2:Y:S04]  /*34650*/  LDL.64 R160, [R1+0x1278] ;  /* 0x0012780001a07983 */ /* 0x000ea80000100a00 */
[----:B------:R1:W-:Y:S04]  /*34660*/  STL [R1+0x940], R187 ;  /* 0x000940bb01007387 */ /* 0x0003e80000100800 */
[----:B------:R-:W2:Y:S04]  /*34670*/  LDL.64 R156, [R1+0x1270] ;  /* 0x00127000019c7983 */ /* 0x000ea80000100a00 */
[----:B0-----:R0:W2:Y:S04]  /*34680*/  LDG.E.U16 R3, desc[UR60][R18.64] ;  /* 0x0000003c12037981 */ /* 0x0010a8000c1e1500 */
[----:B------:R0:W-:Y:S04]  /*34690*/  STL [R1+0x93c], R179 ;  /* 0x00093cb301007387 */ /* 0x0001e80000100800 */
[----:B-1----:R-:W2:Y:S01]  /*346a0*/  LDG.E.U16 R187, desc[UR60][R20.64] ;  /* 0x0000003c14bb7981 */ /* 0x002ea2000c1e1500 */
[----:B0-----:R-:W-:-:S03]  /*346b0*/  IMAD.WIDE R18, R0, 0x2, R154 ;  /* 0x0000000200127825 */ /* 0x001fc600078e029a */
[----:B------:R0:W2:Y:S04]  /*346c0*/  LDG.E.U16 R179, desc[UR60][R14.64] ;  /* 0x0000003c0eb37981 */ /* 0x0000a8000c1e1500 */
[----:B------:R1:W-:Y:S04]  /*346d0*/  STL [R1+0x958], R178 ;  /* 0x000958b201007387 */ /* 0x0003e80000100800 */
[----:B------:R-:W2:Y:S01]  /*346e0*/  LDL.64 R176, [R1+0x1268] ;  /* 0x0012680001b07983 */ /* 0x000ea20000100a00 */
[----:B0-----:R-:W-:-:S03]  /*346f0*/  IMAD.WIDE R14, R0, 0x2, R152 ;  /* 0x00000002000e7825 */ /* 0x001fc600078e0298 */
[----:B------:R-:W2:Y:S04]  /*34700*/  LDL.64 R154, [R1+0x1260] ;  /* 0x00126000019a7983 */ /* 0x000ea80000100a00 */
[----:B-1----:R0:W2:Y:S01]  /*34710*/  LDG.E.U16 R178, desc[UR60][R18.64] ;  /* 0x0000003c12b27981 */ /* 0x0020a2000c1e1500 */
[----:B----4-:R-:W-:-:S03]  /*34720*/  IMAD.WIDE R20, R0, 0x2, R174 ;  /* 0x0000000200147825 */ /* 0x010fc600078e02ae */
[----:B------:R1:W-:Y:S04]  /*34730*/  STL [R1+0x934], R190 ;  /* 0x000934be01007387 */ /* 0x0003e80000100800 */
[----:B------:R-:W4:Y:S01]  /*34740*/  LDL.64 R152, [R1+0x1258] ;  /* 0x0012580001987983 */ /* 0x000f220000100a00 */
[----:B0-----:R-:W-:-:S03]  /*34750*/  IMAD.WIDE R18, R0, 0x2, R172 ;  /* 0x0000000200127825 */ /* 0x001fc600078e02ac */
[----:B------:R0:W-:Y:S04]  /*34760*/  STL [R1+0x930], R186 ;  /* 0x000930ba01007387 */ /* 0x0001e80000100800 */
[----:B-1----:R-:W4:Y:S04]  /*34770*/  LDG.E.U16 R190, desc[UR60][R20.64] ;  /* 0x0000003c14be7981 */ /* 0x002f28000c1e1500 */
[----:B0-----:R2:W4:Y:S04]  /*34780*/  LDG.E.U16 R186, desc[UR60][R14.64] ;  /* 0x0000003c0eba7981 */ /* 0x001528000c1e1500 */
[----:B---3--:R0:W-:Y:S04]  /*34790*/  STL [R1+0x92c], R183 ;  /* 0x00092cb701007387 */ /* 0x0081e80000100800 */
[----:B------:R-:W3:Y:S01]  /*347a0*/  LDL.64 R174, [R1+0x1250] ;  /* 0x0012500001ae7983 */ /* 0x000ee20000100a00 */
[----:B--2---:R-:W-:-:S03]  /*347b0*/  IMAD.WIDE R14, R0, 0x2, R170 ;  /* 0x00000002000e7825 */ /* 0x004fc600078e02aa */
[----:B------:R-:W2:Y:S04]  /*347c0*/  LDL.64 R172, [R1+0x1248] ;  /* 0x0012480001ac7983 */ /* 0x000ea80000100a00 */
[----:B0-----:R0:W2:Y:S01]  /*347d0*/  LDG.E.U16 R183, desc[UR60][R18.64] ;  /* 0x0000003c12b77981 */ /* 0x0010a2000c1e1500 */
[----:B------:R-:W-:-:S03]  /*347e0*/  IMAD.WIDE R20, R0, 0x2, R168 ;  /* 0x0000000200147825 */ /* 0x000fc600078e02a8 */
[----:B------:R1:W-:Y:S01]  /*347f0*/  STL [R1+0x928], R182 ;  /* 0x000928b601007387 */ /* 0x0003e20000100800 */
[----:B0-----:R-:W-:-:S03]  /*34800*/  IMAD.WIDE R18, R0, 0x2, R166 ;  /* 0x0000000200127825 */ /* 0x001fc600078e02a6 */
[----:B------:R-:W2:Y:S04]  /*34810*/  LDL.64 R170, [R1+0x1240] ;  /* 0x0012400001aa7983 */ /* 0x000ea80000100a00 */
[----:B-1----:R0:W2:Y:S04]  /*34820*/  LDG.E.U16 R182, desc[UR60][R14.64] ;  /* 0x0000003c0eb67981 */ /* 0x0020a8000c1e1500 */
[----:B------:R1:W-:Y:S01]  /*34830*/  STL [R1+0x924], R181 ;  /* 0x000924b501007387 */ /* 0x0003e20000100800 */
[----:B0-----:R-:W-:-:S03]  /*34840*/  IMAD.WIDE R14, R0, 0x2, R162 ;  /* 0x00000002000e7825 */ /* 0x001fc600078e02a2 */
[----:B-1----:R0:W2:Y:S04]  /*34850*/  LDG.E.U16 R181, desc[UR60][R20.64] ;  /* 0x0000003c14b57981 */ /* 0x0020a8000c1e1500 */
[----:B------:R1:W-:Y:S04]  /*34860*/  STL [R1+0x920], R23 ;  /* 0x0009201701007387 */ /* 0x0003e80000100800 */
[----:B------:R-:W2:Y:S04]  /*34870*/  LDL.64 R168, [R1+0x1238] ;  /* 0x0012380001a87983 */ /* 0x000ea80000100a00 */
[----:B------:R-:W2:Y:S04]  /*34880*/  LDL.64 R166, [R1+0x1230] ;  /* 0x0012300001a67983 */ /* 0x000ea80000100a00 */
[----:B------:R0:W-:Y:S04]  /*34890*/  STL [R1+0x91c], R180 ;  /* 0x00091cb401007387 */ /* 0x0001e80000100800 */
[----:B------:R-:W2:Y:S04]  /*348a0*/  LDL.64 R162, [R1+0x1228] ;  /* 0x0012280001a27983 */ /* 0x000ea80000100a00 */
[----:B-1----:R1:W2:Y:S01]  /*348b0*/  LDG.E.U16 R23, desc[UR60][R18.64] ;  /* 0x0000003c12177981 */ /* 0x0022a2000c1e1500 */
[----:B0-----:R-:W-:-:S04]  /*348c0*/  IMAD.WIDE R20, R0, 0x2, R164 ;  /* 0x0000000200147825 */ /* 0x001fc800078e02a4 */
[C---:B-1----:R-:W-:Y:S01]  /*348d0*/  IMAD.WIDE R18, R0.reuse, 0x2, R160 ;  /* 0x0000000200127825 */ /* 0x042fe200078e02a0 */
[----:B------:R-:W2:Y:S04]  /*348e0*/  LDG.E.U16 R180, desc[UR60][R20.64] ;  /* 0x0000003c14b47981 */ /* 0x000ea8000c1e1500 */
[----:B------:R0:W-:Y:S04]  /*348f0*/  STL [R1+0x938], R3 ;  /* 0x0009380301007387 */ /* 0x0001e80000100800 */
[----:B0-----:R0:W2:Y:S04]  /*34900*/  LDG.E.U16 R3, desc[UR60][R14.64] ;  /* 0x0000003c0e037981 */ /* 0x0010a8000c1e1500 */
[----:B------:R1:W-:Y:S04]  /*34910*/  STL [R1+0x914], R179 ;  /* 0x000914b301007387 */ /* 0x0003e80000100800 */
[----:B------:R-:W2:Y:S01]  /*34920*/  LDL.64 R164, [R1+0x1220] ;  /* 0x0012200001a47983 */ /* 0x000ea20000100a00 */
[----:B0-----:R-:W-:-:S03]  /*34930*/  IMAD.WIDE R14, R0, 0x2, R156 ;  /* 0x00000002000e7825 */ /* 0x001fc600078e029c */
[----:B------:R-:W2:Y:S04]  /*34940*/  LDL.64 R160, [R1+0x1218] ;  /* 0x0012180001a07983 */ /* 0x000ea80000100a00 */
[----:B------:R-:W-:Y:S04]  /*34950*/  STL [R1+0x910], R187 ;  /* 0x000910bb01007387 */ /* 0x000fe80000100800 */
[----:B-1----:R0:W2:Y:S04]  /*34960*/  LDG.E.U16 R179, desc[UR60][R18.64] ;  /* 0x0000003c12b37981 */ /* 0x0020a8000c1e1500 */
[----:B------:R-:W2:Y:S04]  /*34970*/  LDL.64 R156, [R1+0x1210] ;  /* 0x00121000019c7983 */ /* 0x000ea80000100a00 */
[----:B------:R1:W-:Y:S04]  /*34980*/  STL [R1+0x90c], R178 ;  /* 0x00090cb201007387 */ /* 0x0003e80000100800 */
[----:B-1----:R1:W2:Y:S01]  /*34990*/  LDG.E.U16 R178, desc[UR60][R14.64] ;  /* 0x0000003c0eb27981 */ /* 0x0022a2000c1e1500 */
[----:B------:R-:W-:-:S04]  /*349a0*/  IMAD.WIDE R20, R0, 0x2, R176 ;  /* 0x0000000200147825 */ /* 0x000fc800078e02b0 */
[C---:B0-----:R-:W-:Y:S01]  /*349b0*/  IMAD.WIDE R18, R0.reuse, 0x2, R154 ;  /* 0x0000000200127825 */ /* 0x041fe200078e029a */
[----:B----4-:R0:W-:Y:S03]  /*349c0*/  STL [R1+0x908], R186 ;  /* 0x000908ba01007387 */ /* 0x0101e60000100800 */
[C---:B-1----:R-:W-:Y:S01]  /*349d0*/  IMAD.WIDE R14, R0.reuse, 0x2, R152 ;  /* 0x00000002000e7825 */ /* 0x042fe200078e0298 */
[----:B------:R3:W4:Y:S04]  /*349e0*/  LDG.E.U16 R187, desc[UR60][R20.64] ;  /* 0x0000003c14bb7981 */ /* 0x000728000c1e1500 */
[----:B------:R-:W4:Y:S04]  /*349f0*/  LDL.64 R176, [R1+0x1208] ;  /* 0x0012080001b07983 */ /* 0x000f280000100a00 */
[----:B------:R-:W4:Y:S01]  /*34a00*/  LDL.64 R154, [R1+0x1200] ;  /* 0x00120000019a7983 */ /* 0x000f220000100a00 */
[----:B---3--:R-:W-:-:S03]  /*34a10*/  IMAD.WIDE R20, R0, 0x2, R174 ;  /* 0x0000000200147825 */ /* 0x008fc600078e02ae */
[----:B------:R-:W-:Y:S04]  /*34a20*/  STL [R1+0x904], R190 ;  /* 0x000904be01007387 */ /* 0x000fe80000100800 */
[----:B0-----:R0:W3:Y:S04]  /*34a30*/  LDG.E.U16 R186, desc[UR60][R18.64] ;  /* 0x0000003c12ba7981 */ /* 0x0010e8000c1e1500 */
[----:B------:R-:W3:Y:S04]  /*34a40*/  LDL.64 R152, [R1+0x11f8] ;  /* 0x0011f80001987983 */ /* 0x000ee80000100a00 */
[----:B--2---:R1:W-:Y:S01]  /*34a50*/  STL [R1+0x900], R183 ;  /* 0x000900b701007387 */ /* 0x0043e20000100800 */
[----:B0-----:R-:W-:-:S03]  /*34a60*/  IMAD.WIDE R18, R0, 0x2, R172 ;  /* 0x0000000200127825 */ /* 0x001fc600078e02ac */
[----:B------:R0:W-:Y:S04]  /*34a70*/  STL [R1+0x8fc], R182 ;  /* 0x0008fcb601007387 */ /* 0x0001e80000100800 */
[----:B-1----:R1:W2:Y:S04]  /*34a80*/  LDG.E.U16 R183, desc[UR60][R14.64] ;  /* 0x0000003c0eb77981 */ /* 0x0022a8000c1e1500 */
[----:B------:R-:W2:Y:S04]  /*34a90*/  LDL.64 R174, [R1+0x11f0] ;  /* 0x0011f00001ae7983 */ /* 0x000ea80000100a00 */
[----:B0-----:R0:W2:Y:S01]  /*34aa0*/  LDG.E.U16 R182, desc[UR60][R20.64] ;  /* 0x0000003c14b67981 */ /* 0x0010a2000c1e1500 */
[----:B-1----:R-:W-:-:S03]  /*34ab0*/  IMAD.WIDE R14, R0, 0x2, R170 ;  /* 0x00000002000e7825 */ /* 0x002fc600078e02aa */
[----:B------:R1:W2:Y:S04]  /*34ac0*/  LDG.E.U16 R190, desc[UR60][R18.64] ;  /* 0x0000003c12be7981 */ /* 0x0002a8000c1e1500 */
[----:B------:R-:W2:Y:S04]  /*34ad0*/  LDL.64 R172, [R1+0x11e8] ;  /* 0x0011e80001ac7983 */ /* 0x000ea80000100a00 */
[----:B------:R0:W-:Y:S04]  /*34ae0*/  STL [R1+0x918], R181 ;  /* 0x000918b501007387 */ /* 0x0001e80000100800 */
[----:B------:R-:W2:Y:S04]  /*34af0*/  LDL.64 R170, [R1+0x11e0] ;  /* 0x0011e00001aa7983 */ /* 0x000ea80000100a00 */
[----:B0-----:R0:W2:Y:S01]  /*34b00*/  LDG.E.U16 R181, desc[UR60][R14.64] ;  /* 0x0000003c0eb57981 */ /* 0x0010a2000c1e1500 */
[----:B------:R-:W-:-:S04]  /*34b10*/  IMAD.WIDE R20, R0, 0x2, R168 ;  /* 0x0000000200147825 */ /* 0x000fc800078e02a8 */
[----:B-1----:R-:W-:-:S04]  /*34b20*/  IMAD.WIDE R18, R0, 0x2, R166 ;  /* 0x0000000200127825 */ /* 0x002fc800078e02a6 */
[C---:B0-----:R-:W-:Y:S01]  /*34b30*/  IMAD.WIDE R14, R0.reuse, 0x2, R162 ;  /* 0x00000002000e7825 */ /* 0x041fe200078e02a2 */
[----:B------:R0:W-:Y:S04]  /*34b40*/  STL [R1+0x8f4], R23 ;  /* 0x0008f41701007387 */ /* 0x0001e80000100800 */
[----:B0-----:R0:W2:Y:S04]  /*34b50*/  LDG.E.U16 R23, desc[UR60][R20.64] ;  /* 0x0000003c14177981 */ /* 0x0010a8000c1e1500 */
[----:B------:R1:W-:Y:S04]  /*34b60*/  STL [R1+0x8f0], R3 ;  /* 0x0008f00301007387 */ /* 0x0003e80000100800 */
[----:B------:R-:W2:Y:S01]  /*34b70*/  LDL.64 R168, [R1+0x11d8] ;  /* 0x0011d80001a87983 */ /* 0x000ea20000100a00 */
[----:B0-----:R-:W-:-:S03]  /*34b80*/  IMAD.WIDE R20, R0, 0x2, R164 ;  /* 0x0000000200147825 */ /* 0x001fc600078e02a4 */
[----:B------:R-:W2:Y:S04]  /*34b90*/  LDL.64 R166, [R1+0x11d0] ;  /* 0x0011d00001a67983 */ /* 0x000ea80000100a00 */
[----:B-1----:R0:W2:Y:S04]  /*34ba0*/  LDG.E.U16 R3, desc[UR60][R18.64] ;  /* 0x0000003c12037981 */ /* 0x0020a8000c1e1500 */
[----:B------:R1:W-:Y:S04]  /*34bb0*/  STL [R1+0x8ec], R180 ;  /* 0x0008ecb401007387 */ /* 0x0003e80000100800 */
[----:B------:R-:W2:Y:S01]  /*34bc0*/  LDL.64 R162, [R1+0x11c8] ;  /* 0x0011c80001a27983 */ /* 0x000ea20000100a00 */
[----:B0-----:R-:W-:-:S03]  /*34bd0*/  IMAD.WIDE R18, R0, 0x2, R160 ;  /* 0x0000000200127825 */ /* 0x001fc600078e02a0 */
[----:B------:R0:W-:Y:S04]  /*34be0*/  STL [R1+0x8e8], R179 ;  /* 0x0008e8b301007387 */ /* 0x0001e80000100800 */
[----:B-1----:R1:W2:Y:S04]  /*34bf0*/  LDG.E.U16 R180, desc[UR60][R14.64] ;  /* 0x0000003c0eb47981 */ /* 0x0022a8000c1e1500 */
[----:B0-----:R4:W2:Y:S04]  /*34c00*/  LDG.E.U16 R179, desc[UR60][R20.64] ;  /* 0x0000003c14b37981 */ /* 0x0018a8000c1e1500 */
[----:B------:R0:W-:Y:S01]  /*34c10*/  STL [R1+0x8e4], R178 ;  /* 0x0008e4b201007387 */ /* 0x0001e20000100800 */
[----:B-1----:R-:W-:-:S03]  /*34c20*/  IMAD.WIDE R14, R0, 0x2, R156 ;  /* 0x00000002000e7825 */ /* 0x002fc600078e029c */
[----:B------:R-:W2:Y:S04]  /*34c30*/  LDL.64 R164, [R1+0x11c0] ;  /* 0x0011c00001a47983 */ /* 0x000ea80000100a00 */
[----:B------:R-:W2:Y:S04]  /*34c40*/  LDL.64 R160, [R1+0x11b8] ;  /* 0x0011b80001a07983 */ /* 0x000ea80000100a00 */
[----:B0-----:R0:W2:Y:S01]  /*34c50*/  LDG.E.U16 R178, desc[UR60][R18.64] ;  /* 0x0000003c12b27981 */ /* 0x0010a2000c1e1500 */
[----:B----4-:R-:W-:-:S03]  /*34c60*/  IMAD.WIDE R20, R0, 0x2, R176 ;  /* 0x0000000200147825 */ /* 0x010fc600078e02b0 */
[----:B------:R1:W-:Y:S04]  /*34c70*/  STL [R1+0x8e0], R187 ;  /* 0x0008e0bb01007387 */ /* 0x0003e80000100800 */
[----:B------:R-:W4:Y:S01]  /*34c80*/  LDL.64 R156, [R1+0x11b0] ;  /* 0x0011b000019c7983 */ /* 0x000f220000100a00 */
[----:B0-----:R-:W-:-:S03]  /*34c90*/  IMAD.WIDE R18, R0, 0x2, R154 ;  /* 0x0000000200127825 */ /* 0x001fc600078e029a */
[----:B-1----:R0:W4:Y:S04]  /*34ca0*/  LDG.E.U16 R187, desc[UR60][R14.64] ;  /* 0x0000003c0ebb7981 */ /* 0x002128000c1e1500 */
[----:B---3--:R1:W-:Y:S01]  /*34cb0*/  STL [R1+0x8dc], R186 ;  /* 0x0008dcba01007387 */ /* 0x0083e20000100800 */
[----:B0-----:R-:W-:-:S03]  /*34cc0*/  IMAD.WIDE R14, R0, 0x2, R152 ;  /* 0x00000002000e7825 */ /* 0x001fc600078e0298 */
[----:B-1----:R0:W3:Y:S04]  /*34cd0*/  LDG.E.U16 R186, desc[UR60][R20.64] ;  /* 0x0000003c14ba7981 */ /* 0x0020e8000c1e1500 */
[----:B--2---:R1:W-:Y:S04]  /*34ce0*/  STL [R1+0x8f8], R183 ;  /* 0x0008f8b701007387 */ /* 0x0043e80000100800 */
[----:B------:R-:W2:Y:S01]  /*34cf0*/  LDL.64 R154, [R1+0x11a8] ;  /* 0x0011a800019a7983 */ /* 0x000ea20000100a00 */
[----:B0-----:R-:W-:-:S03]  /*34d00*/  IMAD.WIDE R20, R0, 0x2, R174 ;  /* 0x0000000200147825 */ /* 0x001fc600078e02ae */
[----:B------:R-:W2:Y:S04]  /*34d10*/  LDL.64 R152, [R1+0x11a0] ;  /* 0x0011a00001987983 */ /* 0x000ea80000100a00 */
[----:B-1----:R0:W2:Y:S04]  /*34d20*/  LDG.E.U16 R183, desc[UR60][R18.64] ;  /* 0x0000003c12b77981 */ /* 0x0020a8000c1e1500 */
[----:B------:R1:W-:Y:S04]  /*34d30*/  STL [R1+0x8d4], R182 ;  /* 0x0008d4b601007387 */ /* 0x0003e80000100800 */
[----:B------:R-:W-:Y:S01]  /*34d40*/  STL [R1+0x8d0], R190 ;  /* 0x0008d0be01007387 */ /* 0x000fe20000100800 */
[----:B0-----:R-:W-:-:S03]  /*34d50*/  IMAD.WIDE R18, R0, 0x2, R172 ;  /* 0x0000000200127825 */ /* 0x001fc600078e02ac */
[----:B------:R-:W2:Y:S04]  /*34d60*/  LDL.64 R176, [R1+0x1198] ;  /* 0x0011980001b07983 */ /* 0x000ea80000100a00 */
[----:B-1----:R0:W2:Y:S04]  /*34d70*/  LDG.E.U16 R182, desc[UR60][R14.64] ;  /* 0x0000003c0eb67981 */ /* 0x0020a8000c1e1500 */
[----:B------:R1:W-:Y:S04]  /*34d80*/  STL [R1+0x8cc], R181 ;  /* 0x0008ccb501007387 */ /* 0x0003e80000100800 */
[----:B------:R-:W2:Y:S01]  /*34d90*/  LDL.64 R174, [R1+0x1190] ;  /* 0x0011900001ae7983 */ /* 0x000ea20000100a00 */
[----:B0-----:R-:W-:-:S03]  /*34da0*/  IMAD.WIDE R14, R0, 0x2, R170 ;  /* 0x00000002000e7825 */ /* 0x001fc600078e02aa */
[----:B------:R-:W2:Y:S04]  /*34db0*/  LDL.64 R172, [R1+0x1188] ;  /* 0x0011880001ac7983 */ /* 0x000ea80000100a00 */
[----:B------:R-:W2:Y:S04]  /*34dc0*/  LDL.64 R170, [R1+0x1180] ;  /* 0x0011800001aa7983 */ /* 0x000ea80000100a00 */
[----:B-1----:R0:W2:Y:S04]  /*34dd0*/  LDG.E.U16 R181, desc[UR60][R20.64] ;  /* 0x0000003c14b57981 */ /* 0x0020a8000c1e1500 */
[----:B------:R1:W-:Y:S04]  /*34de0*/  STL [R1+0x8c8], R23 ;  /* 0x0008c81701007387 */ /* 0x0003e80000100800 */
[----:B-1----:R1:W2:Y:S01]  /*34df0*/  LDG.E.U16 R23, desc[UR60][R18.64] ;  /* 0x0000003c12177981 */ /* 0x0022a2000c1e1500 */
[----:B0-----:R-:W-:-:S04]  /*34e00*/  IMAD.WIDE R20, R0, 0x2, R168 ;  /* 0x0000000200147825 */ /* 0x001fc800078e02a8 */
[C---:B-1----:R-:W-:Y:S01]  /*34e10*/  IMAD.WIDE R18, R0.reuse, 0x2, R166 ;  /* 0x0000000200127825 */ /* 0x042fe200078e02a6 */
[----:B------:R0:W-:Y:S04]  /*34e20*/  STL [R1+0x8c4], R3 ;  /* 0x0008c40301007387 */ /* 0x0001e80000100800 */
[----:B0-----:R0:W2:Y:S04]  /*34e30*/  LDG.E.U16 R3, desc[UR60][R14.64] ;  /* 0x0000003c0e037981 */ /* 0x0010a8000c1e1500 */
[----:B------:R1:W-:Y:S01]  /*34e40*/  STL [R1+0x8c0], R180 ;  /* 0x0008c0b401007387 */ /* 0x0003e20000100800 */
[----:B0-----:R-:W-:-:S03]  /*34e50*/  IMAD.WIDE R14, R0, 0x2, R162 ;  /* 0x00000002000e7825 */ /* 0x001fc600078e02a2 */
[----:B------:R-:W2:Y:S04]  /*34e60*/  LDL.64 R168, [R1+0x1178] ;  /* 0x0011780001a87983 */ /* 0x000ea80000100a00 */
[----:B------:R-:W2:Y:S04]  /*34e70*/  LDL.64 R166, [R1+0x1170] ;  /* 0x0011700001a67983 */ /* 0x000ea80000100a00 */
[----:B------:R-:W2:Y:S04]  /*34e80*/  LDL.64 R162, [R1+0x1168] ;  /* 0x0011680001a27983 */ /* 0x000ea80000100a00 */
[----:B-1----:R0:W2:Y:S04]  /*34e90*/  LDG.E.U16 R180, desc[UR60][R20.64] ;  /* 0x0000003c14b47981 */ /* 0x0020a8000c1e1500 */
[----:B------:R1:W-:Y:S04]  /*34ea0*/  STL [R1+0x8bc], R179 ;  /* 0x0008bcb301007387 */ /* 0x0003e80000100800 */
[----:B------:R0:W-:Y:S04]  /*34eb0*/  STL [R1+0x8d8], R178 ;  /* 0x0008d8b201007387 */ /* 0x0001e80000100800 */
[----:B-1----:R1:W2:Y:S04]  /*34ec0*/  LDG.E.U16 R179, desc[UR60][R18.64] ;  /* 0x0000003c12b37981 */ /* 0x0022a8000c1e1500 */
[----:B0-----:R0:W2:Y:S01]  /*34ed0*/  LDG.E.U16 R178, desc[UR60][R14.64] ;  /* 0x0000003c0eb27981 */ /* 0x0010a2000c1e1500 */
[----:B------:R-:W-:-:S03]  /*34ee0*/  IMAD.WIDE R20, R0, 0x2, R164 ;  /* 0x0000000200147825 */ /* 0x000fc600078e02a4 */
[----:B----4-:R4:W-:Y:S01]  /*34ef0*/  STL [R1+0x850], R187 ;  /* 0x000850bb01007387 */ /* 0x0109e20000100800 */
[----:B-1----:R-:W-:-:S03]  /*34f00*/  IMAD.WIDE R18, R0, 0x2, R160 ;  /* 0x0000000200127825 */ /* 0x002fc600078e02a0 */
[----:B------:R-:W4:Y:S04]  /*34f10*/  LDL.64 R160, [R1+0x1160] ;  /* 0x0011600001a07983 */ /* 0x000f280000100a00 */
[----:B------:R2:W4:Y:S04]  /*34f20*/  LDG.E.U16 R199, desc[UR60][R20.64] ;  /* 0x0000003c14c77981 */ /* 0x000528000c1e1500 */
[----:B---3--:R-:W-:Y:S01]  /*34f30*/  STL [R1+0x84c], R186 ;  /* 0x00084cba01007387 */ /* 0x008fe20000100800 */
[----:B0-----:R-:W-:-:S03]  /*34f40*/  IMAD.WIDE R14, R0, 0x2, R156 ;  /* 0x00000002000e7825 */ /* 0x001fc600078e029c */
[----:B------:R-:W3:Y:S01]  /*34f50*/  LDL.64 R164, [R1+0x10e0] ;  /* 0x0010e00001a47983 */ /* 0x000ee20000100a00 */
[----:B--2---:R-:W-:-:S03]  /*34f60*/  IMAD.WIDE R20, R0, 0x2, R154 ;  /* 0x0000000200147825 */ /* 0x004fc600078e029a */
[----:B------:R0:W2:Y:S04]  /*34f70*/  LDG.E.U16 R198, desc[UR60][R18.64] ;  /* 0x0000003c12c67981 */ /* 0x0000a8000c1e1500 */
[----:B------:R1:W3:Y:S04]  /*34f80*/  LDG.E.U16 R195, desc[UR60][R14.64] ;  /* 0x0000003c0ec37981 */ /* 0x0002e8000c1e1500 */
[----:B------:R-:W-:Y:S01]  /*34f90*/  STL [R1+0x848], R183 ;  /* 0x000848b701007387 */ /* 0x000fe20000100800 */
[----:B0-----:R-:W-:-:S03]  /*34fa0*/  IMAD.WIDE R18, R0, 0x2, R152 ;  /* 0x0000000200127825 */ /* 0x001fc600078e0298 */
[----:B------:R-:W3:Y:S04]  /*34fb0*/  LDL.64 R154, [R1+0x10e0] ;  /* 0x0010e000019a7983 */ /* 0x000ee80000100a00 */
[----:B------:R-:W3:Y:S01]  /*34fc0*/  LDG.E.U16 R194, desc[UR60][R20.64] ;  /* 0x0000003c14c27981 */ /* 0x000ee2000c1e1500 */
[----:B-1----:R-:W-:-:S03]  /*34fd0*/  IMAD.WIDE R14, R0, 0x2, R176 ;  /* 0x00000002000e7825 */ /* 0x002fc600078e02b0 */
[----:B------:R-:W3:Y:S04]  /*34fe0*/  LDG.E.U16 R191, desc[UR60][R18.64] ;  /* 0x0000003c12bf7981 */ /* 0x000ee8000c1e1500 */
[----:B------:R-:W-:Y:S04]  /*34ff0*/  STL [R1+0x844], R182 ;  /* 0x000844b601007387 */ /* 0x000fe80000100800 */
[----:B------:R-:W3:Y:S04]  /*35000*/  LDL.64 R156, [R1+0x10d8] ;  /* 0x0010d800019c7983 */ /* 0x000ee80000100a00 */
[----:B------:R-:W3:Y:S04]  /*35010*/  LDL.64 R152, [R1+0x10d8] ;  /* 0x0010d80001987983 */ /* 0x000ee80000100a00 */
[----:B------:R0:W3:Y:S04]  /*35020*/  LDG.E.U16 R190, desc[UR60][R14.64] ;  /* 0x0000003c0ebe7981 */ /* 0x0000e8000c1e1500 */
[----:B------:R-:W-:Y:S04]  /*35030*/  STL [R1+0x840], R181 ;  /* 0x000840b501007387 */ /* 0x000fe80000100800 */
[----:B------:R1:W-:Y:S01]  /*35040*/  STL [R1+0x83c], R23 ;  /* 0x00083c1701007387 */ /* 0x0003e20000100800 */
[----:B0-----:R-:W-:-:S05]  /*35050*/  IMAD.WIDE R14, R0, 0x2, R170 ;  /* 0x00000002000e7825 */ /* 0x001fca00078e02aa */
[----:B----4-:R0:W4:Y:S01]  /*35060*/  LDG.E.U16 R187, desc[UR60][R14.64] ;  /* 0x0000003c0ebb7981 */ /* 0x010122000c1e1500 */
[C---:B------:R-:W-:Y:S01]  /*35070*/  IMAD.WIDE R20, R0.reuse, 0x2, R174 ;  /* 0x0000000200147825 */ /* 0x040fe200078e02ae */
[----:B-1----:R-:W1:Y:S03]  /*35080*/  LDC R23, c[0x0][0x268] ;  /* 0x00009a00ff177b82 */ /* 0x002e660000000800 */
[C---:B------:R-:W-:Y:S01]  /*35090*/  IMAD.WIDE R18, R0.reuse, 0x2, R172 ;  /* 0x0000000200127825 */ /* 0x040fe200078e02ac */
[----:B------:R-:W4:Y:S04]  /*350a0*/  LDG.E.U16 R171, desc[UR60][R20.64] ;  /* 0x0000003c14ab7981 */ /* 0x000f28000c1e1500 */
[----:B------:R-:W4:Y:S04]  /*350b0*/  LDG.E.U16 R170, desc[UR60][R18.64] ;  /* 0x0000003c12aa7981 */ /* 0x000f28000c1e1500 */
[----:B------:R0:W-:Y:S02]  /*350c0*/  STL [R1+0x838], R3 ;  /* 0x0008380301007387 */ /* 0x0001e40000100800 */
[----:B0-----:R-:W0:Y:S02]  /*350d0*/  LDC R3, c[0x0][0x268] ;  /* 0x00009a00ff037b82 */ /* 0x001e240000000800 */
[----:B------:R1:W-:Y:S04]  /*350e0*/  STL [R1+0x854], R180 ;  /* 0x000854b401007387 */ /* 0x0003e80000100800 */
[----:B------:R-:W-:Y:S04]  /*350f0*/  STL [R1+0x81c], R179 ;  /* 0x00081cb301007387 */ /* 0x000fe80000100800 */
[----:B------:R-:W4:Y:S04]  /*35100*/  LDL.64 R182, [R1+0x10d0] ;  /* 0x0010d00001b67983 */ /* 0x000f280000100a00 */
[----:B------:R0:W-:Y:S04]  /*35110*/  STL [R1+0x818], R178 ;  /* 0x000818b201007387 */ /* 0x0001e80000100800 */
[----:B------:R-:W4:Y:S01]  /*35120*/  LDL.64 R176, [R1+0x10c8] ;  /* 0x0010c80001b07983 */ /* 0x000f220000100a00 */
[----:B------:R-:W-:-:S03]  /*35130*/  IMAD.WIDE R14, R0, 0x2, R162 ;  /* 0x00000002000e7825 */ /* 0x000fc600078e02a2 */
[----:B-1----:R-:W4:Y:S04]  /*35140*/  LDL.64 R180, [R1+0x10c8] ;  /* 0x0010c80001b47983 */ /* 0x002f280000100a00 */
[----:B0-----:R-:W4:Y:S04]  /*35150*/  LDL.64 R178, [R1+0x10d0] ;  /* 0x0010d00001b27983 */ /* 0x001f280000100a00 */
[----:B------:R-:W-:Y:S04]  /*35160*/  STL [R1+0x830], R199 ;  /* 0x000830c701007387 */ /* 0x000fe80000100800 */
[----:B--2---:R-:W-:Y:S04]  /*35170*/  STL [R1+0x82c], R198 ;  /* 0x00082cc601007387 */ /* 0x004fe80000100800 */
[----:B------:R-:W2:Y:S04]  /*35180*/  LDL.64 R162, [R1+0x10c0] ;  /* 0x0010c00001a27983 */ /* 0x000ea80000100a00 */
[----:B---3--:R-:W-:Y:S04]  /*35190*/  STL [R1+0x828], R195 ;  /* 0x000828c301007387 */ /* 0x008fe80000100800 */
[----:B----4-:R0:W3:Y:S02]  /*351a0*/  LDG.E.U16 R176, desc[UR60][R14.64] ;  /* 0x0000003c0eb07981 */ /* 0x0100e4000c1e1500 */
[----:B0-----:R-:W-:-:S02]  /*351b0*/  IMAD.WIDE R14, R0, 0x2, R160 ;  /* 0x00000002000e7825 */ /* 0x001fc400078e02a0 */
[----:B------:R-:W4:Y:S02]  /*351c0*/  LDL.64 R160, [R1+0x10c0] ;  /* 0x0010c00001a07983 */ /* 0x000f240000100a00 */
[----:B------:R-:W-:-:S04]  /*351d0*/  IMAD.WIDE R20, R0, 0x2, R168 ;  /* 0x0000000200147825 */ /* 0x000fc800078e02a8 */
[----:B------:R-:W-:Y:S01]  /*351e0*/  IMAD.WIDE R18, R0, 0x2, R166 ;  /* 0x0000000200127825 */ /* 0x000fe200078e02a6 */
[----:B------:R0:W3:Y:S03]  /*351f0*/  LDG.E.U16 R186, desc[UR60][R20.64] ;  /* 0x0000003c14ba7981 */ /* 0x0000e6000c1e1500 */
[--C-:B------:R-:W-:Y:S01]  /*35200*/  IMAD R154, R3, 0x3ae, R12.reuse ;  /* 0x000003ae039a7824 */ /* 0x100fe200078e020c */
[----:B------:R1:W3:Y:S01]  /*35210*/  LDG.E.U16 R177, desc[UR60][R18.64] ;  /* 0x0000003c12b17981 */ /* 0x0002e2000c1e1500 */
[----:B------:R-:W-:Y:S01]  /*35220*/  IMAD R152, R23, 0x3b0, R12 ;  /* 0x000003b017987824 */ /* 0x000fe200078e020c */
[----:B------:R-:W-:Y:S01]  /*35230*/  MOV R155, R165 ;  /* 0x000000a5009b7202 */ /* 0x000fe20000000f00 */
[----:B------:R-:W3:Y:S01]  /*35240*/  LDC R23, c[0x0][0x268] ;  /* 0x00009a00ff177b82 */ /* 0x000ee20000000800 */
[----:B------:R-:W-:Y:S04]  /*35250*/  STL [R1+0x824], R194 ;  /* 0x000824c201007387 */ /* 0x000fe80000100800 */
[----:B------:R-:W-:Y:S03]  /*35260*/  STL [R1+0x10e0], R154 ;  /* 0x0010e09a01007387 */ /* 0x000fe60000100800 */
[----:B0-----:R-:W0:Y:S01]  /*35270*/  LDC R21, c[0x0][0x268] ;  /* 0x00009a00ff157b82 */ /* 0x001e220000000800 */
[----:B------:R-:W-:Y:S04]  /*35280*/  STL [R1+0x820], R191 ;  /* 0x000820bf01007387 */ /* 0x000fe80000100800 */
[----:B------:R-:W-:Y:S03]  /*35290*/  STL [R1+0x834], R190 ;  /* 0x000834be01007387 */ /* 0x000fe60000100800 */
[----:B------:R-:W3:Y:S01]  /*352a0*/  LDC R20, c[0x0][0x268] ;  /* 0x00009a00ff147b82 */ /* 0x000ee20000000800 */
[----:B------:R-:W-:Y:S04]  /*352b0*/  STL [R1+0x10d8], R152 ;  /* 0x0010d89801007387 */ /* 0x000fe80000100800 */
[----:B------:R-:W3:Y:S01]  /*352c0*/  LDL.64 R174, [R1+0x10b8] ;  /* 0x0010b80001ae7983 */ /* 0x000ee20000100a00 */
[----:B------:R-:W-:-:S02]  /*352d0*/  MOV R153, R157 ;  /* 0x0000009d00997202 */ /* 0x000fc40000000f00 */
[----:B------:R-:W3:Y:S01]  /*352e0*/  LDC R3, c[0x0][0x268] ;  /* 0x00009a00ff037b82 */ /* 0x000ee20000000800 */
[----:B------:R-:W-:Y:S04]  /*352f0*/  STL [R1+0x800], R171 ;  /* 0x000800ab01007387 */ /* 0x000fe80000100800 */
[----:B------:R-:W3:Y:S04]  /*35300*/  LDL.64 R172, [R1+0x10b0] ;  /* 0x0010b00001ac7983 */ /* 0x000ee80000100a00 */
[----:B------:R2:W-:Y:S04]  /*35310*/  STL [R1+0x7fc], R170 ;  /* 0x0007fcaa01007387 */ /* 0x0005e80000100800 */
[----:B--2---:R-:W2:Y:S04]  /*35320*/  LDL.64 R170, [R1+0x10a8] ;  /* 0x0010a80001aa7983 */ /* 0x004ea80000100a00 */
[----:B------:R-:W-:Y:S04]  /*35330*/  STL [R1+0x814], R187 ;  /* 0x000814bb01007387 */ /* 0x000fe80000100800 */
[----:B------:R-:W2:Y:S04]  /*35340*/  LDL.64 R164, [R1+0x10a8] ;  /* 0x0010a80001a47983 */ /* 0x000ea80000100a00 */
[----:B----4-:R4:W2:Y:S01]  /*35350*/  LDG.E.U16 R160, desc[UR60][R14.64] ;  /* 0x0000003c0ea07981 */ /* 0x0108a2000c1e1500 */
[----:B0-----:R-:W-:-:S02]  /*35360*/  IMAD R178, R21, 0x3b2, R12 ;  /* 0x000003b215b27824 */ /* 0x001fc400078e020c */
[----:B------:R-:W-:Y:S01]  /*35370*/  FMUL R157, R203, R244 ;  /* 0x000000f4cb9d7220 */ /* 0x000fe20000400000 */
[C---:B-1----:R-:W-:Y:S01]  /*35380*/  IMAD.WIDE R18, R0.reuse, 0x2, R154 ;  /* 0x0000000200127825 */ /* 0x042fe200078e029a */
[----:B------:R-:W2:Y:S01]  /*35390*/  LDL.64 R168, [R1+0x10b8] ;  /* 0x0010b80001a87983 */ /* 0x000ea20000100a00 */
[----:B------:R-:W-:Y:S01]  /*353a0*/  MOV R161, R163 ;  /* 0x000000a300a17202 */ /* 0x000fe20000000f00 */
[----:B------:R-:W0:Y:S02]  /*353b0*/  LDC R21, c[0x0][0x268] ;  /* 0x00009a00ff157b82 */ /* 0x000e240000000800 */
[----:B------:R-:W2:Y:S04]  /*353c0*/  LDL.64 R166, [R1+0x10b0] ;  /* 0x0010b00001a67983 */ /* 0x000ea80000100a00 */
[----:B---3--:R-:W-:Y:S04]  /*353d0*/  STL [R1+0x810], R186 ;  /* 0x000810ba01007387 */ /* 0x008fe80000100800 */
[----:B------:R-:W-:Y:S04]  /*353e0*/  STL [R1+0x80c], R177 ;  /* 0x00080cb101007387 */ /* 0x000fe80000100800 */
[----:B------:R1:W-:Y:S04]  /*353f0*/  STL [R1+0x808], R176 ;  /* 0x000808b001007387 */ /* 0x0003e80000100800 */
[----:B------:R-:W-:Y:S01]  /*35400*/  STL [R1+0x10d0], R178 ;  /* 0x0010d0b201007387 */ /* 0x000fe20000100800 */
[----:B----4-:R-:W-:-:S04]  /*35410*/  IMAD.WIDE R14, R0, 0x2, R152 ;  /* 0x00000002000e7825 */ /* 0x010fc800078e0298 */
[----:B-1----:R-:W-:Y:S01]  /*35420*/  IMAD R176, R20, 0x3b4, R12 ;  /* 0x000003b414b07824 */ /* 0x002fe200078e020c */
[----:B------:R-:W-:Y:S01]  /*35430*/  MOV R177, R181 ;  /* 0x000000b500b17202 */ /* 0x000fe20000000f00 */
[----:B------:R-:W1:Y:S01]  /*35440*/  LDC R20, c[0x0][0x268] ;  /* 0x00009a00ff147b82 */ /* 0x000e620000000800 */
[----:B--2---:R-:W2:Y:S04]  /*35450*/  LDG.E.U16 R165, desc[UR60][R18.64] ;  /* 0x0000003c12a57981 */ /* 0x004ea8000c1e1500 */
[----:B------:R3:W4:Y:S02]  /*35460*/  LDG.E.U16 R164, desc[UR60][R14.64] ;  /* 0x0000003c0ea47981 */ /* 0x000724000c1e1500 */
[----:B---3--:R-:W-:Y:S02]  /*35470*/  IMAD.WIDE R14, R0, 0x2, R176 ;  /* 0x00000002000e7825 */ /* 0x008fe400078e02b0 */
[----:B------:R3:W-:Y:S04]  /*35480*/  STL [R1+0x804], R160 ;  /* 0x000804a001007387 */ /* 0x0007e80000100800 */
[----:B------:R1:W-:Y:S04]  /*35490*/  STL [R1+0x10c8], R176 ;  /* 0x0010c8b001007387 */ /* 0x0003e80000100800 */
[----:B------:R-:W4:Y:S01]  /*354a0*/  LDL.64 R202, [R1+0x10a0] ;  /* 0x0010a00001ca7983 */ /* 0x000f220000100a00 */
[----:B---3--:R-:W-:-:S03]  /*354b0*/  IMAD R160, R23, 0x3b6, R12 ;  /* 0x000003b617a07824 */ /* 0x008fc600078e020c */
[----:B------:R-:W3:Y:S01]  /*354c0*/  LDL.64 R198, [R1+0x1098] ;  /* 0x0010980001c67983 */ /* 0x000ee20000100a00 */
[----:B------:R-:W-:Y:S01]  /*354d0*/  MOV R179, R183 ;  /* 0x000000b700b37202 */ /* 0x000fe20000000f00 */
[--C-:B0-----:R-:W-:Y:S01]  /*354e0*/  IMAD R168, R21, 0x3b8, R12.reuse ;  /* 0x000003b815a87824 */ /* 0x101fe200078e020c */
[----:B------:R-:W-:Y:S01]  /*354f0*/  MOV R169, R175 ;  /* 0x000000af00a97202 */ /* 0x000fe20000000f00 */
[----:B------:R-:W-:Y:S01]  /*35500*/  STL [R1+0x10c0], R160 ;  /* 0x0010c0a001007387 */ /* 0x000fe20000100800 */
[----:B-1----:R-:W-:Y:S01]  /*35510*/  IMAD R166, R20, 0x3ba, R12 ;  /* 0x000003ba14a67824 */ /* 0x002fe200078e020c */
[----:B------:R-:W-:Y:S01]  /*35520*/  MOV R167, R173 ;  /* 0x000000ad00a77202 */ /* 0x000fe20000000f00 */
[----:B------:R-:W0:Y:S01]  /*35530*/  LDC R23, c[0x0][0x268] ;  /* 0x00009a00ff177b82 */ /* 0x000e220000000800 */
[----:B------:R-:W2:Y:S04]  /*35540*/  LDL.64 R162, [R1+0x1090] ;  /* 0x0010900001a27983 */ /* 0x000ea80000100a00 */
[----:B------:R-:W3:Y:S01]  /*35550*/  LDL.64 R176, [R1+0x1098] ;  /* 0x0010980001b07983 */ /* 0x000ee20000100a00 */
[----:B------:R-:W-:-:S03]  /*35560*/  IMAD.WIDE R18, R0, 0x2, R178 ;  /* 0x0000000200127825 */ /* 0x000fc600078e02b2 */
[----:B------:R-:W3:Y:S01]  /*35570*/  LDL.64 R178, [R1+0x10a0] ;  /* 0x0010a00001b27983 */ /* 0x000ee20000100a00 */
[----:B------:R-:W-:-:S03]  /*35580*/  IMAD.WIDE R20, R0, 0x2, R168 ;  /* 0x0000000200147825 */ /* 0x000fc600078e02a8 */
[----:B------:R1:W3:Y:S04]  /*35590*/  LDG.E.U16 R180, desc[UR60][R18.64] ;  /* 0x0000003c12b47981 */ /* 0x0002e8000c1e1500 */
[----:B--2---:R-:W0:Y:S04]  /*355a0*/  LDL.64 R162, [R1+0x1090] ;  /* 0x0010900001a27983 */ /* 0x004e280000100a00 */
[----:B------:R-:W-:Y:S04]  /*355b0*/  STL [R1+0x7f8], R165 ;  /* 0x0007f8a501007387 */ /* 0x000fe80000100800 */
[----:B----4-:R2:W-:Y:S04]  /*355c0*/  STL [R1+0x750], R164 ;  /* 0x000750a401007387 */ /* 0x0105e80000100800 */
[----:B------:R4:W-:Y:S04]  /*355d0*/  STL [R1+0x10b8], R168 ;  /* 0x0010b8a801007387 */ /* 0x0009e80000100800 */
[----:B---3--:R3:W3:Y:S01]  /*355e0*/  LDG.E.U16 R177, desc[UR60][R14.64] ;  /* 0x0000003c0eb17981 */ /* 0x0086e2000c1e1500 */
[----:B--2---:R-:W-:-:S03]  /*355f0*/  IMAD R164, R3, 0x3bc, R12 ;  /* 0x000003bc03a47824 */ /* 0x004fc600078e020c */
[----:B------:R2:W-:Y:S01]  /*35600*/  STL [R1+0x10b0], R166 ;  /* 0x0010b0a601007387 */ /* 0x0005e20000100800 */
[----:B------:R-:W-:Y:S01]  /*35610*/  MOV R165, R171 ;  /* 0x000000ab00a57202 */ /* 0x000fe20000000f00 */
[C---:B-1----:R-:W-:Y:S01]  /*35620*/  IMAD.WIDE R18, R0.reuse, 0x2, R166 ;  /* 0x0000000200127825 */ /* 0x042fe200078e02a6 */
[----:B------:R-:W1:Y:S01]  /*35630*/  LDC R3, c[0x0][0x268] ;  /* 0x00009a00ff037b82 */ /* 0x000e620000000800 */
[----:B------:R-:W2:Y:S04]  /*35640*/  LDL.64 R194, [R1+0x1088] ;  /* 0x0010880001c27983 */ /* 0x000ea80000100a00 */
[----:B------:R-:W-:Y:S04]  /*35650*/  STL [R1+0x10a8], R164 ;  /* 0x0010a8a401007387 */ /* 0x000fe80000100800 */
[----:B------:R-:W2:Y:S04]  /*35660*/  LDL.64 R172, [R1+0x1088] ;  /* 0x0010880001ac7983 */ /* 0x000ea80000100a00 */
[----:B------:R-:W2:Y:S04]  /*35670*/  LDL.64 R170, [R1+0x1080] ;  /* 0x0010800001aa7983 */ /* 0x000ea80000100a00 */
[----:B----4-:R-:W4:Y:S01]  /*35680*/  LDL.64 R168, [R1+0x1078] ;  /* 0x0010780001a87983 */ /* 0x010f220000100a00 */
[----:B---3--:R-:W-:-:S02]  /*35690*/  IMAD.WIDE R14, R0, 0x2, R160 ;  /* 0x00000002000e7825 */ /* 0x008fc400078e02a0 */
[----:B------:R-:W3:Y:S01]  /*356a0*/  LDC R160, c[0x0][0x268] ;  /* 0x00009a00ffa07b82 */ /* 0x000ee20000000800 */
[----:B------:R-:W3:Y:S04]  /*356b0*/  LDL.64 R174, [R1+0x1080] ;  /* 0x0010800001ae7983 */ /* 0x000ee80000100a00 */
[----:B------:R1:W3:Y:S03]  /*356c0*/  LDG.E.U16 R176, desc[UR60][R14.64] ;  /* 0x0000003c0eb07981 */ /* 0x0002e6000c1e1500 */
[----:B------:R-:W3:Y:S01]  /*356d0*/  LDC R161, c[0x0][0x268] ;  /* 0x00009a00ffa17b82 */ /* 0x000ee20000000800 */
[----:B------:R0:W-:Y:S04]  /*356e0*/  STL [R1+0x74c], R180 ;  /* 0x00074cb401007387 */ /* 0x0001e80000100800 */
[----:B------:R-:W3:Y:S01]  /*356f0*/  LDL.64 R190, [R1+0x1070] ;  /* 0x0010700001be7983 */ /* 0x000ee20000100a00 */
[----:B-1----:R-:W-:-:S03]  /*35700*/  IMAD.WIDE R14, R0, 0x2, R164 ;  /* 0x00000002000e7825 */ /* 0x002fc600078e02a4 */
[----:B------:R-:W3:Y:S04]  /*35710*/  LDL.64 R186, [R1+0x1068] ;  /* 0x0010680001ba7983 */ /* 0x000ee80000100a00 */
[----:B------:R-:W3:Y:S04]  /*35720*/  LDL.64 R182, [R1+0x1060] ;  /* 0x0010600001b67983 */ /* 0x000ee80000100a00 */
[----:B--2---:R1:W2:Y:S04]  /*35730*/  LDG.E.U16 R172, desc[UR60][R20.64] ;  /* 0x0000003c14ac7981 */ /* 0x0042a8000c1e1500 */
[----:B------:R1:W2:Y:S04]  /*35740*/  LDG.E.U16 R171, desc[UR60][R18.64] ;  /* 0x0000003c12ab7981 */ /* 0x0002a8000c1e1500 */
[----:B------:R-:W2:Y:S04]  /*35750*/  LDG.E.U16 R170, desc[UR60][R14.64] ;  /* 0x0000003c0eaa7981 */ /* 0x000ea8000c1e1500 */
[----:B----4-:R-:W4:Y:S04]  /*35760*/  LDL.64 R168, [R1+0x1078] ;  /* 0x0010780001a87983 */ /* 0x010f280000100a00 */
[----:B------:R-:W-:Y:S04]  /*35770*/  STL [R1+0x7f0], R177 ;  /* 0x0007f0b101007387 */ /* 0x000fe80000100800 */
[----:B------:R-:W4:Y:S01]  /*35780*/  LDL.64 R166, [R1+0x1068] ;  /* 0x0010680001a67983 */ /* 0x000f220000100a00 */
[----:B0-----:R-:W-:-:S02]  /*35790*/  IMAD R162, R23, 0x3c2, R12 ;  /* 0x000003c217a27824 */ /* 0x001fc400078e020c */
[----:B------:R-:W0:Y:S01]  /*357a0*/  LDC R23, c[0x0][0x268] ;  /* 0x00009a00ff177b82 */ /* 0x000e220000000800 */
[----:B------:R-:W4:Y:S04]  /*357b0*/  LDL.64 R180, [R1+0x1070] ;  /* 0x0010700001b47983 */ /* 0x000f280000100a00 */
[----:B------:R-:W4:Y:S04]  /*357c0*/  LDL.64 R164, [R1+0x1060] ;  /* 0x0010600001a47983 */ /* 0x000f280000100a00 */
[----:B---3--:R3:W-:Y:S02]  /*357d0*/  STL [R1+0x7ec], R176 ;  /* 0x0007ecb001007387 */ /* 0x0087e40000100800 */
[----:B---3--:R-:W-:-:S02]  /*357e0*/  IMAD R176, R160, 0x3c0, R12 ;  /* 0x000003c0a0b07824 */ /* 0x008fc400078e020c */
[----:B------:R-:W3:Y:S01]  /*357f0*/  LDC R160, c[0x0][0x268] ;  /* 0x00009a00ffa07b82 */ /* 0x000ee20000000800 */
[----:B------:R-:W-:Y:S01]  /*35800*/  IMAD R178, R161, 0x3be, R12 ;  /* 0x000003bea1b27824 */ /* 0x000fe200078e020c */
[----:B------:R-:W-:Y:S02]  /*35810*/  MOV R179, R203 ;  /* 0x000000cb00b37202 */ /* 0x000fe40000000f00 */
[----:B------:R-:W-:Y:S02]  /*35820*/  MOV R177, R199 ;  /* 0x000000c700b17202 */ /* 0x000fe40000000f00 */
[----:B------:R0:W-:Y:S01]  /*35830*/  STL [R1+0x10a0], R178 ;  /* 0x0010a0b201007387 */ /* 0x0001e20000100800 */
[C---:B-1----:R-:W-:Y:S01]  /*35840*/  IMAD.WIDE R20, R0.reuse, 0x2, R178 ;  /* 0x0000000200147825 */ /* 0x042fe200078e02b2 */
[----:B------:R-:W-:Y:S01]  /*35850*/  MOV R173, R195 ;  /* 0x000000c300ad7202 */ /* 0x000fe20000000f00 */
[----:B------:R-:W1:Y:S01]  /*35860*/  LDC R161, c[0x0][0x268] ;  /* 0x00009a00ffa17b82 */ /* 0x000e620000000800 */
[----:B------:R0:W-:Y:S01]  /*35870*/  STL [R1+0x1098], R176 ;  /* 0x001098b001007387 */ /* 0x0001e20000100800 */
[----:B------:R-:W-:-:S03]  /*35880*/  IMAD.WIDE R18, R0, 0x2, R176 ;  /* 0x0000000200127825 */ /* 0x000fc600078e02b0 */
[----:B------:R-:W-:Y:S04]  /*35890*/  STL [R1+0x1090], R162 ;  /* 0x001090a201007387 */ /* 0x000fe80000100800 */
[----:B0-----:R-:W4:Y:S04]  /*358a0*/  LDL.64 R178, [R1+0x1058] ;  /* 0x0010580001b27983 */ /* 0x001f280000100a00 */
[----:B------:R-:W4:Y:S04]  /*358b0*/  LDL.64 R176, [R1+0x1058] ;  /* 0x0010580001b07983 */ /* 0x000f280000100a00 */
[----:B--2---:R3:W-:Y:S04]  /*358c0*/  STL [R1+0x7e8], R172 ;  /* 0x0007e8ac01007387 */ /* 0x0047e80000100800 */
[----:B------:R-:W-:Y:S04]  /*358d0*/  STL [R1+0x7e4], R171 ;  /* 0x0007e4ab01007387 */ /* 0x000fe80000100800 */
[----:B------:R0:W-:Y:S01]  /*358e0*/  STL [R1+0x754], R170 ;  /* 0x000754aa01007387 */ /* 0x0001e20000100800 */
[----:B---3--:R-:W-:-:S02]  /*358f0*/  IMAD R172, R160, 0x3c4, R12 ;  /* 0x000003c4a0ac7824 */ /* 0x008fc400078e020c */
[--C-:B----4-:R-:W-:Y:S02]  /*35900*/  IMAD R168, R3, 0x3c8, R12.reuse ;  /* 0x000003c803a87824 */ /* 0x110fe400078e020c */
[----:B0-----:R-:W-:Y:S01]  /*35910*/  IMAD R170, R23, 0x3c6, R12 ;  /* 0x000003c617aa7824 */ /* 0x001fe200078e020c */
[----:B------:R0:W-:Y:S04]  /*35920*/  STL [R1+0x1088], R172 ;  /* 0x001088ac01007387 */ /* 0x0001e80000100800 */
[----:B------:R2:W3:Y:S04]  /*35930*/  LDG.E.U16 R166, desc[UR60][R20.64] ;  /* 0x0000003c14a67981 */ /* 0x0004e8000c1e1500 */
[----:B------:R4:W3:Y:S01]  /*35940*/  LDG.E.U16 R165, desc[UR60][R18.64] ;  /* 0x0000003c12a57981 */ /* 0x0008e2000c1e1500 */
[C---:B------:R-:W-:Y:S01]  /*35950*/  IMAD.WIDE R14, R0.reuse, 0x2, R162 ;  /* 0x00000002000e7825 */ /* 0x040fe200078e02a2 */
[----:B------:R-:W-:Y:S01]  /*35960*/  MOV R171, R175 ;  /* 0x000000af00ab7202 */ /* 0x000fe20000000f00 */
[----:B------:R-:W1:Y:S01]  /*35970*/  LDC R162, c[0x0][0x268] ;  /* 0x00009a00ffa27b82 */ /* 0x000e620000000800 */
[----:B------:R4:W-:Y:S01]  /*35980*/  STL [R1+0x1080], R170 ;  /* 0x001080aa01007387 */ /* 0x0009e20000100800 */
[----:B--2---:R-:W-:-:S03]  /*35990*/  IMAD.WIDE R20, R0, 0x2, R172 ;  /* 0x0000000200147825 */ /* 0x004fc600078e02ac */
[----:B------:R2:W-:Y:S03]  /*359a0*/  STL [R1+0x1078], R168 ;  /* 0x001078a801007387 */ /* 0x0005e60000100800 */
[----:B------:R-:W1:Y:S01]  /*359b0*/  LDC R163, c[0x0][0x268] ;  /* 0x00009a00ffa37b82 */ /* 0x000e620000000800 */
[----:B0-----:R-:W3:Y:S04]  /*359c0*/  LDL.64 R172, [R1+0x1050] ;  /* 0x0010500001ac7983 */ /* 0x001ee80000100a00 */
[----:B------:R0:W3:Y:S01]  /*359d0*/  LDG.E.U16 R164, desc[UR60][R14.64] ;  /* 0x0000003c0ea47981 */ /* 0x0000e2000c1e1500 */
[C---:B----4-:R-:W-:Y:S01]  /*359e0*/  IMAD.WIDE R18, R0.reuse, 0x2, R170 ;  /* 0x0000000200127825 */ /* 0x050fe200078e02aa */
[----:B------:R-:W-:Y:S01]  /*359f0*/  MOV R167, R187 ;  /* 0x000000bb00a77202 */ /* 0x000fe20000000f00 */
[----:B------:R-:W4:Y:S01]  /*35a00*/  LDC R23, c[0x0][0x268] ;  /* 0x00009a00ff177b82 */ /* 0x000f220000000800 */
[----:B------:R-:W4:Y:S04]  /*35a10*/  LDL.64 R174, [R1+0x1050] ;  /* 0x0010500001ae7983 */ /* 0x000f280000100a00 */
[----:B------:R-:W4:Y:S01]  /*35a20*/  LDL.64 R170, [R1+0x1048] ;  /* 0x0010480001aa7983 */ /* 0x000f220000100a00 */
[----:B0-----:R-:W-:-:S03]  /*35a30*/  IMAD.WIDE R14, R0, 0x2, R168 ;  /* 0x00000002000e7825 */ /* 0x001fc600078e02a8 */
[----:B--2---:R-:W2:Y:S04]  /*35a40*/  LDL.64 R168, [R1+0x1048] ;  /* 0x0010480001a87983 */ /* 0x004ea80000100a00 */
[----:B------:R0:W4:Y:S01]  /*35a50*/  LDG.E.U16 R176, desc[UR60][R20.64] ;  /* 0x0000003c14b07981 */ /* 0x000122000c1e1500 */
[----:B------:R-:W-:Y:S01]  /*35a60*/  MOV R181, R191 ;  /* 0x000000bf00b57202 */ /* 0x000fe20000000f00 */
[----:B-1----:R-:W-:Y:S02]  /*35a70*/  IMAD R180, R163, 0x3ca, R12 ;  /* 0x000003caa3b47824 */ /* 0x002fe400078e020c */
[----:B---3--:R1:W3:Y:S04]  /*35a80*/  LDG.E.U16 R173, desc[UR60][R18.64] ;  /* 0x0000003c12ad7981 */ /* 0x0082e8000c1e1500 */
[----:B------:R-:W3:Y:S04]  /*35a90*/  LDG.E.U16 R172, desc[UR60][R14.64] ;  /* 0x0000003c0eac7981 */ /* 0x000ee8000c1e1500 */
[----:B------:R1:W-:Y:S01]  /*35aa0*/  STL [R1+0x7f4], R166 ;  /* 0x0007f4a601007387 */ /* 0x0003e20000100800 */
[----:B0-----:R-:W-:-:S04]  /*35ab0*/  IMAD.WIDE R20, R0, 0x2, R180 ;  /* 0x0000000200147825 */ /* 0x001fc800078e02b4 */
[----:B-1----:R-:W-:Y:S01]  /*35ac0*/  IMAD R166, R162, 0x3cc, R12 ;  /* 0x000003cca2a67824 */ /* 0x002fe200078e020c */
[----:B------:R-:W-:Y:S03]  /*35ad0*/  STL [R1+0x730], R165 ;  /* 0x000730a501007387 */ /* 0x000fe60000100800 */
[----:B------:R-:W-:Y:S01]  /*35ae0*/  IMAD.WIDE R18, R0, 0x2, R166 ;  /* 0x0000000200127825 */ /* 0x000fe200078e02a6 */
[----:B------:R0:W-:Y:S01]  /*35af0*/  STL [R1+0x1070], R180 ;  /* 0x001070b401007387 */ /* 0x0001e20000100800 */
[----:B------:R-:W-:-:S03]  /*35b00*/  MOV R177, R179 ;  /* 0x000000b300b17202 */ /* 0x000fc60000000f00 */
[----:B--2---:R1:W2:Y:S04]  /*35b10*/  LDG.E.U16 R168, desc[UR60][R20.64] ;  /* 0x0000003c14a87981 */ /* 0x0042a8000c1e1500 */
[----:B0-----:R0:W2:Y:S01]  /*35b20*/  LDG.E.U16 R180, desc[UR60][R18.64] ;  /* 0x0000003c12b47981 */ /* 0x0010a2000c1e1500 */
[----:B------:R-:W-:-:S03]  /*35b30*/  MOV R165, R183 ;  /* 0x000000b700a57202 */ /* 0x000fc60000000f00 */
[----:B------:R0:W-:Y:S01]  /*35b40*/  STL [R1+0x72c], R164 ;  /* 0x00072ca401007387 */ /* 0x0001e20000100800 */
[----:B----4-:R-:W-:Y:S01]  /*35b50*/  MOV R169, R171 ;  /* 0x000000ab00a97202 */ /* 0x010fe20000000f00 */
[----:B-1----:R-:W1:Y:S08]  /*35b60*/  LDC R20, c[0x0][0x268] ;  /* 0x00009a00ff147b82 */ /* 0x002e700000000800 */
[----:B0-----:R-:W0:Y:S01]  /*35b70*/  LDC R18, c[0x0][0x268] ;  /* 0x00009a00ff127b82 */ /* 0x001e220000000800 */
[----:B------:R-:W-:Y:S01]  /*35b80*/  IMAD R164, R161, 0x3ce, R12 ;  /* 0x000003cea1a47824 */ /* 0x000fe200078e020c */
[----:B------:R4:W-:Y:S03]  /*35b90*/  STL [R1+0x1068], R166 ;  /* 0x001068a601007387 */ /* 0x0009e60000100800 */
[----:B------:R-:W-:Y:S01]  /*35ba0*/  IMAD.WIDE R14, R0, 0x2, R164 ;  /* 0x00000002000e7825 */ /* 0x000fe200078e02a4 */
[----:B------:R4:W-:Y:S02]  /*35bb0*/  STL [R1+0x1060], R164 ;  /* 0x001060a401007387 */ /* 0x0009e40000100800 */
[----:B------:R-:W1:Y:S02]  /*35bc0*/  LDC R19, c[0x0][0x268] ;  /* 0x00009a00ff137b82 */ /* 0x000e640000000800 */
[----:B------:R-:W2:Y:S04]  /*35bd0*/  LDL.64 R162, [R1+0x1038] ;  /* 0x0010380001a27983 */ /* 0x000ea80000100a00 */
[----:B----4-:R-:W4:Y:S04]  /*35be0*/  LDL.64 R166, [R1+0x1040] ;  /* 0x0010400001a67983 */ /* 0x010f280000100a00 */
[----:B------:R-:W4:Y:S04]  /*35bf0*/  LDL.64 R164, [R1+0x1040] ;  /* 0x0010400001a47983 */ /* 0x000f280000100a00 */
[----:B------:R-:W4:Y:S04]  /*35c00*/  LDL.64 R160, [R1+0x1038] ;  /* 0x0010380001a07983 */ /* 0x000f280000100a00 */
[----:B------:R0:W-:Y:S04]  /*35c10*/  STL [R1+0x744], R176 ;  /* 0x000744b001007387 */ /* 0x0001e80000100800 */
[----:B------:R0:W4:Y:S02]  /*35c20*/  LDG.E.U16 R21, desc[UR60][R14.64] ;  /* 0x0000003c0e157981 */ /* 0x000124000c1e1500 */
[----:B0-----:R-:W-:-:S04]  /*35c30*/  IMAD R176, R23, 0x3d0, R12 ;  /* 0x000003d017b07824 */ /* 0x001fc800078e020c */
[----:B------:R-:W-:-:S05]  /*35c40*/  IMAD.WIDE R14, R0, 0x2, R176 ;  /* 0x00000002000e7825 */ /* 0x000fca00078e02b0 */
[----:B------:R0:W4:Y:S04]  /*35c50*/  LDG.E.U16 R23, desc[UR60][R14.64] ;  /* 0x0000003c0e177981 */ /* 0x000128000c1e1500 */
[----:B---3--:R-:W-:Y:S04]  /*35c60*/  STL [R1+0x740], R173 ;  /* 0x000740ad01007387 */ /* 0x008fe80000100800 */
[----:B------:R3:W-:Y:S04]  /*35c70*/  STL [R1+0x73c], R172 ;  /* 0x00073cac01007387 */ /* 0x0007e80000100800 */
[----:B------:R0:W-:Y:S01]  /*35c80*/  STL [R1+0x1058], R176 ;  /* 0x001058b001007387 */ /* 0x0001e20000100800 */
[----:B---3--:R-:W-:Y:S01]  /*35c90*/  IMAD R172, R18, 0x3d2, R12 ;  /* 0x000003d212ac7824 */ /* 0x008fe200078e020c */
[----:B------:R-:W-:Y:S01]  /*35ca0*/  MOV R173, R175 ;  /* 0x000000af00ad7202 */ /* 0x000fe20000000f00 */
[----:B------:R-:W3:Y:S03]  /*35cb0*/  LDC R18, c[0x0][0x268] ;  /* 0x00009a00ff127b82 */ /* 0x000ee60000000800 */
[----:B------:R-:W-:Y:S04]  /*35cc0*/  STL [R1+0x1050], R172 ;  /* 0x001050ac01007387 */ /* 0x000fe80000100800 */
[----:B0-----:R-:W3:Y:S01]  /*35cd0*/  LDL.64 R176, [R1+0x1030] ;  /* 0x0010300001b07983 */ /* 0x001ee20000100a00 */
[----:B------:R-:W-:-:S03]  /*35ce0*/  IMAD.WIDE R14, R0, 0x2, R172 ;  /* 0x00000002000e7825 */ /* 0x000fc600078e02ac */
[----:B------:R-:W3:Y:S04]  /*35cf0*/  LDL.64 R178, [R1+0x1030] ;  /* 0x0010300001b27983 */ /* 0x000ee80000100a00 */
[----:B--2---:R1:W-:Y:S04]  /*35d00*/  STL [R1+0x738], R168 ;  /* 0x000738a801007387 */ /* 0x0043e80000100800 */
[----:B------:R-:W-:Y:S01]  /*35d10*/  STL [R1+0x734], R180 ;  /* 0x000734b401007387 */ /* 0x000fe20000100800 */
[--C-:B-1----:R-:W-:Y:S02]  /*35d20*/  IMAD R168, R19, 0x3d4, R12.reuse ;  /* 0x000003d413a87824 */ /* 0x102fe400078e020c */
[----:B------:R-:W0:Y:S01]  /*35d30*/  LDC R19, c[0x0][0x268] ;  /* 0x00009a00ff137b82 */ /* 0x000e220000000800 */
[----:B----4-:R-:W-:Y:S04]  /*35d40*/  STL [R1+0x748], R21 ;  /* 0x0007481501007387 */ /* 0x010fe80000100800 */
[----:B------:R1:W-:Y:S01]  /*35d50*/  STL [R1+0x1048], R168 ;  /* 0x001048a801007387 */ /* 0x0003e20000100800 */
[----:B------:R-:W-:Y:S01]  /*35d60*/  MOV R165, R167 ;  /* 0x000000a700a57202 */ /* 0x000fe20000000f00 */
[----:B---3--:R-:W-:-:S02]  /*35d70*/  IMAD R164, R18, 0x3d6, R12 ;  /* 0x000003d612a47824 */ /* 0x008fc400078e020c */
[----:B------:R-:W2:Y:S01]  /*35d80*/  LDL.64 R174, [R1+0x1028] ;  /* 0x0010280001ae7983 */ /* 0x000ea20000100a00 */
[----:B------:R-:W-:Y:S01]  /*35d90*/  MOV R161, R163 ;  /* 0x000000a300a17202 */ /* 0x000fe20000000f00 */
[----:B------:R-:W-:Y:S01]  /*35da0*/  IMAD R160, R20, 0x3d8, R12 ;  /* 0x000003d814a07824 */ /* 0x000fe200078e020c */
[----:B------:R-:W3:Y:S01]  /*35db0*/  LDC R18, c[0x0][0x268] ;  /* 0x00009a00ff127b82 */ /* 0x000ee20000000800 */
[----:B------:R-:W2:Y:S04]  /*35dc0*/  LDL.64 R172, [R1+0x1028] ;  /* 0x0010280001ac7983 */ /* 0x000ea80000100a00 */
[----:B------:R-:W4:Y:S03]  /*35dd0*/  LDL.64 R170, [R1+0x1020] ;  /* 0x0010200001aa7983 */ /* 0x000f260000100a00 */
[----:B------:R-:W4:Y:S01]  /*35de0*/  LDC R20, c[0x0][0x268] ;  /* 0x00009a00ff147b82 */ /* 0x000f220000000800 */
[----:B------:R0:W3:Y:S02]  /*35df0*/  LDG.E.U16 R176, desc[UR60][R14.64] ;  /* 0x0000003c0eb07981 */ /* 0x0000e4000c1e1500 */
[----:B0-----:R-:W-:-:S02]  /*35e00*/  IMAD.WIDE R14, R0, 0x2, R168 ;  /* 0x00000002000e7825 */ /* 0x001fc400078e02a8 */
[----:B-1----:R-:W2:Y:S04]  /*35e10*/  LDL.64 R168, [R1+0x1020] ;  /* 0x0010200001a87983 */ /* 0x002ea80000100a00 */
[----:B------:R0:W4:Y:S02]  /*35e20*/  LDG.E.U16 R21, desc[UR60][R14.64] ;  /* 0x0000003c0e157981 */ /* 0x000124000c1e1500 */
[C---:B0-----:R-:W-:Y:S02]  /*35e30*/  IMAD.WIDE R14, R0.reuse, 0x2, R164 ;  /* 0x00000002000e7825 */ /* 0x041fe400078e02a4 */
[----:B------:R0:W-:Y:S04]  /*35e40*/  STL [R1+0x1040], R164 ;  /* 0x001040a401007387 */ /* 0x0001e80000100800 */
[----:B------:R-:W-:Y:S04]  /*35e50*/  STL [R1+0x724], R23 ;  /* 0x0007241701007387 */ /* 0x000fe80000100800 */
[----:B------:R1:W-:Y:S04]  /*35e60*/  STL [R1+0x1038], R160 ;  /* 0x001038a001007387 */ /* 0x0003e80000100800 */
[----:B------:R-:W4:Y:S04]  /*35e70*/  LDL.64 R166, [R1+0x1018] ;  /* 0x0010180001a67983 */ /* 0x000f280000100a00 */
[----:B0-----:R-:W4:Y:S04]  /*35e80*/  LDL.64 R164, [R1+0x1010] ;  /* 0x0010100001a47983 */ /* 0x001f280000100a00 */
[----:B------:R-:W4:Y:S04]  /*35e90*/  LDL.64 R162, [R1+0x1010] ;  /* 0x0010100001a27983 */ /* 0x000f280000100a00 */
[----:B--2---:R0:W2:Y:S02]  /*35ea0*/  LDG.E.U16 R168, desc[UR60][R14.64] ;  /* 0x0000003c0ea87981 */ /* 0x0040a4000c1e1500 */
[----:B0-----:R-:W-:-:S02]  /*35eb0*/  IMAD.WIDE R14, R0, 0x2, R160 ;  /* 0x00000002000e7825 */ /* 0x001fc400078e02a0 */
[----:B-1----:R-:W2:Y:S04]  /*35ec0*/  LDL.64 R160, [R1+0x1018] ;  /* 0x0010180001a07983 */ /* 0x002ea80000100a00 */
[----:B------:R0:W2:Y:S04]  /*35ed0*/  LDG.E.U16 R23, desc[UR60][R14.64] ;  /* 0x0000003c0e177981 */ /* 0x0000a8000c1e1500 */
[----:B---3--:R1:W-:Y:S01]  /*35ee0*/  STL [R1+0x720], R176 ;  /* 0x000720b001007387 */ /* 0x0083e20000100800 */
[----:B------:R-:W-:Y:S01]  /*35ef0*/  MOV R177, R179 ;  /* 0x000000b300b17202 */ /* 0x000fe20000000f00 */
[----:B-1----:R-:W-:-:S02]  /*35f00*/  IMAD R176, R19, 0x3da, R12 ;  /* 0x000003da13b07824 */ /* 0x002fc400078e020c */
[----:B------:R-:W1:Y:S02]  /*35f10*/  LDC R19, c[0x0][0x268] ;  /* 0x00009a00ff137b82 */ /* 0x000e640000000800 */
[----:B0-----:R-:W-:Y:S01]  /*35f20*/  IMAD.WIDE R14, R0, 0x2, R176 ;  /* 0x00000002000e7825 */ /* 0x001fe200078e02b0 */
[----:B----4-:R0:W-:Y:S01]  /*35f30*/  STL [R1+0x71c], R21 ;  /* 0x00071c1501007387 */ /* 0x0101e20000100800 */
[----:B------:R-:W-:Y:S02]  /*35f40*/  MOV R173, R175 ;  /* 0x000000af00ad7202 */ /* 0x000fe40000000f00 */
[----:B------:R-:W-:Y:S01]  /*35f50*/  IMAD R172, R18, 0x3dc, R12 ;  /* 0x000003dc12ac7824 */ /* 0x000fe200078e020c */
[----:B0-----:R0:W3:Y:S01]  /*35f60*/  LDG.E.U16 R21, desc[UR60][R14.64] ;  /* 0x0000003c0e157981 */ /* 0x0010e2000c1e1500 */
[----:B------:R-:W-:Y:S01]  /*35f70*/  MOV R169, R171 ;  /* 0x000000ab00a97202 */ /* 0x000fe20000000f00 */
[----:B------:R-:W4:Y:S02]  /*35f80*/  LDC R18, c[0x0][0x268] ;  /* 0x00009a00ff127b82 */ /* 0x000f240000000800 */
[----:B------:R-:W-:Y:S04]  /*35f90*/  STL [R1+0x1030], R176 ;  /* 0x001030b001007387 */ /* 0x000fe80000100800 */
[----:B------:R-:W-:Y:S01]  /*35fa0*/  STL [R1+0x1028], R172 ;  /* 0x001028ac01007387 */ /* 0x000fe20000100800 */
[----:B0-----:R-:W-:-:S05]  /*35fb0*/  IMAD.WIDE R14, R0, 0x2, R172 ;  /* 0x00000002000e7825 */ /* 0x001fca00078e02ac */
[----:B------:R0:W3:Y:S04]  /*35fc0*/  LDG.E.U16 R170, desc[UR60][R14.64] ;  /* 0x0000003c0eaa7981 */ /* 0x0000e8000c1e1500 */
[----:B--2---:R1:W-:Y:S02]  /*35fd0*/  STL [R1+0x718], R168 ;  /* 0x000718a801007387 */ /* 0x0043e40000100800 */
[----:B-1----:R-:W-:-:S04]  /*35fe0*/  IMAD R168, R19, 0x3de, R12 ;  /* 0x000003de13a87824 */ /* 0x002fc800078e020c */
[----:B0-----:R-:W-:Y:S01]  /*35ff0*/  IMAD.WIDE R14, R0, 0x2, R168 ;  /* 0x00000002000e7825 */ /* 0x001fe200078e02a8 */
[----:B------:R0:W-:Y:S04]  /*36000*/  STL [R1+0x714], R23 ;  /* 0x0007141701007387 */ /* 0x0001e80000100800 */
[----:B0-----:R-:W2:Y:S01]  /*36010*/  LDG.E.U16 R23, desc[UR60][R14.64] ;  /* 0x0000003c0e177981 */ /* 0x001ea2000c1e1500 */
[--C-:B------:R-:W-:Y:S02]  /*36020*/  IMAD R160, R20, 0x3e0, R12.reuse ;  /* 0x000003e014a07824 */ /* 0x100fe400078e020c */
[-C--:B------:R-:W-:Y:S01]  /*36030*/  FMUL R156, R206, R244.reuse ;  /* 0x000000f4ce9c7220 */ /* 0x080fe20000400000 */
[----:B------:R-:W-:Y:S01]  /*36040*/  FMUL R155, R207, R244 ;  /* 0x000000f4cf9b7220 */ /* 0x000fe20000400000 */
[----:B------:R-:W-:Y:S01]  /*36050*/  STL [R1+0x1020], R168 ;  /* 0x001020a801007387 */ /* 0x000fe20000100800 */
[----:B----4-:R-:W-:Y:S01]  /*36060*/  IMAD R162, R18, 0x3e2, R12 ;  /* 0x000003e212a27824 */ /* 0x010fe200078e020c */
[----:B------:R-:W-:Y:S01]  /*36070*/  MOV R163, R165 ;  /* 0x000000a500a37202 */ /* 0x000fe20000000f00 */
[----:B------:R-:W0:Y:S01]  /*36080*/  LDC R20, c[0x0][0x268] ;  /* 0x00009a00ff147b82 */ /* 0x000e220000000800 */
[----:B------:R-:W4:Y:S04]  /*36090*/  LDL.64 R206, [R1+0x1008] ;  /* 0x0010080001ce7983 */ /* 0x000f280000100a00 */
[----:B------:R-:W4:Y:S04]  /*360a0*/  LDL.64 R202, [R1+0x1000] ;  /* 0x0010000001ca7983 */ /* 0x000f280000100a00 */
[----:B------:R-:W4:Y:S04]  /*360b0*/  LDL.64 R198, [R1+0xff8] ;  /* 0x000ff80001c67983 */ /* 0x000f280000100a00 */
[----:B------:R-:W4:Y:S04]  /*360c0*/  LDL.64 R194, [R1+0x1008] ;  /* 0x0010080001c27983 */ /* 0x000f280000100a00 */
[----:B------:R-:W4:Y:S04]  /*360d0*/  LDL.64 R190, [R1+0x1000] ;  /* 0x0010000001be7983 */ /* 0x000f280000100a00 */
[----:B------:R-:W4:Y:S04]  /*360e0*/  LDL.64 R186, [R1+0xff8] ;  /* 0x000ff80001ba7983 */ /* 0x000f280000100a00 */
[----:B---3--:R1:W-:Y:S04]  /*360f0*/  STL [R1+0x710], R21 ;  /* 0x0007101501007387 */ /* 0x0083e80000100800 */
[----:B------:R-:W-:Y:S04]  /*36100*/  STL [R1+0x1018], R160 ;  /* 0x001018a001007387 */ /* 0x000fe80000100800 */
[----:B------:R-:W3:Y:S01]  /*36110*/  LDL.64 R182, [R1+0xff0] ;  /* 0x000ff00001b67983 */ /* 0x000ee20000100a00 */
[----:B------:R-:W-:Y:S01]  /*36120*/  MOV R161, R167 ;  /* 0x000000a700a17202 */ /* 0x000fe20000000f00 */
[----:B-1----:R-:W1:Y:S02]  /*36130*/  LDC R21, c[0x0][0x268] ;  /* 0x00009a00ff157b82 */ /* 0x002e640000000800 */
[----:B------:R-:W3:Y:S04]  /*36140*/  LDL.64 R180, [R1+0xfe8] ;  /* 0x000fe80001b47983 */ /* 0x000ee80000100a00 */
[----:B------:R-:W-:Y:S04]  /*36150*/  STL [R1+0x1010], R162 ;  /* 0x001010a201007387 */ /* 0x000fe80000100800 */
[----:B------:R-:W3:Y:S04]  /*36160*/  LDL.64 R172, [R1+0xfe0] ;  /* 0x000fe00001ac7983 */ /* 0x000ee80000100a00 */
[----:B------:R-:W3:Y:S04]  /*36170*/  LDL.64 R178, [R1+0xff0] ;  /* 0x000ff00001b27983 */ /* 0x000ee80000100a00 */
[----:B------:R-:W3:Y:S04]  /*36180*/  LDL.64 R176, [R1+0xfe8] ;  /* 0x000fe80001b07983 */ /* 0x000ee80000100a00 */
[----:B------:R-:W3:Y:S04]  /*36190*/  LDL.64 R174, [R1+0xfe0] ;  /* 0x000fe00001ae7983 */ /* 0x000ee80000100a00 */
[----:B------:R0:W-:Y:S04]  /*361a0*/  STL [R1+0x70c], R170 ;  /* 0x00070caa01007387 */ /* 0x0001e80000100800 */
[----:B0-----:R-:W3:Y:S04]  /*361b0*/  LDL.64 R170, [R1+0xfd8] ;  /* 0x000fd80001aa7983 */ /* 0x001ee80000100a00 */
[----:B--2---:R-:W-:Y:S04]  /*361c0*/  STL [R1+0x708], R23 ;  /* 0x0007081701007387 */ /* 0x004fe80000100800 */
[----:B------:R-:W2:Y:S01]  /*361d0*/  LDL.64 R164, [R1+0xfd0] ;  /* 0x000fd00001a47983 */ /* 0x000ea20000100a00 */
[----:B------:R-:W-:-:S02]  /*361e0*/  IMAD.WIDE R18, R0, 0x2, R160 ;  /* 0x0000000200127825 */ /* 0x000fc400078e02a0 */
[----:B------:R-:W0:Y:S01]  /*361f0*/  LDC R160, c[0x0][0x268] ;  /* 0x00009a00ffa07b82 */ /* 0x000e220000000800 */
[----:B------:R-:W2:Y:S01]  /*36200*/  LDL.64 R168, [R1+0xfd8] ;  /* 0x000fd80001a87983 */ /* 0x000ea20000100a00 */
[----:B------:R-:W-:-:S03]  /*36210*/  IMAD.WIDE R14, R0, 0x2, R162 ;  /* 0x00000002000e7825 */ /* 0x000fc600078e02a2 */
[----:B------:R-:W2:Y:S01]  /*36220*/  LDL R163, [R1+0xf9c] ;  /* 0x000f9c0001a37983 */ /* 0x000ea20000100800 */
[----:B------:R-:W-:Y:S02]  /*36230*/  FMNMX R3, R158, R66, !PT ;  /* 0x000000429e037209 */ /* 0x000fe40007800000 */
[----:B------:R-:W2:Y:S01]  /*36240*/  LDC R161, c[0x0][0x268] ;  /* 0x00009a00ffa17b82 */ /* 0x000ea20000000800 */
[----:B------:R-:W2:Y:S01]  /*36250*/  LDL.64 R166, [R1+0xfd0] ;  /* 0x000fd00001a67983 */ /* 0x000ea20000100a00 */
[----:B----4-:R-:W-:-:S06]  /*36260*/  MOV R195, R207 ;  /* 0x000000cf00c37202 */ /* 0x010fcc0000000f00 */
[----:B------:R-:W4:Y:S01]  /*36270*/  LDC R162, c[0x0][0x268] ;  /* 0x00009a00ffa27b82 */ /* 0x000f220000000800 */
[----:B------:R-:W-:Y:S01]  /*36280*/  MOV R191, R203 ;  /* 0x000000cb00bf7202 */ /* 0x000fe20000000f00 */
[--C-:B-1----:R-:W-:Y:S01]  /*36290*/  IMAD R190, R21, 0x3e6, R12.reuse ;  /* 0x000003e615be7824 */ /* 0x102fe200078e020c */
[----:B------:R-:W-:Y:S01]  /*362a0*/  MOV R187, R199 ;  /* 0x000000c700bb7202 */ /* 0x000fe20000000f00 */
[--C-:B------:R-:W-:Y:S02]  /*362b0*/  IMAD R186, R20, 0x3e8, R12.reuse ;  /* 0x000003e814ba7824 */ /* 0x100fe400078e020c */
[----:B0-----:R-:W-:Y:S01]  /*362c0*/  IMAD R194, R160, 0x3e4, R12 ;  /* 0x000003e4a0c27824 */ /* 0x001fe200078e020c */
[----:B---3--:R0:W3:Y:S04]  /*362d0*/  LDG.E.U16 R173, desc[UR60][R18.64] ;  /* 0x0000003c12ad7981 */ /* 0x0080e8000c1e1500 */
[----:B------:R1:W3:Y:S01]  /*362e0*/  LDG.E.U16 R172, desc[UR60][R14.64] ;  /* 0x0000003c0eac7981 */ /* 0x0002e2000c1e1500 */
[C---:B------:R-:W-:Y:S01]  /*362f0*/  IMAD.WIDE R20, R0.reuse, 0x2, R194 ;  /* 0x0000000200147825 */ /* 0x040fe200078e02c2 */
[----:B------:R-:W-:Y:S01]  /*36300*/  FMNMX R3, R115, R3, !PT ;  /* 0x0000000373037209 */ /* 0x000fe20007800000 */
[----:B------:R-:W3:Y:S01]  /*36310*/  LDC R160, c[0x0][0x268] ;  /* 0x00009a00ffa07b82 */ /* 0x000ee20000000800 */
[----:B------:R-:W-:Y:S01]  /*36320*/  STL [R1+0x1008], R194 ;  /* 0x001008c201007387 */ /* 0x000fe20000100800 */
[----:B0-----:R-:W-:-:S03]  /*36330*/  IMAD.WIDE R18, R0, 0x2, R190 ;  /* 0x0000000200127825 */ /* 0x001fc600078e02be */
[----:B------:R-:W-:Y:S01]  /*36340*/  STL [R1+0x1000], R190 ;  /* 0x001000be01007387 */ /* 0x000fe20000100800 */
[----:B-1----:R-:W-:-:S03]  /*36350*/  IMAD.WIDE R14, R0, 0x2, R186 ;  /* 0x00000002000e7825 */ /* 0x002fc600078e02ba */
[----:B------:R0:W-:Y:S04]  /*36360*/  STL [R1+0xff8], R186 ;  /* 0x000ff8ba01007387 */ /* 0x0001e80000100800 */
[----:B0-----:R0:W3:Y:S01]  /*36370*/  LDG.E.U16 R186, desc[UR60][R20.64] ;  /* 0x0000003c14ba7981 */ /* 0x0010e2000c1e1500 */
[----:B------:R-:W-:-:S04]  /*36380*/  FMNMX R3, R114, R3, !PT ;  /* 0x0000000372037209 */ /* 0x000fc80007800000 */
[----:B------:R-:W-:-:S04]  /*36390*/  FMNMX R3, R64, R3, !PT ;  /* 0x0000000340037209 */ /* 0x000fc80007800000 */
[----:B------:R-:W-:Y:S01]  /*363a0*/  FMNMX R3, R63, R3, !PT ;  /* 0x000000033f037209 */ /* 0x000fe20007800000 */
[----:B0-----:R-:W0:Y:S03]  /*363b0*/  LDC R21, c[0x0][0x268] ;  /* 0x00009a00ff157b82 */ /* 0x001e260000000800 */
[----:B------:R-:W-:-:S04]  /*363c0*/  FMNMX R3, R61, R3, !PT ;  /* 0x000000033d037209 */ /* 0x000fc80007800000 */
        /* <DEDUP_REMOVED lines=9> */
[----:B------:R-:W-:Y:S01]  /*36460*/  FMNMX R3, R48, R3, !PT ;  /* 0x0000000330037209 */ /* 0x000fe20007800000 */
[----:B--2---:R1:W2:Y:S04]  /*36470*/  LDG.E.U16 R165, desc[UR60][R18.64] ;  /* 0x0000003c12a57981 */ /* 0x0042a8000c1e1500 */
[----:B------:R-:W2:Y:S01]  /*36480*/  LDG.E.U16 R164, desc[UR60][R14.64] ;  /* 0x0000003c0ea47981 */ /* 0x000ea2000c1e1500 */
        /* <DEDUP_REMOVED lines=14> */
[----:B------:R-:W-:-:S05]  /*36570*/  FMNMX R3, R24, R3, !PT ;  /* 0x0000000318037209 */ /* 0x000fca0007800000 */
[----:B------:R-:W0:Y:S01]  /*36580*/  SHFL.BFLY PT, R23, R3, 0x2, 0x1f ;  /* 0x0c401f0003177f89 */ /* 0x000e2200000e0000 */
[----:B------:R-:W-:Y:S01]  /*36590*/  MOV R179, R183 ;  /* 0x000000b700b37202 */ /* 0x000fe20000000f00 */
[----:B------:R-:W-:-:S04]  /*365a0*/  IMAD R178, R161, 0x3ea, R12 ;  /* 0x000003eaa1b27824 */ /* 0x000fc800078e020c */
[----:B-1----:R-:W-:Y:S01]  /*365b0*/  IMAD.WIDE R18, R0, 0x2, R178 ;  /* 0x0000000200127825 */ /* 0x002fe200078e02b2 */
[----:B------:R-:W-:-:S04]  /*365c0*/  MOV R177, R181 ;  /* 0x000000b500b17202 */ /* 0x000fc80000000f00 */
[----:B------:R1:W2:Y:S01]  /*365d0*/  LDG.E.U16 R161, desc[UR60][R18.64] ;  /* 0x0000003c12a17981 */ /* 0x0002a2000c1e1500 */
[----:B----4-:R-:W-:Y:S01]  /*365e0*/  IMAD R176, R162, 0x3ec, R12 ;  /* 0x000003eca2b07824 */ /* 0x010fe200078e020c */
[----:B0-----:R-:W-:Y:S01]  /*365f0*/  FMNMX R3, R3, R23, !PT ;  /* 0x0000001703037209 */ /* 0x001fe20007800000 */
[----:B-1----:R-:W0:Y:S04]  /*36600*/  LDC R19, c[0x0][0x268] ;  /* 0x00009a00ff137b82 */ /* 0x002e280000000800 */
[----:B------:R-:W1:Y:S01]  /*36610*/  SHFL.BFLY PT, R20, R3, 0x1, 0x1f ;  /* 0x0c201f0003147f89 */ /* 0x000e6200000e0000 */
[----:B------:R-:W-:-:S03]  /*36620*/  IMAD.WIDE R14, R0, 0x2, R176 ;  /* 0x00000002000e7825 */ /* 0x000fc600078e02b0 */
[----:B---3--:R3:W-:Y:S04]  /*36630*/  STL [R1+0x704], R173 ;  /* 0x000704ad01007387 */ /* 0x0087e80000100800 */
[----:B------:R4:W-:Y:S01]  /*36640*/  STL [R1+0x700], R172 ;  /* 0x000700ac01007387 */ /* 0x0009e20000100800 */
[----:B---3--:R-:W-:Y:S01]  /*36650*/  MOV R173, R175 ;  /* 0x000000af00ad7202 */ /* 0x008fe20000000f00 */
[--C-:B----4-:R-:W-:Y:S02]  /*36660*/  IMAD R172, R160, 0x3ee, R12.reuse ;  /* 0x000003eea0ac7824 */ /* 0x110fe400078e020c */
[----:B------:R3:W4:Y:S01]  /*36670*/  LDG.E.U16 R160, desc[UR60][R14.64] ;  /* 0x0000003c0ea07981 */ /* 0x000722000c1e1500 */
[----:B------:R-:W-:Y:S02]  /*36680*/  MOV R169, R171 ;  /* 0x000000ab00a97202 */ /* 0x000fe40000000f00 */
[----:B-1----:R-:W-:Y:S01]  /*36690*/  FMNMX R18, R3, R20, !PT ;  /* 0x0000001403127209 */ /* 0x002fe20007800000 */
[----:B------:R-:W-:-:S03]  /*366a0*/  IMAD R168, R21, 0x3f0, R12 ;  /* 0x000003f015a87824 */ /* 0x000fc600078e020c */
[----:B------:R-:W-:Y:S01]  /*366b0*/  FMNMX R18, R18, R163, !PT ;  /* 0x000000a312127209 */ /* 0x000fe20007800000 */
[----:B---3--:R-:W-:Y:S01]  /*366c0*/  IMAD.WIDE R14, R0, 0x2, R172 ;  /* 0x00000002000e7825 */ /* 0x008fe200078e02ac */
[----:B------:R-:W-:Y:S03]  /*366d0*/  STL [R1+0xff0], R178 ;  /* 0x000ff0b201007387 */ /* 0x000fe60000100800 */
[----:B------:R-:W-:Y:S01]  /*366e0*/  FADD R3, R158, -R18 ;  /* 0x800000129e037221 */ /* 0x000fe20000000000 */
[----:B------:R1:W3:Y:S04]  /*366f0*/  LDG.E.U16 R23, desc[UR60][R14.64] ;  /* 0x0000003c0e177981 */ /* 0x0002e8000c1e1500 */
[----:B------:R-:W-:Y:S01]  /*36700*/  STL [R1+0xfe8], R176 ;  /* 0x000fe8b001007387 */ /* 0x000fe20000100800 */
[----:B------:R-:W-:-:S03]  /*36710*/  FMUL R3, R3, 1.4426950216293334961 ;  /* 0x3fb8aa3b03037820 */ /* 0x000fc60000400000 */
[----:B------:R-:W-:Y:S01]  /*36720*/  STL [R1+0xfe0], R172 ;  /* 0x000fe0ac01007387 */ /* 0x000fe20000100800 */
[----:B-1----:R-:W-:-:S03]  /*36730*/  IMAD.WIDE R14, R0, 0x2, R168 ;  /* 0x00000002000e7825 */ /* 0x002fc600078e02a8 */
[----:B------:R-:W-:Y:S04]  /*36740*/  STL [R1+0xfd8], R168 ;  /* 0x000fd8a801007387 */ /* 0x000fe80000100800 */
[----:B------:R-:W-:Y:S04]  /*36750*/  STL [R1+0x6fc], R186 ;  /* 0x0006fcba01007387 */ /* 0x000fe80000100800 */
[----:B------:R1:W3:Y:S02]  /*36760*/  LDG.E.U16 R21, desc[UR60][R14.64] ;  /* 0x0000003c0e157981 */ /* 0x0002e4000c1e1500 */
[----:B-1----:R-:W-:-:S02]  /*36770*/  FADD R14, R66, -R18 ;  /* 0x80000012420e7221 */ /* 0x002fc40000000000 */
[----:B------:R1:W0:Y:S02]  /*36780*/  MUFU.EX2 R66, R3 ;  /* 0x0000000300427308 */ /* 0x0002240000000800 */
[----:B-1----:R-:W-:Y:S01]  /*36790*/  FMUL R3, R14, 1.4426950216293334961 ;  /* 0x3fb8aa3b0e037820 */ /* 0x002fe20000400000 */
[----:B--2---:R1:W-:Y:S04]  /*367a0*/  STL [R1+0x6f8], R165 ;  /* 0x0006f8a501007387 */ /* 0x0043e80000100800 */
[----:B------:R0:W-:Y:S01]  /*367b0*/  STL [R1+0x6f4], R164 ;  /* 0x0006f4a401007387 */ /* 0x0001e20000100800 */
[----:B-1----:R-:W-:Y:S01]  /*367c0*/  MOV R165, R167 ;  /* 0x000000a700a57202 */ /* 0x002fe20000000f00 */
[----:B0-----:R-:W-:-:S04]  /*367d0*/  IMAD R164, R19, 0x3f2, R12 ;  /* 0x000003f213a47824 */ /* 0x001fc800078e020c */
[----:B------:R-:W-:-:S05]  /*367e0*/  IMAD.WIDE R14, R0, 0x2, R164 ;  /* 0x00000002000e7825 */ /* 0x000fca00078e02a4 */
[----:B------:R0:W2:Y:S01]  /*367f0*/  LDG.E.U16 R20, desc[UR60][R14.64] ;  /* 0x0000003c0e147981 */ /* 0x0000a2000c1e1500 */
[--C-:B------:R-:W-:Y:S01]  /*36800*/  FADD R19, R115, -R18.reuse ;  /* 0x8000001273137221 */ /* 0x100fe20000000000 */
[----:B------:R1:W-:Y:S02]  /*36810*/  MUFU.EX2 R180, R3 ;  /* 0x0000000300b47308 */ /* 0x0003e40000000800 */
[----:B------:R-:W2:Y:S01]  /*36820*/  LDL.LU R115, [R1+0x212c] ;  /* 0x00212c0001737983 */ /* 0x000ea20000300800 */
[----:B-1----:R-:W-:Y:S01]  /*36830*/  FMUL R3, R19, 1.4426950216293334961 ;  /* 0x3fb8aa3b13037820 */ /* 0x002fe20000400000 */
[--C-:B------:R-:W-:Y:S01]  /*36840*/  FADD R19, R114, -R18.reuse ;  /* 0x8000001272137221 */ /* 0x100fe20000000000 */
[----:B0-----:R-:W-:-:S03]  /*36850*/  FADD R14, R64, -R18 ;  /* 0x80000012400e7221 */ /* 0x001fc60000000000 */
[----:B------:R0:W1:Y:S01]  /*36860*/  MUFU.EX2 R194, R3 ;  /* 0x0000000300c27308 */ /* 0x0000620000000800 */
[----:B------:R-:W-:Y:S01]  /*36870*/  FMNMX R15, R28, R106, !PT ;  /* 0x0000006a1c0f7209 */ /* 0x000fe20007800000 */
[----:B0-----:R-:W-:Y:S01]  /*36880*/  FMUL R3, R19, 1.4426950216293334961 ;  /* 0x3fb8aa3b13037820 */ /* 0x001fe20000400000 */
[----:B------:R-:W-:Y:S01]  /*36890*/  STL [R1+0x6a4], R66 ;  /* 0x0006a44201007387 */ /* 0x000fe20000100800 */
[----:B------:R-:W0:Y:S04]  /*368a0*/  LDC R19, c[0x0][0x268] ;  /* 0x00009a00ff137b82 */ /* 0x000e280000000800 */
[----:B------:R1:W3:Y:S02]  /*368b0*/  MUFU.EX2 R64, R3 ;  /* 0x0000000300407308 */ /* 0x0002e40000000800 */
[----:B-1----:R-:W-:Y:S01]  /*368c0*/  FMUL R3, R14, 1.4426950216293334961 ;  /* 0x3fb8aa3b0e037820 */ /* 0x002fe20000400000 */
[----:B------:R-:W-:Y:S01]  /*368d0*/  FMNMX R14, R159, R15, !PT ;  /* 0x0000000f9f0e7209 */ /* 0x000fe20007800000 */
[----:B------:R-:W-:-:S04]  /*368e0*/  FADD R15, R63, -R18 ;  /* 0x800000123f0f7221 */ /* 0x000fc80000000000 */
[----:B------:R1:W0:Y:S02]  /*368f0*/  MUFU.EX2 R63, R3 ;  /* 0x00000003003f7308 */ /* 0x0002240000000800 */
[----:B-1----:R-:W-:Y:S01]  /*36900*/  FMNMX R3, R105, R14, !PT ;  /* 0x0000000e69037209 */ /* 0x002fe20007800000 */
[----:B------:R-:W-:Y:S01]  /*36910*/  FMUL R14, R15, 1.4426950216293334961 ;  /* 0x3fb8aa3b0f0e7820 */ /* 0x000fe20000400000 */
[----:B------:R-:W-:-:S04]  /*36920*/  FADD R15, R61, -R18 ;  /* 0x800000123d0f7221 */ /* 0x000fc80000000000 */
[----:B------:R1:W0:Y:S02]  /*36930*/  MUFU.EX2 R61, R14 ;  /* 0x0000000e003d7308 */ /* 0x0002240000000800 */
[----:B-1----:R-:W-:Y:S01]  /*36940*/  FMUL R14, R15, 1.4426950216293334961 ;  /* 0x3fb8aa3b0f0e7820 */ /* 0x002fe20000400000 */
[----:B------:R-:W-:-:S05]  /*36950*/  FADD R15, R60, -R18 ;  /* 0x800000123c0f7221 */ /* 0x000fca0000000000 */
[----:B------:R1:W0:Y:S02]  /*36960*/  MUFU.EX2 R60, R14 ;  /* 0x0000000e003c7308 */ /* 0x0002240000000800 */
[----:B-1----:R-:W-:Y:S01]  /*36970*/  FMUL R14, R15, 1.4426950216293334961 ;  /* 0x3fb8aa3b0f0e7820 */ /* 0x002fe20000400000 */
[----:B------:R-:W-:-:S05]  /*36980*/  FADD R15, R58, -R18 ;  /* 0x800000123a0f7221 */ /* 0x000fca0000000000 */
[----:B------:R1:W2:Y:S02]  /*36990*/  MUFU.EX2 R58, R14 ;  /* 0x0000000e003a7308 */ /* 0x0002a40000000800 */
        /* <DEDUP_REMOVED lines=11> */
[----:B------:R1:W2:Y:S01]  /*36a50*/  MUFU.EX2 R54, R14 ;  /* 0x0000000e00367308 */ /* 0x0002a20000000800 */
[----:B------:R-:W-:Y:S04]  /*36a60*/  STL [R1+0xfd0], R164 ;  /* 0x000fd0a401007387 */ /* 0x000fe80000100800 */
[----:B------:R-:W2:Y:S01]  /*36a70*/  LDL.LU R114, [R1+0x2128] ;  /* 0x0021280001727983 */ /* 0x000ea20000300800 */
[----:B-1----:R-:W-:Y:S01]  /*36a80*/  FMUL R14, R15, 1.4426950216293334961 ;  /* 0x3fb8aa3b0f0e7820 */ /* 0x002fe20000400000 */
[----:B------:R-:W-:-:S03]  /*36a90*/  FADD R15, R53, -R18 ;  /* 0x80000012350f7221 */ /* 0x000fc60000000000 */
[----:B------:R1:W2:Y:S01]  /*36aa0*/  MUFU.EX2 R53, R14 ;  /* 0x0000000e00357308 */ /* 0x0002a20000000800 */
[----:B------:R-:W-:Y:S04]  /*36ab0*/  STL [R1+0x6ec], R161 ;  /* 0x0006eca101007387 */ /* 0x000fe80000100800 */
[----:B----4-:R-:W-:Y:S01]  /*36ac0*/  STL [R1+0x6e8], R160 ;  /* 0x0006e8a001007387 */ /* 0x010fe20000100800 */
[----:B-1----:R-:W-:Y:S01]  /*36ad0*/  FMUL R14, R15, 1.4426950216293334961 ;  /* 0x3fb8aa3b0f0e7820 */ /* 0x002fe20000400000 */
[--C-:B------:R-:W-:Y:S02]  /*36ae0*/  FADD R15, R51, -R18.reuse ;  /* 0x80000012330f7221 */ /* 0x100fe40000000000 */
[----:B------:R-:W-:Y:S01]  /*36af0*/  STL [R1+0x6a0], R194 ;  /* 0x0006a0c201007387 */ /* 0x000fe20000100800 */
[----:B------:R1:W4:Y:S03]  /*36b00*/  MUFU.EX2 R51, R14 ;  /* 0x0000000e00337308 */ /* 0x0003260000000800 */
[----:B---3--:R3:W-:Y:S04]  /*36b10*/  STL [R1+0x6f0], R23 ;  /* 0x0006f01701007387 */ /* 0x0087e80000100800 */
[----:B------:R-:W-:Y:S04]  /*36b20*/  STL [R1+0x69c], R64 ;  /* 0x00069c4001007387 */ /* 0x000fe80000100800 */
[----:B------:R-:W-:Y:S01]  /*36b30*/  STL [R1+0x6e4], R21 ;  /* 0x0006e41501007387 */ /* 0x000fe20000100800 */
[----:B-1----:R-:W-:Y:S01]  /*36b40*/  FMUL R14, R15, 1.4426950216293334961 ;  /* 0x3fb8aa3b0f0e7820 */ /* 0x002fe20000400000 */
[----:B------:R-:W-:Y:S01]  /*36b50*/  FMNMX R3, R104, R3, !PT ;  /* 0x0000000368037209 */ /* 0x000fe20007800000 */
[----:B---3--:R-:W1:Y:S01]  /*36b60*/  LDC R23, c[0x0][0x268] ;  /* 0x00009a00ff177b82 */ /* 0x008e620000000800 */
[----:B0-----:R-:W-:Y:S04]  /*36b70*/  STL [R1+0x698], R63 ;  /* 0x0006983f01007387 */ /* 0x001fe80000100800 */
[----:B------:R-:W-:Y:S04]  /*36b80*/  STL [R1+0x694], R61 ;  /* 0x0006943d01007387 */ /* 0x000fe80000100800 */
[----:B------:R-:W-:Y:S04]  /*36b90*/  STL [R1+0x690], R60 ;  /* 0x0006903c01007387 */ /* 0x000fe80000100800 */
[----:B--2---:R0:W-:Y:S04]  /*36ba0*/  STL [R1+0x6e0], R20 ;  /* 0x0006e01401007387 */ /* 0x0041e80000100800 */
[----:B------:R-:W-:Y:S04]  /*36bb0*/  STL [R1+0x68c], R58 ;  /* 0x00068c3a01007387 */ /* 0x000fe80000100800 */
[----:B------:R-:W2:Y:S04]  /*36bc0*/  LDL.LU R113, [R1+0x2124] ;  /* 0x0021240001717983 */ /* 0x000ea80000300800 */
[----:B------:R-:W-:Y:S04]  /*36bd0*/  STL [R1+0x688], R195 ;  /* 0x000688c301007387 */ /* 0x000fe80000100800 */
[----:B------:R-:W-:Y:S04]  /*36be0*/  STL [R1+0x684], R56 ;  /* 0x0006843801007387 */ /* 0x000fe80000100800 */
[----:B------:R-:W2:Y:S04]  /*36bf0*/  LDL.LU R112, [R1+0x2120] ;  /* 0x0021200001707983 */ /* 0x000ea80000300800 */
[----:B------:R-:W-:Y:S04]  /*36c00*/  STL [R1+0x680], R198 ;  /* 0x000680c601007387 */ /* 0x000fe80000100800 */
[----:B------:R-:W-:Y:S04]  /*36c10*/  STL [R1+0x67c], R54 ;  /* 0x00067c3601007387 */ /* 0x000fe80000100800 */
[----:B------:R-:W-:Y:S04]  /*36c20*/  STL [R1+0x678], R53 ;  /* 0x0006783501007387 */ /* 0x000fe80000100800 */
[----:B----4-:R-:W-:Y:S04]  /*36c30*/  STL [R1+0x674], R51 ;  /* 0x0006743301007387 */ /* 0x010fe80000100800 */
[----:B------:R-:W3:Y:S04]  /*36c40*/  LDL.64 R160, [R1+0xfc8] ;  /* 0x000fc80001a07983 */ /* 0x000ee80000100a00 */
[----:B------:R-:W4:Y:S01]  /*36c50*/  LDL.64 R166, [R1+0xfc8] ;  /* 0x000fc80001a67983 */ /* 0x000f220000100a00 */
[----:B------:R-:W-:-:S02]  /*36c60*/  FADD R15, R50, -R18 ;  /* 0x80000012320f7221 */ /* 0x000fc40000000000 */
[----:B------:R1:W0:Y:S02]  /*36c70*/  MUFU.EX2 R50, R14 ;  /* 0x0000000e00327308 */ /* 0x0002240000000800 */
[----:B-1----:R-:W-:Y:S01]  /*36c80*/  FMUL R14, R15, 1.4426950216293334961 ;  /* 0x3fb8aa3b0f0e7820 */ /* 0x002fe20000400000 */
[----:B------:R-:W-:-:S05]  /*36c90*/  FADD R15, R48, -R18 ;  /* 0x80000012300f7221 */ /* 0x000fca0000000000 */
[----:B------:R1:W0:Y:S02]  /*36ca0*/  MUFU.EX2 R48, R14 ;  /* 0x0000000e00307308 */ /* 0x0002240000000800 */
[----:B-1----:R-:W-:Y:S01]  /*36cb0*/  FMUL R14, R15, 1.4426950216293334961 ;  /* 0x3fb8aa3b0f0e7820 */ /* 0x002fe20000400000 */
[----:B------:R-:W-:-:S05]  /*36cc0*/  FADD R15, R111, -R18 ;  /* 0x800000126f0f7221 */ /* 0x000fca0000000000 */
[----:B------:R1:W0:Y:S02]  /*36cd0*/  MUFU.EX2 R199, R14 ;  /* 0x0000000e00c77308 */ /* 0x0002240000000800 */
[----:B-1----:R-:W-:Y:S01]  /*36ce0*/  FMUL R14, R15, 1.4426950216293334961 ;  /* 0x3fb8aa3b0f0e7820 */ /* 0x002fe20000400000 */
[----:B------:R-:W-:-:S05]  /*36cf0*/  FADD R15, R46, -R18 ;  /* 0x800000122e0f7221 */ /* 0x000fca0000000000 */
[----:B------:R1:W1:Y:S01]  /*36d00*/  MUFU.EX2 R46, R14 ;  /* 0x0000000e002e7308 */ /* 0x0002620000000800 */
[----:B0-----:R-:W-:Y:S04]  /*36d10*/  STL [R1+0x670], R50 ;  /* 0x0006703201007387 */ /* 0x001fe80000100800 */
[----:B------:R-:W-:Y:S04]  /*36d20*/  STL [R1+0x66c], R48 ;  /* 0x00066c3001007387 */ /* 0x000fe80000100800 */
[----:B------:R-:W2:Y:S01]  /*36d30*/  LDL.LU R111, [R1+0x211c] ;  /* 0x00211c00016f7983 */ /* 0x000ea20000300800 */
[----:B-1----:R-:W-:Y:S01]  /*36d40*/  FMUL R14, R15, 1.4426950216293334961 ;  /* 0x3fb8aa3b0f0e7820 */ /* 0x002fe20000400000 */
[----:B------:R-:W-:-:S02]  /*36d50*/  FADD R15, R110, -R18 ;  /* 0x800000126e0f7221 */ /* 0x000fc40000000000 */
[----:B------:R-:W-:Y:S04]  /*36d60*/  STL [R1+0x668], R199 ;  /* 0x000668c701007387 */ /* 0x000fe80000100800 */
[----:B------:R-:W-:Y:S01]  /*36d70*/  STL [R1+0x664], R46 ;  /* 0x0006642e01007387 */ /* 0x000fe20000100800 */
[----:B------:R0:W1:Y:S03]  /*36d80*/  MUFU.EX2 R203, R14 ;  /* 0x0000000e00cb7308 */ /* 0x0000660000000800 */
[----:B------:R-:W2:Y:S04]  /*36d90*/  LDL.LU R110, [R1+0x2118] ;  /* 0x00211800016e7983 */ /* 0x000ea80000300800 */
[----:B------:R-:W2:Y:S04]  /*36da0*/  LDL.64 R164, [R1+0xfc0] ;  /* 0x000fc00001a47983 */ /* 0x000ea80000100a00 */
[----:B------:R-:W2:Y:S01]  /*36db0*/  LDL.64 R162, [R1+0xfc0] ;  /* 0x000fc00001a27983 */ /* 0x000ea20000100a00 */
[----:B0-----:R-:W-:Y:S01]  /*36dc0*/  FMUL R14, R15, 1.4426950216293334961 ;  /* 0x3fb8aa3b0f0e7820 */ /* 0x001fe20000400000 */
[----:B------:R-:W-:-:S03]  /*36dd0*/  FADD R15, R44, -R18 ;  /* 0x800000122c0f7221 */ /* 0x000fc60000000000 */
[----:B------:R0:W1:Y:S01]  /*36de0*/  MUFU.EX2 R44, R14 ;  /* 0x0000000e002c7308 */ /* 0x0000620000000800 */
[----:B------:R-:W-:Y:S01]  /*36df0*/  FADD R20, R42, -R18 ;  /* 0x800000122a147221 */ /* 0x000fe20000000000 */
[----:B0-----:R-:W-:-:S06]  /*36e00*/  FMUL R14, R15, 1.4426950216293334961 ;  /* 0x3fb8aa3b0f0e7820 */ /* 0x001fcc0000400000 */
[----:B------:R0:W0:Y:S01]  /*36e10*/  MUFU.EX2 R202, R14 ;  /* 0x0000000e00ca7308 */ /* 0x0000220000000800 */
[----:B-1----:R-:W-:Y:S04]  /*36e20*/  STL [R1+0x660], R203 ;  /* 0x000660cb01007387 */ /* 0x002fe80000100800 */
[----:B------:R-:W-:Y:S01]  /*36e30*/  STL [R1+0x65c], R44 ;  /* 0x00065c2c01007387 */ /* 0x000fe20000100800 */
[----:B------:R-:W-:-:S04]  /*36e40*/  FMNMX R3, R103, R3, !PT ;  /* 0x0000000367037209 */ /* 0x000fc80007800000 */
[----:B------:R-:W-:-:S04]  /*36e50*/  FMNMX R3, R102, R3, !PT ;  /* 0x0000000366037209 */ /* 0x000fc80007800000 */
[----:B------:R-:W-:-:S04]  /*36e60*/  FMNMX R3, R101, R3, !PT ;  /* 0x0000000365037209 */ /* 0x000fc80007800000 */
[----:B------:R-:W-:-:S04]  /*36e70*/  FMNMX R3, R100, R3, !PT ;  /* 0x0000000364037209 */ /* 0x000fc80007800000 */
[----:B------:R-:W-:-:S04]  /*36e80*/  FMNMX R3, R99, R3, !PT ;  /* 0x0000000363037209 */ /* 0x000fc80007800000 */
[----:B------:R-:W-:-:S04]  /*36e90*/  FMNMX R3, R98, R3, !PT ;  /* 0x0000000362037209 */ /* 0x000fc80007800000 */
[----:B------:R-:W-:Y:S01]  /*36ea0*/  FMNMX R3, R97, R3, !PT ;  /* 0x0000000361037209 */ /* 0x000fe20007800000 */
[----:B---3--:R-:W-:Y:S02]  /*36eb0*/  IMAD R160, R19, 0x3f4, R12 ;  /* 0x000003f413a07824 */ /* 0x008fe400078e020c */
[----:B------:R-:W-:Y:S02]  /*36ec0*/  FADD R19, R109, -R18 ;  /* 0x800000126d137221 */ /* 0x000fe40000000000 */
[----:B------:R-:W3:Y:S02]  /*36ed0*/  LDL.LU R109, [R1+0x2114] ;  /* 0x00211400016d7983 */ /* 0x000ee40000300800 */
[----:B------:R-:W-:Y:S01]  /*36ee0*/  FMUL R19, R19, 1.4426950216293334961 ;  /* 0x3fb8aa3b13137820 */ /* 0x000fe20000400000 */
[----:B----4-:R-:W-:-:S03]  /*36ef0*/  MOV R161, R167 ;  /* 0x000000a700a17202 */ /* 0x010fc60000000f00 */
[----:B------:R-:W1:Y:S01]  /*36f00*/  MUFU.EX2 R42, R19 ;  /* 0x00000013002a7308 */ /* 0x000e620000000800 */
[----:B0-----:R-:W-:Y:S01]  /*36f10*/  IMAD.WIDE R14, R0, 0x2, R160 ;  /* 0x00000002000e7825 */ /* 0x001fe200078e02a0 */
[----:B------:R0:W-:Y:S04]  /*36f20*/  STL [R1+0xfc8], R160 ;  /* 0x000fc8a001007387 */ /* 0x0001e80000100800 */
[----:B------:R4:W3:Y:S04]  /*36f30*/  LDG.E.U16 R166, desc[UR60][R14.64] ;  /* 0x0000003c0ea67981 */ /* 0x0008e8000c1e1500 */
[----:B------:R-:W-:Y:S01]  /*36f40*/  STL [R1+0x658], R202 ;  /* 0x000658ca01007387 */ /* 0x000fe20000100800 */
[----:B----4-:R-:W-:-:S03]  /*36f50*/  FADD R15, R108, -R18 ;  /* 0x800000126c0f7221 */ /* 0x010fc60000000000 */
[----:B------:R-:W4:Y:S04]  /*36f60*/  LDL.LU R108, [R1+0x2110] ;  /* 0x00211000016c7983 */ /* 0x000f280000300800 */
[----:B-1----:R-:W-:Y:S04]  /*36f70*/  STL [R1+0x654], R42 ;  /* 0x0006542a01007387 */ /* 0x002fe80000100800 */
[----:B------:R-:W4:Y:S04]  /*36f80*/  LDL.64 R168, [R1+0xfb8] ;  /* 0x000fb80001a87983 */ /* 0x000f280000100a00 */
[----:B0-----:R-:W4:Y:S01]  /*36f90*/  LDL.64 R160, [R1+0xfb8] ;  /* 0x000fb80001a07983 */ /* 0x001f220000100a00 */
        /* <DEDUP_REMOVED lines=21> */
[----:B------:R-:W-:Y:S01]  /*370f0*/  FMUL R14, R20, 1.4426950216293334961 ;  /* 0x3fb8aa3b140e7820 */ /* 0x000fe20000400000 */
[----:B------:R-:W-:-:S03]  /*37100*/  FADD R19, R39, -R18 ;  /* 0x8000001227137221 */ /* 0x000fc60000000000 */
[----:B------:R1:W2:Y:S02]  /*37110*/  MUFU.EX2 R206, R14 ;  /* 0x0000000e00ce7308 */ /* 0x0002a40000000800 */
[----:B-1----:R-:W-:Y:S01]  /*37120*/  FMUL R14, R15, 1.4426950216293334961 ;  /* 0x3fb8aa3b0f0e7820 */ /* 0x002fe20000400000 */
[----:B0-----:R-:W-:-:S05]  /*37130*/  FMNMX R3, R3, R21, !PT ;  /* 0x0000001503037209 */ /* 0x001fca0007800000 */
[----:B------:R0:W1:Y:S01]  /*37140*/  MUFU.EX2 R39, R14 ;  /* 0x0000000e00277308 */ /* 0x0000620000000800 */
[----:B------:R-:W1:Y:S01]  /*37150*/  SHFL.BFLY PT, R21, R3, 0x1, 0x1f ;  /* 0x0c201f0003157f89 */ /* 0x000e6200000e0000 */
[----:B------:R-:W-:Y:S01]  /*37160*/  FADD R15, R36, -R18 ;  /* 0x80000012240f7221 */ /* 0x000fe20000000000 */
[----:B0-----:R-:W-:Y:S01]  /*37170*/  FMUL R14, R19, 1.4426950216293334961 ;  /* 0x3fb8aa3b130e7820 */ /* 0x001fe20000400000 */
[----:B--2---:R-:W-:Y:S01]  /*37180*/  MOV R163, R165 ;  /* 0x000000a500a37202 */ /* 0x004fe20000000f00 */
[----:B------:R-:W-:-:S03]  /*37190*/  IMAD R162, R23, 0x3f6, R12 ;  /* 0x000003f617a27824 */ /* 0x000fc600078e020c */
[----:B------:R0:W2:Y:S01]  /*371a0*/  MUFU.EX2 R36, R14 ;  /* 0x0000000e00247308 */ /* 0x0000a20000000800 */
[----:B------:R-:W-:Y:S01]  /*371b0*/  FADD R19, R32, -R18 ;  /* 0x8000001220137221 */ /* 0x000fe20000000000 */
[----:B------:R-:W4:Y:S01]  /*371c0*/  LDC R23, c[0x0][0x268] ;  /* 0x00009a00ff177b82 */ /* 0x000f220000000800 */
[----:B0-----:R-:W-:-:S05]  /*371d0*/  FMUL R14, R15, 1.4426950216293334961 ;  /* 0x3fb8aa3b0f0e7820 */ /* 0x001fca0000400000 */
[----:B------:R0:W2:Y:S01]  /*371e0*/  MUFU.EX2 R32, R14 ;  /* 0x0000000e00207308 */ /* 0x0000a20000000800 */
[----:B------:R-:W-:Y:S01]  /*371f0*/  FADD R20, R30, -R18 ;  /* 0x800000121e147221 */ /* 0x000fe20000000000 */
[----:B------:R-:W-:Y:S01]  /*37200*/  STL [R1+0x650], R206 ;  /* 0x000650ce01007387 */ /* 0x000fe20000100800 */
[----:B------:R-:W-:-:S03]  /*37210*/  FMUL R19, R19, 1.4426950216293334961 ;  /* 0x3fb8aa3b13137820 */ /* 0x000fc60000400000 */
[----:B------:R-:W4:Y:S01]  /*37220*/  LDL R158, [R1+0x1140] ;  /* 0x00114000019e7983 */ /* 0x000f220000100800 */
[----:B0-----:R-:W-:-:S05]  /*37230*/  IMAD.WIDE R14, R0, 0x2, R162 ;  /* 0x00000002000e7825 */ /* 0x001fca00078e02a2 */
[----:B------:R0:W4:Y:S01]  /*37240*/  LDG.E.U16 R170, desc[UR60][R14.64] ;  /* 0x0000003c0eaa7981 */ /* 0x000122000c1e1500 */
[----:B------:R2:W3:Y:S01]  /*37250*/  MUFU.EX2 R30, R19 ;  /* 0x00000013001e7308 */ /* 0x0004e20000000800 */
[----:B0-----:R-:W-:Y:S01]  /*37260*/  FADD R15, R29, -R18 ;  /* 0x800000121d0f7221 */ /* 0x001fe20000000000 */
[----:B------:R-:W-:Y:S01]  /*37270*/  FMUL R14, R20, 1.4426950216293334961 ;  /* 0x3fb8aa3b140e7820 */ /* 0x000fe20000400000 */
[----:B-1----:R-:W-:Y:S02]  /*37280*/  FMNMX R20, R3, R21, !PT ;  /* 0x0000001503147209 */ /* 0x002fe40007800000 */
[----:B------:R-:W-:-:S03]  /*37290*/  FMUL R3, R15, 1.4426950216293334961 ;  /* 0x3fb8aa3b0f037820 */ /* 0x000fc60000400000 */
[----:B------:R0:W1:Y:S01]  /*372a0*/  MUFU.EX2 R29, R14 ;  /* 0x0000000e001d7308 */ /* 0x0000620000000800 */
[----:B------:R-:W-:Y:S01]  /*372b0*/  STL [R1+0x64c], R39 ;  /* 0x00064c2701007387 */ /* 0x000fe20000100800 */
[--C-:B--2---:R-:W-:Y:S01]  /*372c0*/  FADD R19, R107, -R18.reuse ;  /* 0x800000126b137221 */ /* 0x104fe20000000000 */
[----:B------:R-:W2:Y:S01]  /*372d0*/  LDC R21, c[0x0][0x268] ;  /* 0x00009a00ff157b82 */ /* 0x000ea20000000800 */
[----:B0-----:R-:W-:-:S04]  /*372e0*/  FADD R14, R27, -R18 ;  /* 0x800000121b0e7221 */ /* 0x001fc80000000000 */
[----:B------:R-:W0:Y:S01]  /*372f0*/  MUFU.EX2 R27, R3 ;  /* 0x00000003001b7308 */ /* 0x000e220000000800 */
[----:B------:R-:W-:Y:S04]  /*37300*/  STL [R1+0x648], R36 ;  /* 0x0006482401007387 */ /* 0x000fe80000100800 */
[----:B------:R-:W-:Y:S04]  /*37310*/  STL [R1+0xfc0], R162 ;  /* 0x000fc0a201007387 */ /* 0x000fe80000100800 */
[----:B------:R-:W-:Y:S04]  /*37320*/  STL [R1+0x644], R32 ;  /* 0x0006442001007387 */ /* 0x000fe80000100800 */
[----:B---3--:R3:W-:Y:S04]  /*37330*/  STL [R1+0x6dc], R166 ;  /* 0x0006dca601007387 */ /* 0x0087e80000100800 */
[----:B------:R-:W2:Y:S04]  /*37340*/  LDL.64 R164, [R1+0x1138] ;  /* 0x0011380001a47983 */ /* 0x000ea80000100a00 */
[----:B---3--:R-:W3:Y:S04]  /*37350*/  LDL.64 R166, [R1+0x1138] ;  /* 0x0011380001a67983 */ /* 0x008ee80000100a00 */
[----:B------:R-:W-:Y:S01]  /*37360*/  STL [R1+0x640], R30 ;  /* 0x0006401e01007387 */ /* 0x000fe20000100800 */
[----:B----4-:R-:W-:-:S03]  /*37370*/  IMAD R168, R23, 0x3f8, R12 ;  /* 0x000003f817a87824 */ /* 0x010fc600078e020c */
[----:B-1----:R-:W-:Y:S01]  /*37380*/  STL [R1+0x63c], R29 ;  /* 0x00063c1d01007387 */ /* 0x002fe20000100800 */
[----:B------:R-:W2:Y:S03]  /*37390*/  LDC R23, c[0x0][0x268] ;  /* 0x00009a00ff177b82 */ /* 0x000ea60000000800 */
[----:B0-----:R-:W-:Y:S01]  /*373a0*/  STL [R1+0x638], R27 ;  /* 0x0006381b01007387 */ /* 0x001fe20000100800 */
[----:B------:R-:W-:-:S03]  /*373b0*/  MOV R169, R161 ;  /* 0x000000a100a97202 */ /* 0x000fc60000000f00 */
[----:B------:R0:W-:Y:S04]  /*373c0*/  STL [R1+0xfb8], R168 ;  /* 0x000fb8a801007387 */ /* 0x0001e80000100800 */
[----:B------:R-:W4:Y:S04]  /*373d0*/  LDL.LU R107, [R1+0x210c] ;  /* 0x00210c00016b7983 */ /* 0x000f280000300800 */
[----:B------:R-:W4:Y:S04]  /*373e0*/  LDL.64 R162, [R1+0x1130] ;  /* 0x0011300001a27983 */ /* 0x000f280000100a00 */
[----:B------:R-:W4:Y:S01]  /*373f0*/  LDL.64 R160, [R1+0x1130] ;  /* 0x0011300001a07983 */ /* 0x000f220000100a00 */
[----:B------:R-:W-:Y:S01]  /*37400*/  FMUL R3, R14, 1.4426950216293334961 ;  /* 0x3fb8aa3b0e037820 */ /* 0x000fe20000400000 */
[----:B------:R-:W-:-:S03]  /*37410*/  IMAD.WIDE R14, R0, 0x2, R168 ;  /* 0x00000002000e7825 */ /* 0x000fc600078e02a8 */
[----:B------:R1:W-:Y:S02]  /*37420*/  MUFU.EX2 R207, R3 ;  /* 0x0000000300cf7308 */ /* 0x0003e40000000800 */
[----:B-1----:R-:W-:Y:S01]  /*37430*/  FMUL R3, R19, 1.4426950216293334961 ;  /* 0x3fb8aa3b13037820 */ /* 0x002fe20000400000 */
[----:B------:R-:W-:Y:S01]  /*37440*/  FMNMX R19, R20, R158, !PT ;  /* 0x0000009e14137209 */ /* 0x000fe20007800000 */
[----:B------:R-:W-:Y:S01]  /*37450*/  FADD R20, R24, -R18 ;  /* 0x8000001218147221 */ /* 0x000fe20000000000 */
[----:B------:R1:W4:Y:S03]  /*37460*/  LDG.E.U16 R158, desc[UR60][R14.64] ;  /* 0x0000003c0e9e7981 */ /* 0x000326000c1e1500 */
[----:B------:R0:W4:Y:S02]  /*37470*/  MUFU.EX2 R24, R3 ;  /* 0x0000000300187308 */ /* 0x0001240000000800 */
[----:B0-----:R-:W-:Y:S01]  /*37480*/  FMUL R3, R20, 1.4426950216293334961 ;  /* 0x3fb8aa3b14037820 */ /* 0x001fe20000400000 */
[----:B-1----:R-:W-:-:S05]  /*37490*/  FADD R14, R28, -R19 ;  /* 0x800000131c0e7221 */ /* 0x002fca0000000000 */
[----:B------:R0:W1:Y:S01]  /*374a0*/  MUFU.EX2 R28, R3 ;  /* 0x00000003001c7308 */ /* 0x0000620000000800 */
[--C-:B------:R-:W-:Y:S01]  /*374b0*/  FADD R20, R159, -R19.reuse ;  /* 0x800000139f147221 */ /* 0x100fe20000000000 */
[----:B0-----:R-:W-:Y:S01]  /*374c0*/  FMUL R3, R14, 1.4426950216293334961 ;  /* 0x3fb8aa3b0e037820 */ /* 0x001fe20000400000 */
[----:B------:R-:W-:-:S05]  /*374d0*/  FADD R14, R106, -R19 ;  /* 0x800000136a0e7221 */ /* 0x000fca0000000000 */
[----:B------:R0:W-:Y:S02]  /*374e0*/  MUFU.EX2 R182, R3 ;  /* 0x0000000300b67308 */ /* 0x0001e40000000800 */
[----:B0-----:R-:W-:-:S06]  /*374f0*/  FMUL R3, R14, 1.4426950216293334961 ;  /* 0x3fb8aa3b0e037820 */ /* 0x001fcc0000400000 */
[----:B------:R0:W-:Y:S02]  /*37500*/  MUFU.EX2 R181, R3 ;  /* 0x0000000300b57308 */ /* 0x0001e40000000800 */
[----:B0-----:R-:W-:Y:S01]  /*37510*/  FMUL R3, R20, 1.4426950216293334961 ;  /* 0x3fb8aa3b14037820 */ /* 0x001fe20000400000 */
[----:B------:R-:W-:-:S05]  /*37520*/  FADD R20, R105, -R19 ;  /* 0x8000001369147221 */ /* 0x000fca0000000000 */
[----:B------:R0:W-:Y:S02]  /*37530*/  MUFU.EX2 R176, R3 ;  /* 0x0000000300b07308 */ /* 0x0001e40000000800 */
[----:B0-----:R-:W-:-:S06]  /*37540*/  FMUL R3, R20, 1.4426950216293334961 ;  /* 0x3fb8aa3b14037820 */ /* 0x001fcc0000400000 */
[----:B------:R0:W-:Y:S01]  /*37550*/  MUFU.EX2 R183, R3 ;  /* 0x0000000300b77308 */ /* 0x0001e20000000800 */
[----:B--2---:R-:W-:Y:S02]  /*37560*/  LEA R164, R23, R12, 0x2 ;  /* 0x0000000c17a47211 */ /* 0x004fe400078e10ff */
[----:B---3--:R-:W-:-:S03]  /*37570*/  MOV R165, R167 ;  /* 0x000000a700a57202 */ /* 0x008fc60000000f00 */
[----:B------:R-:W-:-:S05]  /*37580*/  IMAD.WIDE R14, R0, 0x2, R164 ;  /* 0x00000002000e7825 */ /* 0x000fca00078e02a4 */
[----:B------:R2:W3:Y:S02]  /*37590*/  LDG.E.U16 R23, desc[UR60][R14.64] ;  /* 0x0000003c0e177981 */ /* 0x0004e4000c1e1500 */
[----:B--2---:R-:W-:-:S04]  /*375a0*/  FADD R14, R104, -R19 ;  /* 0x80000013680e7221 */ /* 0x004fc80000000000 */
[----:B0-----:R-:W-:Y:S01]  /*375b0*/  FMUL R3, R14, 1.4426950216293334961 ;  /* 0x3fb8aa3b0e037820 */ /* 0x001fe20000400000 */
[----:B----4-:R-:W-:Y:S02]  /*375c0*/  MOV R161, R163 ;  /* 0x000000a300a17202 */ /* 0x010fe40000000f00 */
[----:B------:R-:W-:-:S05]  /*375d0*/  LEA R160, R21, R12, 0x3 ;  /* 0x0000000c15a07211 */ /* 0x000fca00078e18ff */
[----:B------:R-:W-:-:S05]  /*375e0*/  IMAD.WIDE R14, R0, 0x2, R160 ;  /* 0x00000002000e7825 */ /* 0x000fca00078e02a0 */
[----:B------:R0:W2:Y:S01]  /*375f0*/  LDG.E.U16 R21, desc[UR60][R14.64] ;  /* 0x0000003c0e157981 */ /* 0x0000a2000c1e1500 */
[--C-:B------:R-:W-:Y:S01]  /*37600*/  FADD R20, R103, -R19.reuse ;  /* 0x8000001367147221 */ /* 0x100fe20000000000 */
[----:B------:R4:W-:Y:S03]  /*37610*/  MUFU.EX2 R178, R3 ;  /* 0x0000000300b27308 */ /* 0x0009e60000000800 */
[----:B----4-:R-:W-:Y:S01]  /*37620*/  FMUL R3, R20, 1.4426950216293334961 ;  /* 0x3fb8aa3b14037820 */ /* 0x010fe20000400000 */
[--C-:B------:R-:W-:Y:S01]  /*37630*/  FADD R20, R102, -R19.reuse ;  /* 0x8000001366147221 */ /* 0x100fe20000000000 */
[----:B0-----:R-:W-:-:S03]  /*37640*/  FADD R14, R101, -R19 ;  /* 0x80000013650e7221 */ /* 0x001fc60000000000 */
[----:B------:R0:W-:Y:S01]  /*37650*/  MUFU.EX2 R177, R3 ;  /* 0x0000000300b17308 */ /* 0x0001e20000000800 */
[----:B------:R-:W-:Y:S01]  /*37660*/  FMNMX R15, R78, R77, !PT ;  /* 0x0000004d4e0f7209 */ /* 0x000fe20007800000 */
[----:B0-----:R-:W-:-:S06]  /*37670*/  FMUL R3, R20, 1.4426950216293334961 ;  /* 0x3fb8aa3b14037820 */ /* 0x001fcc0000400000 */
[----:B------:R0:W-:Y:S02]  /*37680*/  MUFU.EX2 R172, R3 ;  /* 0x0000000300ac7308 */ /* 0x0001e40000000800 */
[----:B0-----:R-:W-:Y:S01]  /*37690*/  FMUL R3, R14, 1.4426950216293334961 ;  /* 0x3fb8aa3b0e037820 */ /* 0x001fe20000400000 */
[----:B------:R-:W-:Y:S01]  /*376a0*/  FMNMX R14, R76, R15, !PT ;  /* 0x0000000f4c0e7209 */ /* 0x000fe20007800000 */
[----:B------:R-:W-:-:S04]  /*376b0*/  FADD R15, R100, -R19 ;  /* 0x80000013640f7221 */ /* 0x000fc80000000000 */
[----:B------:R0:W-:Y:S02]  /*376c0*/  MUFU.EX2 R179, R3 ;  /* 0x0000000300b37308 */ /* 0x0001e40000000800 */
[----:B0-----:R-:W-:Y:S01]  /*376d0*/  FMNMX R3, R75, R14, !PT ;  /* 0x0000000e4b037209 */ /* 0x001fe20007800000 */
[----:B------:R-:W-:Y:S01]  /*376e0*/  FMUL R14, R15, 1.4426950216293334961 ;  /* 0x3fb8aa3b0f0e7820 */ /* 0x000fe20000400000 */
[----:B------:R-:W-:-:S04]  /*376f0*/  FADD R15, R99, -R19 ;  /* 0x80000013630f7221 */ /* 0x000fc80000000000 */
[----:B------:R0:W-:Y:S02]  /*37700*/  MUFU.EX2 R174, R14 ;  /* 0x0000000e00ae7308 */ /* 0x0001e40000000800 */
[----:B0-----:R-:W-:Y:S01]  /*37710*/  FMUL R14, R15, 1.4426950216293334961 ;  /* 0x3fb8aa3b0f0e7820 */ /* 0x001fe20000400000 */
[----:B------:R-:W-:-:S05]  /*37720*/  FADD R15, R98, -R19 ;  /* 0x80000013620f7221 */ /* 0x000fca0000000000 */
[----:B------:R0:W-:Y:S02]  /*37730*/  MUFU.EX2 R173, R14 ;  /* 0x0000000e00ad7308 */ /* 0x0001e40000000800 */
[----:B0-----:R-:W-:Y:S01]  /*37740*/  FMUL R14, R15, 1.4426950216293334961 ;  /* 0x3fb8aa3b0f0e7820 */ /* 0x001fe20000400000 */
[----:B------:R-:W-:-:S05]  /*37750*/  FADD R15, R97, -R19 ;  /* 0x80000013610f7221 */ /* 0x000fca0000000000 */
[----:B------:R0:W-:Y:S01]  /*37760*/  MUFU.EX2 R168, R14 ;  /* 0x0000000e00a87308 */ /* 0x0001e20000000800 */
[----:B------:R4:W-:Y:S01]  /*37770*/  STL [R1+0x6d8], R170 ;  /* 0x0006d8aa01007387 */ /* 0x0009e20000100800 */
[----:B0-----:R-:W-:Y:S01]  /*37780*/  FMUL R14, R15, 1.4426950216293334961 ;  /* 0x3fb8aa3b0f0e7820 */ /* 0x001fe20000400000 */
[----:B------:R-:W-:-:S05]  /*37790*/  FADD R15, R96, -R19 ;  /* 0x80000013600f7221 */ /* 0x000fca0000000000 */
[----:B------:R0:W-:Y:S01]  /*377a0*/  MUFU.EX2 R175, R14 ;  /* 0x0000000e00af7308 */ /* 0x0001e20000000800 */
[----:B------:R-:W-:Y:S04]  /*377b0*/  STL [R1+0x630], R24 ;  /* 0x0006301801007387 */ /* 0x000fe80000100800 */
[----:B------:R-:W2:Y:S01]  /*377c0*/  LDL.LU R106, [R1+0x2108] ;  /* 0x00210800016a7983 */ /* 0x000ea20000300800 */
[----:B0-----:R-:W-:Y:S01]  /*377d0*/  FMUL R14, R15, 1.4426950216293334961 ;  /* 0x3fb8aa3b0f0e7820 */ /* 0x001fe20000400000 */
[--C-:B------:R-:W-:Y:S02]  /*377e0*/  FADD R15, R95, -R19.reuse ;  /* 0x800000135f0f7221 */ /* 0x100fe40000000000 */
[----:B-1----:R-:W-:Y:S01]  /*377f0*/  STL [R1+0x62c], R28 ;  /* 0x00062c1c01007387 */ /* 0x002fe20000100800 */
[----:B----4-:R0:W-:Y:S03]  /*37800*/  MUFU.EX2 R170, R14 ;  /* 0x0000000e00aa7308 */ /* 0x0101e60000000800 */
[----:B------:R1:W-:Y:S04]  /*37810*/  STL [R1+0x1138], R164 ;  /* 0x001138a401007387 */ /* 0x0003e80000100800 */
[----:B------:R-:W4:Y:S01]  /*37820*/  LDL.LU R105, [R1+0x2104] ;  /* 0x0021040001697983 */ /* 0x000f220000300800 */
[----:B0-----:R-:W-:Y:S01]  /*37830*/  FMUL R14, R15, 1.4426950216293334961 ;  /* 0x3fb8aa3b0f0e7820 */ /* 0x001fe20000400000 */
[----:B------:R-:W-:-:S02]  /*37840*/  FADD R15, R94, -R19 ;  /* 0x800000135e0f7221 */ /* 0x000fc40000000000 */
[----:B------:R-:W4:Y:S01]  /*37850*/  LDL.LU R104, [R1+0x2100] ;  /* 0x0021000001687983 */ /* 0x000f220000300800 */
[----:B------:R0:W-:Y:S03]  /*37860*/  MUFU.EX2 R169, R14 ;  /* 0x0000000e00a97308 */ /* 0x0001e60000000800 */
[----:B------:R1:W-:Y:S04]  /*37870*/  STL [R1+0x6d4], R158 ;  /* 0x0006d49e01007387 */ /* 0x0003e80000100800 */
[----:B------:R-:W4:Y:S01]  /*37880*/  LDL.LU R103, [R1+0x20fc] ;  /* 0x0020fc0001677983 */ /* 0x000f220000300800 */
[----:B0-----:R-:W-:Y:S01]  /*37890*/  FMUL R14, R15, 1.4426950216293334961 ;  /* 0x3fb8aa3b0f0e7820 */ /* 0x001fe20000400000 */
[----:B------:R-:W-:-:S02]  /*378a0*/  FADD R15, R93, -R19 ;  /* 0x800000135d0f7221 */ /* 0x000fc40000000000 */
[----:B------:R0:W-:Y:S01]  /*378b0*/  STL [R1+0x1130], R160 ;  /* 0x001130a001007387 */ /* 0x0001e20000100800 */
[----:B------:R-:W-:Y:S01]  /*378c0*/  FADD R20, R86, -R19 ;  /* 0x8000001356147221 */ /* 0x000fe20000000000 */
[----:B-1----:R1:W-:Y:S01]  /*378d0*/  MUFU.EX2 R164, R14 ;  /* 0x0000000e00a47308 */ /* 0x0023e20000000800 */
[----:B------:R-:W4:Y:S01]  /*378e0*/  LDC R158, c[0x0][0x268] ;  /* 0x00009a00ff9e7b82 */ /* 0x000f220000000800 */
[----:B------:R-:W4:Y:S04]  /*378f0*/  LDL.LU R102, [R1+0x20f8] ;  /* 0x0020f80001667983 */ /* 0x000f280000300800 */
[----:B------:R-:W4:Y:S01]  /*37900*/  LDL.LU R101, [R1+0x20f4] ;  /* 0x0020f40001657983 */ /* 0x000f220000300800 */
[----:B-1----:R-:W-:-:S03]  /*37910*/  FMUL R14, R15, 1.4426950216293334961 ;  /* 0x3fb8aa3b0f0e7820 */ /* 0x002fc60000400000 */
[----:B------:R-:W4:Y:S01]  /*37920*/  LDL.LU R100, [R1+0x20f0] ;  /* 0x0020f00001647983 */ /* 0x000f220000300800 */
[--C-:B------:R-:W-:Y:S01]  /*37930*/  FADD R15, R92, -R19.reuse ;  /* 0x800000135c0f7221 */ /* 0x100fe20000000000 */
[----:B------:R1:W-:Y:S03]  /*37940*/  MUFU.EX2 R171, R14 ;  /* 0x0000000e00ab7308 */ /* 0x0003e60000000800 */
[----:B-1----:R-:W-:Y:S01]  /*37950*/  FMUL R14, R15, 1.4426950216293334961 ;  /* 0x3fb8aa3b0f0e7820 */ /* 0x002fe20000400000 */
[----:B------:R-:W-:-:S04]  /*37960*/  FADD R15, R91, -R19 ;  /* 0x800000135b0f7221 */ /* 0x000fc80000000000 */
[----:B------:R1:W-:Y:S02]  /*37970*/  MUFU.EX2 R166, R14 ;  /* 0x0000000e00a67308 */ /* 0x0003e40000000800 */
[----:B-1----:R-:W-:Y:S01]  /*37980*/  FMUL R14, R15, 1.4426950216293334961 ;  /* 0x3fb8aa3b0f0e7820 */ /* 0x002fe20000400000 */
[----:B------:R-:W-:-:S05]  /*37990*/  FADD R15, R90, -R19 ;  /* 0x800000135a0f7221 */ /* 0x000fca0000000000 */
[----:B------:R1:W-:Y:S02]  /*379a0*/  MUFU.EX2 R165, R14 ;  /* 0x0000000e00a57308 */ /* 0x0003e40000000800 */
[----:B-1----:R-:W-:Y:S01]  /*379b0*/  FMUL R14, R15, 1.4426950216293334961 ;  /* 0x3fb8aa3b0f0e7820 */ /* 0x002fe20000400000 */
[----:B------:R-:W-:-:S05]  /*379c0*/  FADD R15, R89, -R19 ;  /* 0x80000013590f7221 */ /* 0x000fca0000000000 */
[----:B0-----:R0:W-:Y:S02]  /*379d0*/  MUFU.EX2 R160, R14 ;  /* 0x0000000e00a07308 */ /* 0x0011e40000000800 */
[----:B0-----:R-:W-:Y:S01]  /*379e0*/  FMUL R14, R15, 1.4426950216293334961 ;  /* 0x3fb8aa3b0f0e7820 */ /* 0x001fe20000400000 */
[----:B------:R-:W-:-:S05]  /*379f0*/  FADD R15, R88, -R19 ;  /* 0x80000013580f7221 */ /* 0x000fca0000000000 */
[----:B------:R0:W-:Y:S02]  /*37a00*/  MUFU.EX2 R167, R14 ;  /* 0x0000000e00a77308 */ /* 0x0001e40000000800 */
[----:B0-----:R-:W-:Y:S01]  /*37a10*/  FMUL R14, R15, 1.4426950216293334961 ;  /* 0x3fb8aa3b0f0e7820 */ /* 0x001fe20000400000 */
[----:B------:R-:W-:Y:S01]  /*37a20*/  FADD R15, R87, -R19 ;  /* 0x80000013570f7221 */ /* 0x000fe20000000000 */
[----:B---3--:R-:W-:Y:S04]  /*37a30*/  STL [R1+0x6d0], R23 ;  /* 0x0006d01701007387 */ /* 0x008fe80000100800 */
[----:B------:R-:W3:Y:S04]  /*37a40*/  LDL.LU R99, [R1+0x20ec] ;  /* 0x0020ec0001637983 */ /* 0x000ee80000300800 */
[----:B------:R-:W3:Y:S04]  /*37a50*/  LDL.LU R98, [R1+0x20e8] ;  /* 0x0020e80001627983 */ /* 0x000ee80000300800 */
[----:B------:R-:W3:Y:S04]  /*37a60*/  LDL.LU R97, [R1+0x20e4] ;  /* 0x0020e40001617983 */ /* 0x000ee80000300800 */
[----:B--2---:R0:W-:Y:S04]  /*37a70*/  STL [R1+0x6cc], R21 ;  /* 0x0006cc1501007387 */ /* 0x0041e80000100800 */
[----:B------:R-:W2:Y:S04]  /*37a80*/  LDL.LU R96, [R1+0x20e0] ;  /* 0x0020e00001607983 */ /* 0x000ea80000300800 */
[----:B------:R-:W2:Y:S01]  /*37a90*/  LDL.LU R95, [R1+0x20dc] ;  /* 0x0020dc00015f7983 */ /* 0x000ea20000300800 */
[----:B0-----:R-:W0:Y:S03]  /*37aa0*/  LDC R21, c[0x0][0x268] ;  /* 0x00009a00ff157b82 */ /* 0x001e260000000800 */
[----:B------:R-:W2:Y:S04]  /*37ab0*/  LDL.LU R94, [R1+0x20d8] ;  /* 0x0020d800015e7983 */ /* 0x000ea80000300800 */
[----:B------:R-:W2:Y:S04]  /*37ac0*/  LDL.LU R93, [R1+0x20d4] ;  /* 0x0020d400015d7983 */ /* 0x000ea80000300800 */
[----:B------:R-:W2:Y:S04]  /*37ad0*/  LDL.LU R92, [R1+0x20d0] ;  /* 0x0020d000015c7983 */ /* 0x000ea80000300800 */
[----:B------:R-:W2:Y:S04]  /*37ae0*/  LDL.LU R91, [R1+0x20cc] ;  /* 0x0020cc00015b7983 */ /* 0x000ea80000300800 */
[----:B------:R-:W2:Y:S04]  /*37af0*/  LDL.LU R90, [R1+0x20c8] ;  /* 0x0020c800015a7983 */ /* 0x000ea80000300800 */
[----:B------:R-:W0:Y:S04]  /*37b00*/  LDL.64 R186, [R1+0x1128] ;  /* 0x0011280001ba7983 */ /* 0x000e280000100a00 */
[----:B------:R-:W4:Y:S04]  /*37b10*/  LDL.64 R190, [R1+0x1128] ;  /* 0x0011280001be7983 */ /* 0x000f280000100a00 */
[----:B------:R-:W2:Y:S04]  /*37b20*/  LDL.LU R89, [R1+0x20c4] ;  /* 0x0020c40001597983 */ /* 0x000ea80000300800 */
[----:B------:R-:W2:Y:S04]  /*37b30*/  LDL.LU R88, [R1+0x20c0] ;  /* 0x0020c00001587983 */ /* 0x000ea80000300800 */
[----:B------:R-:W2:Y:S04]  /*37b40*/  LDL.LU R87, [R1+0x20bc] ;  /* 0x0020bc0001577983 */ /* 0x000ea80000300800 */
[----:B------:R-:W2:Y:S04]  /*37b50*/  LDL.LU R86, [R1+0x20b8] ;  /* 0x0020b80001567983 */ /* 0x000ea80000300800 */
[----:B------:R-:W3:Y:S04]  /*37b60*/  LDL.64 R228, [R1+0x1120] ;  /* 0x0011200001e47983 */ /* 0x000ee80000100a00 */
[----:B------:R-:W3:Y:S01]  /*37b70*/  LDL.64 R226, [R1+0x1120] ;  /* 0x0011200001e27983 */ /* 0x000ee20000100a00 */
[----:B------:R1:W-:Y:S02]  /*37b80*/  MUFU.EX2 R162, R14 ;  /* 0x0000000e00a27308 */ /* 0x0003e40000000800 */
[----:B-1----:R-:W-:-:S06]  /*37b90*/  FMUL R14, R15, 1.4426950216293334961 ;  /* 0x3fb8aa3b0f0e7820 */ /* 0x002fcc0000400000 */
[----:B------:R1:W-:Y:S01]  /*37ba0*/  MUFU.EX2 R161, R14 ;  /* 0x0000000e00a17308 */ /* 0x0003e20000000800 */
[--C-:B------:R-:W-:Y:S02]  /*37bb0*/  FADD R15, R85, -R19.reuse ;  /* 0x80000013550f7221 */ /* 0x100fe40000000000 */
[----:B------:R-:W2:Y:S01]  /*37bc0*/  LDL.LU R85, [R1+0x20b4] ;  /* 0x0020b40001557983 */ /* 0x000ea20000300800 */
[----:B-1----:R-:W-:Y:S01]  /*37bd0*/  FMUL R14, R20, 1.4426950216293334961 ;  /* 0x3fb8aa3b140e7820 */ /* 0x002fe20000400000 */
[----:B------:R-:W-:-:S03]  /*37be0*/  FADD R20, R84, -R19 ;  /* 0x8000001354147221 */ /* 0x000fc60000000000 */
[----:B------:R1:W1:Y:S01]  /*37bf0*/  MUFU.EX2 R159, R14 ;  /* 0x0000000e009f7308 */ /* 0x0002620000000800 */
[----:B------:R-:W-:Y:S01]  /*37c00*/  FMUL R20, R20, 1.4426950216293334961 ;  /* 0x3fb8aa3b14147820 */ /* 0x000fe20000400000 */
[----:B-1----:R-:W-:-:S06]  /*37c10*/  FMUL R14, R15, 1.4426950216293334961 ;  /* 0x3fb8aa3b0f0e7820 */ /* 0x002fcc0000400000 */
[----:B------:R1:W-:Y:S01]  /*37c20*/  MUFU.EX2 R163, R14 ;  /* 0x0000000e00a37308 */ /* 0x0003e20000000800 */
[-C--:B------:R-:W-:Y:S01]  /*37c30*/  FMUL R153, R211, R244.reuse ;  /* 0x000000f4d3997220 */ /* 0x080fe20000400000 */
[----:B------:R-:W-:Y:S01]  /*37c40*/  STL [R1+0x618], R159 ;  /* 0x0006189f01007387 */ /* 0x000fe20000100800 */
[-C--:B------:R-:W-:Y:S01]  /*37c50*/  FMUL R154, R210, R244.reuse ;  /* 0x000000f4d29a7220 */ /* 0x080fe20000400000 */
[----:B------:R-:W-:Y:S01]  /*37c60*/  FMUL R152, R214, R244 ;  /* 0x000000f4d6987220 */ /* 0x000fe20000400000 */
        /* <DEDUP_REMOVED lines=9> */
[----:B------:R-:W-:Y:S02]  /*37d00*/  FMNMX R3, R219, R3, !PT ;  /* 0x00000003db037209 */ /* 0x000fe40007800000 */
[----:B0-----:R-:W-:Y:S01]  /*37d10*/  LEA R186, R21, R12, 0x4 ;  /* 0x0000000c15ba7211 */ /* 0x001fe200078e20ff */
[----:B------:R-:W-:Y:S02]  /*37d20*/  FADD R21, R34, -R19 ;  /* 0x8000001322157221 */ /* 0x000fe40000000000 */
[----:B------:R-:W0:Y:S01]  /*37d30*/  MUFU.EX2 R34, R20 ;  /* 0x0000001400227308 */ /* 0x000e220000000800 */
[----:B----4-:R-:W-:-:S03]  /*37d40*/  MOV R187, R191 ;  /* 0x000000bf00bb7202 */ /* 0x010fc60000000f00 */
[----:B-1----:R-:W-:Y:S01]  /*37d50*/  IMAD.WIDE R14, R0, 0x2, R186 ;  /* 0x00000002000e7825 */ /* 0x002fe200078e02ba */
[----:B------:R1:W-:Y:S04]  /*37d60*/  STL [R1+0x1128], R186 ;  /* 0x001128ba01007387 */ /* 0x0003e80000100800 */
[----:B------:R4:W2:Y:S04]  /*37d70*/  LDG.E.U16 R187, desc[UR60][R14.64] ;  /* 0x0000003c0ebb7981 */ /* 0x0008a8000c1e1500 */
[----:B------:R-:W2:Y:S01]  /*37d80*/  LDL.LU R84, [R1+0x20b0] ;  /* 0x0020b00001547983 */ /* 0x000ea20000300800 */
[----:B----4-:R-:W-:Y:S01]  /*37d90*/  FMUL R14, R21, 1.4426950216293334961 ;  /* 0x3fb8aa3b150e7820 */ /* 0x010fe20000400000 */
[----:B------:R-:W-:-:S02]  /*37da0*/  FADD R15, R83, -R19 ;  /* 0x80000013530f7221 */ /* 0x000fc40000000000 */
[----:B------:R-:W4:Y:S01]  /*37db0*/  LDL.LU R83, [R1+0x20ac] ;  /* 0x0020ac0001537983 */ /* 0x000f220000300800 */
[----:B------:R1:W3:Y:S03]  /*37dc0*/  MUFU.EX2 R211, R14 ;  /* 0x0000000e00d37308 */ /* 0x0002e60000000800 */
[----:B------:R-:W4:Y:S04]  /*37dd0*/  LDL.64 R224, [R1+0x1118] ;  /* 0x0011180001e07983 */ /* 0x000f280000100a00 */
[----:B------:R-:W4:Y:S01]  /*37de0*/  LDL.64 R222, [R1+0x1118] ;  /* 0x0011180001de7983 */ /* 0x000f220000100a00 */
[----:B-1----:R-:W-:Y:S01]  /*37df0*/  FMUL R14, R15, 1.4426950216293334961 ;  /* 0x3fb8aa3b0f0e7820 */ /* 0x002fe20000400000 */
[----:B------:R-:W-:-:S02]  /*37e00*/  FADD R15, R82, -R19 ;  /* 0x80000013520f7221 */ /* 0x000fc40000000000 */
[----:B0-----:R-:W-:Y:S04]  /*37e10*/  STL [R1+0x614], R34 ;  /* 0x0006142201007387 */ /* 0x001fe80000100800 */
[----:B------:R-:W4:Y:S04]  /*37e20*/  LDL.LU R82, [R1+0x20a8] ;  /* 0x0020a80001527983 */ /* 0x000f280000300800 */
[----:B------:R-:W4:Y:S01]  /*37e30*/  LDL R186, [R1+0x1144] ;  /* 0x0011440001ba7983 */ /* 0x000f220000100800 */
[----:B------:R0:W1:Y:S03]  /*37e40*/  MUFU.EX2 R210, R14 ;  /* 0x0000000e00d27308 */ /* 0x0000660000000800 */
[----:B------:R-:W4:Y:S04]  /*37e50*/  LDL.64 R220, [R1+0x1110] ;  /* 0x0011100001dc7983 */ /* 0x000f280000100a00 */
[----:B------:R-:W4:Y:S01]  /*37e60*/  LDL.64 R190, [R1+0x1110] ;  /* 0x0011100001be7983 */ /* 0x000f220000100a00 */
[----:B---3--:R-:W-:Y:S01]  /*37e70*/  MOV R227, R229 ;  /* 0x000000e500e37202 */ /* 0x008fe20000000f00 */
[----:B0-----:R-:W-:Y:S01]  /*37e80*/  FMUL R14, R15, 1.4426950216293334961 ;  /* 0x3fb8aa3b0f0e7820 */ /* 0x001fe20000400000 */
[----:B------:R-:W-:Y:S01]  /*37e90*/  LEA R226, R158, R12, 0x5 ;  /* 0x0000000c9ee27211 */ /* 0x000fe200078e28ff */
[----:B------:R-:W-:Y:S01]  /*37ea0*/  STL [R1+0x610], R211 ;  /* 0x000610d301007387 */ /* 0x000fe20000100800 */
[----:B------:R-:W-:Y:S01]  /*37eb0*/  FMNMX R3, R216, R3, !PT ;  /* 0x00000003d8037209 */ /* 0x000fe20007800000 */
[----:B------:R0:W3:Y:S01]  /*37ec0*/  MUFU.EX2 R214, R14 ;  /* 0x0000000e00d67308 */ /* 0x0000e20000000800 */
[----:B------:R-:W4:Y:S01]  /*37ed0*/  LDC R158, c[0x0][0x268] ;  /* 0x00009a00ff9e7b82 */ /* 0x000f220000000800 */
[----:B-1----:R-:W-:Y:S01]  /*37ee0*/  STL [R1+0x60c], R210 ;  /* 0x00060cd201007387 */ /* 0x002fe20000100800 */
[----:B0-----:R-:W-:-:S03]  /*37ef0*/  IMAD.WIDE R14, R0, 0x2, R226 ;  /* 0x00000002000e7825 */ /* 0x001fc600078e02e2 */
[----:B------:R0:W-:Y:S04]  /*37f00*/  STL [R1+0x1120], R226 ;  /* 0x001120e201007387 */ /* 0x0001e80000100800 */
[----:B0-----:R0:W4:Y:S01]  /*37f10*/  LDG.E.U16 R226, desc[UR60][R14.64] ;  /* 0x0000003c0ee27981 */ /* 0x001122000c1e1500 */
        /* <DEDUP_REMOVED lines=17> */
[----:B------:R-:W1:Y:S01]  /*38030*/  SHFL.BFLY PT, R23, R3, 0x2, 0x1f ;  /* 0x0c401f0003177f89 */ /* 0x000e6200000e0000 */
[--C-:B------:R-:W-:Y:S01]  /*38040*/  FADD R21, R26, -R19.reuse ;  /* 0x800000131a157221 */ /* 0x100fe20000000000 */
[--C-:B------:R-:W-:Y:S01]  /*38050*/  FADD R20, R81, -R19.reuse ;  /* 0x8000001351147221 */ /* 0x100fe20000000000 */
[----:B0-----:R-:W-:Y:S01]  /*38060*/  FADD R15, R80, -R19 ;  /* 0x80000013500f7221 */ /* 0x001fe20000000000 */
[----:B------:R-:W4:Y:S01]  /*38070*/  LDL.LU R81, [R1+0x20a4] ;  /* 0x0020a40001517983 */ /* 0x000f220000300800 */
[----:B-1----:R-:W-:-:S05]  /*38080*/  FMNMX R3, R3, R23, !PT ;  /* 0x0000001703037209 */ /* 0x002fca0007800000 */
[----:B------:R-:W0:Y:S01]  /*38090*/  SHFL.BFLY PT, R23, R3, 0x1, 0x1f ;  /* 0x0c201f0003177f89 */ /* 0x000e2200000e0000 */
[----:B------:R-:W-:Y:S01]  /*380a0*/  FMUL R14, R21, 1.4426950216293334961 ;  /* 0x3fb8aa3b150e7820 */ /* 0x000fe20000400000 */
[----:B------:R-:W-:Y:S01]  /*380b0*/  FMUL R20, R20, 1.4426950216293334961 ;  /* 0x3fb8aa3b14147820 */ /* 0x000fe20000400000 */
[----:B------:R-:W1:Y:S03]  /*380c0*/  LDC R21, c[0x0][0x268] ;  /* 0x00009a00ff157b82 */ /* 0x000e660000000800 */
[----:B------:R0:W1:Y:S01]  /*380d0*/  MUFU.EX2 R26, R20 ;  /* 0x00000014001a7308 */ /* 0x0000620000000800 */
[----:B------:R-:W-:Y:S01]  /*380e0*/  FMUL R15, R15, 1.4426950216293334961 ;  /* 0x3fb8aa3b0f0f7820 */ /* 0x000fe20000400000 */
[----:B---3--:R-:W-:Y:S06]  /*380f0*/  STL [R1+0x608], R214 ;  /* 0x000608d601007387 */ /* 0x008fec0000100800 */
[----:B------:R-:W-:Y:S01]  /*38100*/  MUFU.EX2 R252, R15 ;  /* 0x0000000f00fc7308 */ /* 0x000fe20000000800 */
[----:B0-----:R-:W-:Y:S01]  /*38110*/  FMNMX R20, R3, R23, !PT ;  /* 0x0000001703147209 */ /* 0x001fe20007800000 */
[----:B------:R-:W-:-:S04]  /*38120*/  FADD R3, R79, -R19 ;  /* 0x800000134f037221 */ /* 0x000fc80000000000 */
[----:B------:R-:W-:-:S04]  /*38130*/  FMUL R3, R3, 1.4426950216293334961 ;  /* 0x3fb8aa3b03037820 */ /* 0x000fc80000400000 */
[----:B------:R-:W-:Y:S01]  /*38140*/  MUFU.EX2 R251, R3 ;  /* 0x0000000300fb7308 */ /* 0x000fe20000000800 */
[----:B--2---:R0:W-:Y:S04]  /*38150*/  STL [R1+0x6c8], R187 ;  /* 0x0006c8bb01007387 */ /* 0x0041e80000100800 */
[----:B------:R-:W2:Y:S01]  /*38160*/  LDL.LU R80, [R1+0x20a0] ;  /* 0x0020a00001507983 */ /* 0x000ea20000300800 */
[----:B0-----:R-:W-:Y:S02]  /*38170*/  MOV R187, R25 ;  /* 0x0000001900bb7202 */ /* 0x001fe40000000f00 */
[----:B------:R0:W3:Y:S01]  /*38180*/  MUFU.EX2 R25, R14 ;  /* 0x0000000e00197308 */ /* 0x0000e20000000800 */
[----:B----4-:R-:W-:Y:S02]  /*38190*/  MOV R223, R225 ;  /* 0x000000e100df7202 */ /* 0x010fe40000000f00 */
[----:B------:R-:W-:-:S05]  /*381a0*/  LEA R222, R158, R12, 0x6 ;  /* 0x0000000c9ede7211 */ /* 0x000fca00078e30ff */
[----:B0-----:R-:W-:Y:S01]  /*381b0*/  IMAD.WIDE R14, R0, 0x2, R222 ;  /* 0x00000002000e7825 */ /* 0x001fe200078e02de */
[----:B------:R-:W-:-:S04]  /*381c0*/  FMNMX R20, R20, R186, !PT ;  /* 0x000000ba14147209 */ /* 0x000fc80007800000 */
[----:B------:R0:W4:Y:S01]  /*381d0*/  LDG.E.U16 R158, desc[UR60][R14.64] ;  /* 0x0000003c0e9e7981 */ /* 0x000122000c1e1500 */
[----:B------:R-:W-:-:S04]  /*381e0*/  FADD R3, R78, -R20 ;  /* 0x800000144e037221 */ /* 0x000fc80000000000 */
[----:B------:R-:W-:Y:S01]  /*381f0*/  FMUL R3, R3, 1.4426950216293334961 ;  /* 0x3fb8aa3b03037820 */ /* 0x000fe20000400000 */
[--C-:B0-----:R-:W-:Y:S01]  /*38200*/  FADD R14, R77, -R20.reuse ;  /* 0x800000144d0e7221 */ /* 0x101fe20000000000 */
[----:B------:R-:W-:Y:S02]  /*38210*/  MOV R191, R221 ;  /* 0x000000dd00bf7202 */ /* 0x000fe40000000f00 */
[----:B------:R0:W-:Y:S01]  /*38220*/  MUFU.EX2 R250, R3 ;  /* 0x0000000300fa7308 */ /* 0x0001e20000000800 */
[----:B-1----:R-:W-:Y:S01]  /*38230*/  LEA R190, R21, R12, 0x7 ;  /* 0x0000000c15be7211 */ /* 0x002fe200078e38ff */
[----:B------:R-:W-:Y:S01]  /*38240*/  FADD R21, R76, -R20 ;  /* 0x800000144c157221 */ /* 0x000fe20000000000 */
[----:B0-----:R-:W-:-:S03]  /*38250*/  FMUL R3, R14, 1.4426950216293334961 ;  /* 0x3fb8aa3b0e037820 */ /* 0x001fc60000400000 */
[----:B------:R-:W-:Y:S02]  /*38260*/  IMAD.WIDE R14, R0, 0x2, R190 ;  /* 0x00000002000e7825 */ /* 0x000fe400078e02be */
[----:B------:R0:W1:Y:S01]  /*38270*/  MUFU.EX2 R249, R3 ;  /* 0x0000000300f97308 */ /* 0x0000620000000800 */
[----:B------:R-:W-:Y:S04]  /*38280*/  STL [R1+0x604], R26 ;  /* 0x0006041a01007387 */ /* 0x000fe80000100800 */
[----:B---3--:R-:W-:Y:S01]  /*38290*/  STL [R1+0x600], R25 ;  /* 0x0006001901007387 */ /* 0x008fe20000100800 */
[----:B0-----:R-:W-:Y:S01]  /*382a0*/  FMUL R3, R21, 1.4426950216293334961 ;  /* 0x3fb8aa3b15037820 */ /* 0x001fe20000400000 */
[----:B------:R-:W-:Y:S02]  /*382b0*/  FADD R21, R75, -R20 ;  /* 0x800000144b157221 */ /* 0x000fe40000000000 */
[----:B------:R-:W3:Y:S01]  /*382c0*/  LDL.LU R79, [R1+0x209c] ;  /* 0x00209c00014f7983 */ /* 0x000ee20000300800 */
[----:B------:R0:W1:Y:S03]  /*382d0*/  MUFU.EX2 R248, R3 ;  /* 0x0000000300f87308 */ /* 0x0000660000000800 */
[----:B------:R0:W2:Y:S04]  /*382e0*/  LDG.E.U16 R23, desc[UR60][R14.64] ;  /* 0x0000003c0e177981 */ /* 0x0000a8000c1e1500 */
[----:B------:R-:W-:Y:S01]  /*382f0*/  STL [R1+0x1118], R222 ;  /* 0x001118de01007387 */ /* 0x000fe20000100800 */
[----:B0-----:R-:W-:-:S03]  /*38300*/  FMUL R3, R21, 1.4426950216293334961 ;  /* 0x3fb8aa3b15037820 */ /* 0x001fc60000400000 */
[----:B------:R-:W3:Y:S01]  /*38310*/  LDL.LU R78, [R1+0x2098] ;  /* 0x00209800014e7983 */ /* 0x000ee20000300800 */
[----:B------:R-:W-:Y:S01]  /*38320*/  FADD R14, R242, -R20 ;  /* 0x80000014f20e7221 */ /* 0x000fe20000000000 */
[----:B------:R-:W-:Y:S02]  /*38330*/  FMNMX R15, R73, R72, !PT ;  /* 0x00000048490f7209 */ /* 0x000fe40007800000 */
[----:B------:R-:W3:Y:S01]  /*38340*/  LDL.LU R77, [R1+0x2094] ;  /* 0x00209400014d7983 */ /* 0x000ee20000300800 */
[----:B------:R0:W-:Y:S03]  /*38350*/  MUFU.EX2 R247, R3 ;  /* 0x0000000300f77308 */ /* 0x0001e60000000800 */
[----:B------:R-:W-:Y:S04]  /*38360*/  STL [R1+0x6c4], R226 ;  /* 0x0006c4e201007387 */ /* 0x000fe80000100800 */
[----:B------:R-:W3:Y:S01]  /*38370*/  LDL.LU R76, [R1+0x2090] ;  /* 0x00209000014c7983 */ /* 0x000ee20000300800 */
[----:B0-----:R-:W-:Y:S01]  /*38380*/  FMUL R3, R14, 1.4426950216293334961 ;  /* 0x3fb8aa3b0e037820 */ /* 0x001fe20000400000 */
[----:B------:R-:W-:-:S02]  /*38390*/  FMNMX R14, R187, R15, !PT ;  /* 0x0000000fbb0e7209 */ /* 0x000fc40007800000 */
[----:B------:R0:W-:Y:S01]  /*383a0*/  STL [R1+0x1110], R190 ;  /* 0x001110be01007387 */ /* 0x0001e20000100800 */
[----:B------:R-:W-:-:S03]  /*383b0*/  FADD R15, R74, -R20 ;  /* 0x800000144a0f7221 */ /* 0x000fc60000000000 */
[----:B------:R-:W3:Y:S04]  /*383c0*/  LDL.LU R75, [R1+0x208c] ;  /* 0x00208c00014b7983 */ /* 0x000ee80000300800 */
[----:B------:R-:W3:Y:S04]  /*383d0*/  LDL.LU R74, [R1+0x2088] ;  /* 0x00208800014a7983 */ /* 0x000ee80000300800 */
[----:B------:R-:W3:Y:S04]  /*383e0*/  LDL.64 R220, [R1+0x1108] ;  /* 0x0011080001dc7983 */ /* 0x000ee80000100a00 */
[----:B------:R-:W3:Y:S04]  /*383f0*/  LDL.64 R224, [R1+0x1108] ;  /* 0x0011080001e07983 */ /* 0x000ee80000100a00 */
[----:B------:R-:W3:Y:S04]  /*38400*/  LDL.64 R228, [R1+0x1100] ;  /* 0x0011000001e47983 */ /* 0x000ee80000100a00 */
[----:B0-----:R-:W3:Y:S01]  /*38410*/  LDL.64 R190, [R1+0x1100] ;  /* 0x0011000001be7983 */ /* 0x001ee20000100a00 */
[--C-:B------:R-:W-:Y:S01]  /*38420*/  FADD R223, R192, -R20.reuse ;  /* 0x80000014c0df7221 */ /* 0x100fe20000000000 */
[----:B------:R-:W-:-:S02]  /*38430*/  FADD R222, R193, -R20 ;  /* 0x80000014c1de7221 */ /* 0x000fc40000000000 */
[----:B----4-:R0:W-:Y:S02]  /*38440*/  STL [R1+0x6c0], R158 ;  /* 0x0006c09e01007387 */ /* 0x0101e40000100800 */
[----:B0-----:R-:W3:Y:S02]  /*38450*/  LDC R158, c[0x0][0x268] ;  /* 0x00009a00ff9e7b82 */ /* 0x001ee40000000800 */
[----:B--2---:R-:W-:Y:S01]  /*38460*/  STL [R1+0x6bc], R23 ;  /* 0x0006bc1701007387 */ /* 0x004fe20000100800 */
[----:B---3--:R-:W-:Y:S01]  /*38470*/  LEA R220, R158, R12, 0x8 ;  /* 0x0000000c9edc7211 */ /* 0x008fe200078e40ff */
[----:B------:R0:W-:Y:S01]  /*38480*/  MUFU.EX2 R246, R3 ;  /* 0x0000000300f67308 */ /* 0x0001e20000000800 */
[----:B------:R-:W-:Y:S01]  /*38490*/  ISETP.GT.U32.AND.EX P4, PT, R245, RZ, PT, P4 ;  /* 0x000000fff500720c */ /* 0x000fe20003f84140 */
[----:B------:R-:W-:Y:S02]  /*384a0*/  FMUL R215, R215, R244 ;  /* 0x000000f4d7d77220 */ /* 0x000fe40000400000 */
[----:B------:R-:W2:Y:S01]  /*384b0*/  LDC R158, c[0x0][0x268] ;  /* 0x00009a00ff9e7b82 */ /* 0x000ea20000000800 */
[----:B------:R3:W-:Y:S04]  /*384c0*/  STL [R1+0x1108], R220 ;  /* 0x001108dc01007387 */ /* 0x0007e80000100800 */
[----:B------:R-:W4:Y:S01]  /*384d0*/  LDL.64 R192, [R1+0x10f8] ;  /* 0x0010f80001c07983 */ /* 0x000f220000100a00 */
[----:B0-----:R-:W-:Y:S01]  /*384e0*/  FMNMX R3, R71, R14, !PT ;  /* 0x0000000e47037209 */ /* 0x001fe20007800000 */
[----:B------:R-:W-:Y:S01]  /*384f0*/  FMUL R14, R15, 1.4426950216293334961 ;  /* 0x3fb8aa3b0f0e7820 */ /* 0x000fe20000400000 */
[--C-:B------:R-:W-:Y:S01]  /*38500*/  FADD R15, R240, -R20.reuse ;  /* 0x80000014f00f7221 */ /* 0x100fe20000000000 */
[----:B------:R-:W-:Y:S01]  /*38510*/  MOV R221, R225 ;  /* 0x000000e100dd7202 */ /* 0x000fe20000000f00 */
[----:B------:R-:W3:Y:S01]  /*38520*/  LDL R186, [R1+0x1148] ;  /* 0x0011480001ba7983 */ /* 0x000ee20000100800 */
[----:B------:R0:W-:Y:S02]  /*38530*/  MUFU.EX2 R245, R14 ;  /* 0x0000000e00f57308 */ /* 0x0001e40000000800 */
[----:B0-----:R-:W-:Y:S01]  /*38540*/  FMUL R14, R15, 1.4426950216293334961 ;  /* 0x3fb8aa3b0f0e7820 */ /* 0x001fe20000400000 */
[----:B------:R-:W-:-:S05]  /*38550*/  FADD R15, R243, -R20 ;  /* 0x80000014f30f7221 */ /* 0x000fca0000000000 */
        /* <DEDUP_REMOVED lines=30> */
[----:B------:R0:W-:Y:S01]  /*38740*/  MUFU.EX2 R234, R14 ;  /* 0x0000000e00ea7308 */ /* 0x0001e20000000800 */
[----:B--2---:R-:W-:Y:S01]  /*38750*/  LEA R190, R158, R12, 0x9 ;  /* 0x0000000c9ebe7211 */ /* 0x004fe200078e48ff */
[----:B----4-:R-:W2:Y:S01]  /*38760*/  LDL.64 R192, [R1+0x10f8] ;  /* 0x0010f80001c07983 */ /* 0x010ea20000100a00 */
[----:B0-----:R-:W-:Y:S01]  /*38770*/  FMUL R14, R15, 1.4426950216293334961 ;  /* 0x3fb8aa3b0f0e7820 */ /* 0x001fe20000400000 */
[--C-:B------:R-:W-:Y:S01]  /*38780*/  FADD R15, R188, -R20.reuse ;  /* 0x80000014bc0f7221 */ /* 0x100fe20000000000 */
[----:B------:R-:W-:Y:S01]  /*38790*/  MOV R191, R229 ;  /* 0x000000e500bf7202 */ /* 0x000fe20000000f00 */
[----:B------:R-:W-:Y:S02]  /*387a0*/  FADD R219, R189, -R20 ;  /* 0x80000014bddb7221 */ /* 0x000fe40000000000 */
[----:B------:R0:W-:Y:S01]  /*387b0*/  MUFU.EX2 R233, R14 ;  /* 0x0000000e00e97308 */ /* 0x0001e20000000800 */
[----:B------:R4:W-:Y:S01]  /*387c0*/  STL [R1+0x1100], R190 ;  /* 0x001100be01007387 */ /* 0x0009e20000100800 */
[----:B------:R-:W-:Y:S01]  /*387d0*/  FMNMX R3, R70, R3, !PT ;  /* 0x0000000346037209 */ /* 0x000fe20007800000 */
[----:B------:R-:W2:Y:S02]  /*387e0*/  LDC R158, c[0x0][0x268] ;  /* 0x00009a00ff9e7b82 */ /* 0x000ea40000000800 */
[----:B------:R-:W2:Y:S01]  /*387f0*/  LDL.64 R184, [R1+0x10f0] ;  /* 0x0010f00001b87983 */ /* 0x000ea20000100a00 */
[----:B0-----:R-:W-:-:S03]  /*38800*/  FMUL R14, R15, 1.4426950216293334961 ;  /* 0x3fb8aa3b0f0e7820 */ /* 0x001fc60000400000 */
[----:B------:R-:W2:Y:S01]  /*38810*/  LDL.64 R188, [R1+0x10f0] ;  /* 0x0010f00001bc7983 */ /* 0x000ea20000100a00 */
[----:B------:R0:W-:Y:S02]  /*38820*/  MUFU.EX2 R232, R14 ;  /* 0x0000000e00e87308 */ /* 0x0001e40000000800 */
[----:B0-----:R-:W-:-:S04]  /*38830*/  IMAD.WIDE R14, R0, 0x2, R220 ;  /* 0x00000002000e7825 */ /* 0x001fc800078e02dc */
[----:B------:R-:W-:Y:S02]  /*38840*/  FADD R221, R196, -R20 ;  /* 0x80000014c4dd7221 */ /* 0x000fe40000000000 */
[----:B------:R0:W2:Y:S02]  /*38850*/  LDG.E.U16 R196, desc[UR60][R14.64] ;  /* 0x0000003c0ec47981 */ /* 0x0000a4000c1e1500 */
[----:B0-----:R-:W-:-:S04]  /*38860*/  IMAD.WIDE R14, R0, 0x2, R190 ;  /* 0x00000002000e7825 */ /* 0x001fc800078e02be */
[----:B---3--:R-:W-:Y:S01]  /*38870*/  FADD R220, R197, -R20 ;  /* 0x80000014c5dc7221 */ /* 0x008fe20000000000 */
[----:B----4-:R-:W3:Y:S01]  /*38880*/  LDL.64 R190, [R1+0x10e8] ;  /* 0x0010e80001be7983 */ /* 0x010ee20000100a00 */
        /* <DEDUP_REMOVED lines=20> */
[----:B------:R4:W-:Y:S04]  /*389d0*/  STL [R1+0x6b8], R196 ;  /* 0x0006b8c401007387 */ /* 0x0009e80000100800 */
[----:B----4-:R-:W3:Y:S01]  /*389e0*/  LDL.64 R196, [R1+0x10e8] ;  /* 0x0010e80001c47983 */ /* 0x010ee20000100a00 */
[----:B------:R-:W-:-:S02]  /*389f0*/  FSEL R157, R157, -INF , !P1 ;  /* 0xff8000009d9d7808 */ /* 0x000fc40004800000 */
[----:B------:R-:W-:Y:S02]  /*38a00*/  FMNMX R3, R31, R3, !PT ;  /* 0x000000031f037209 */ /* 0x000fe40007800000 */
[----:B------:R-:W-:Y:S02]  /*38a10*/  FSEL R156, R156, -INF , !P0 ;  /* 0xff8000009c9c7808 */ /* 0x000fe40004000000 */
[----:B------:R-:W-:Y:S02]  /*38a20*/  FMNMX R3, R157, R3, !PT ;  /* 0x000000039d037209 */ /* 0x000fe40007800000 */
[----:B------:R-:W-:Y:S02]  /*38a30*/  FSEL R155, R155, -INF , !P2 ;  /* 0xff8000009b9b7808 */ /* 0x000fe40005000000 */
[----:B------:R-:W-:Y:S02]  /*38a40*/  FMNMX R3, R156, R3, !PT ;  /* 0x000000039c037209 */ /* 0x000fe40007800000 */
[----:B------:R-:W-:-:S02]  /*38a50*/  FSEL R154, R154, -INF , !P4 ;  /* 0xff8000009a9a7808 */ /* 0x000fc40006000000 */
[----:B------:R-:W-:Y:S02]  /*38a60*/  FMNMX R3, R155, R3, !PT ;  /* 0x000000039b037209 */ /* 0x000fe40007800000 */
[----:B------:R-:W-:Y:S02]  /*38a70*/  FSEL R153, R153, -INF , !P3 ;  /* 0xff80000099997808 */ /* 0x000fe40005800000 */
[----:B------:R-:W-:Y:S02]  /*38a80*/  FMNMX R3, R154, R3, !PT ;  /* 0x000000039a037209 */ /* 0x000fe40007800000 */
[----:B------:R-:W-:Y:S02]  /*38a90*/  FSEL R152, R152, -INF , !P6 ;  /* 0xff80000098987808 */ /* 0x000fe40007000000 */
[----:B------:R-:W-:Y:S02]  /*38aa0*/  FMNMX R3, R153, R3, !PT ;  /* 0x0000000399037209 */ /* 0x000fe40007800000 */
[----:B------:R-:W-:-:S02]  /*38ab0*/  FSEL R23, R215, -INF , !P5 ;  /* 0xff800000d7177808 */ /* 0x000fc40006800000 */
[----:B------:R-:W-:-:S04]  /*38ac0*/  FMNMX R3, R152, R3, !PT ;  /* 0x0000000398037209 */ /* 0x000fc80007800000 */
[----:B------:R-:W-:-:S05]  /*38ad0*/  FMNMX R3, R23, R3, !PT ;  /* 0x0000000317037209 */ /* 0x000fca0007800000 */
[----:B------:R-:W4:Y:S01]  /*38ae0*/  SHFL.BFLY PT, R21, R3, 0x2, 0x1f ;  /* 0x0c401f0003157f89 */ /* 0x000f2200000e0000 */
[----:B------:R-:W-:Y:S02]  /*38af0*/  IMAD R192, R158, 0x202, R12 ;  /* 0x000002029ec07824 */ /* 0x000fe400078e020c */
[----:B------:R-:W1:Y:S01]  /*38b00*/  LDC R158, c[0x0][0x268] ;  /* 0x00009a00ff9e7b82 */ /* 0x000e620000000800 */
[----:B----4-:R-:W-:-:S05]  /*38b10*/  FMNMX R3, R3, R21, !PT ;  /* 0x0000001503037209 */ /* 0x010fca0007800000 */
[----:B------:R-:W4:Y:S01]  /*38b20*/  SHFL.BFLY PT, R21, R3, 0x1, 0x1f ;  /* 0x0c201f0003157f89 */ /* 0x000f2200000e0000 */
[----:B------:R-:W-:Y:S01]  /*38b30*/  MOV R217, R187 ;  /* 0x000000bb00d97202 */ /* 0x000fe20000000f00 */
[----:B0-----:R-:W-:Y:S02]  /*38b40*/  IMAD.WIDE R14, R0, 0x2, R192 ;  /* 0x00000002000e7825 */ /* 0x001fe400078e02c0 */
[----:B------:R-:W-:Y:S01]  /*38b50*/  STL [R1+0x10f8], R192 ;  /* 0x0010f8c001007387 */ /* 0x000fe20000100800 */
[----:B------:R-:W-:-:S03]  /*38b60*/  MOV R185, R189 ;  /* 0x000000bd00b97202 */ /* 0x000fc60000000f00 */
[----:B------:R0:W3:Y:S01]  /*38b70*/  LDG.E.U16 R193, desc[UR60][R14.64] ;  /* 0x0000003c0ec17981 */ /* 0x0000e2000c1e1500 */
[----:B----4-:R-:W-:Y:S02]  /*38b80*/  FMNMX R21, R3, R21, !PT ;  /* 0x0000001503157209 */ /* 0x010fe40007800000 */
[----:B------:R-:W4:Y:S02]  /*38b90*/  LDC R3, c[0x0][0x268] ;  /* 0x00009a00ff037b82 */ /* 0x000f240000000800 */
[----:B------:R-:W-:-:S05]  /*38ba0*/  FMNMX R21, R21, R186, !PT ;  /* 0x000000ba15157209 */ /* 0x000fca0007800000 */
[--C-:B------:R-:W-:Y:S02]  /*38bb0*/  FADD R187, R73, -R21.reuse ;  /* 0x8000001549bb7221 */ /* 0x100fe40000000000 */
[----:B------:R-:W4:Y:S01]  /*38bc0*/  LDL.LU R73, [R1+0x2084] ;  /* 0x0020840001497983 */ /* 0x000f220000300800 */
[----:B------:R-:W-:-:S03]  /*38bd0*/  FADD R186, R72, -R21 ;  /* 0x8000001548ba7221 */ /* 0x000fc60000000000 */
[----:B--2---:R1:W-:Y:S04]  /*38be0*/  STL [R1+0x6b4], R184 ;  /* 0x0006b4b801007387 */ /* 0x0043e80000100800 */
[----:B------:R-:W2:Y:S01]  /*38bf0*/  LDL.LU R72, [R1+0x2080] ;  /* 0x0020800001487983 */ /* 0x000ea20000300800 */
[----:B-1----:R-:W-:-:S04]  /*38c00*/  IMAD R184, R158, 0x204, R12 ;  /* 0x000002049eb87824 */ /* 0x002fc800078e020c */
[----:B0-----:R-:W-:Y:S01]  /*38c10*/  IMAD.WIDE R14, R0, 0x2, R184 ;  /* 0x00000002000e7825 */ /* 0x001fe200078e02b8 */
[----:B------:R0:W-:Y:S04]  /*38c20*/  STL [R1+0x10f0], R184 ;  /* 0x0010f0b801007387 */ /* 0x0001e80000100800 */
[----:B0-----:R0:W2:Y:S01]  /*38c30*/  LDG.E.U16 R184, desc[UR60][R14.64] ;  /* 0x0000003c0eb87981 */ /* 0x0010a2000c1e1500 */
[----:B---3--:R-:W-:Y:S01]  /*38c40*/  MOV R197, R191 ;  /* 0x000000bf00c57202 */ /* 0x008fe20000000f00 */
[----:B----4-:R-:W-:-:S04]  /*38c50*/  IMAD R196, R3, 0x206, R12 ;  /* 0x0000020603c47824 */ /* 0x010fc800078e020c */
[----:B0-----:R-:W-:-:S05]  /*38c60*/  IMAD.WIDE R14, R0, 0x2, R196 ;  /* 0x00000002000e7825 */ /* 0x001fca00078e02c4 */
[----:B------:R0:W3:Y:S01]  /*38c70*/  LDG.E.U16 R158, desc[UR60][R14.64] ;  /* 0x0000003c0e9e7981 */ /* 0x0000e2000c1e1500 */
[----:B------:R-:W-:-:S04]  /*38c80*/  FADD R3, R66, R180 ;  /* 0x000000b442037221 */ /* 0x000fc80000000000 */
[----:B0-----:R-:W-:Y:S01]  /*38c90*/  FADD R14, R194, R3 ;  /* 0x00000003c20e7221 */ /* 0x001fe20000000000 */
[----:B------:R-:W-:-:S03]  /*38ca0*/  FADD R3, R182, R181 ;  /* 0x000000b5b6037221 */ /* 0x000fc60000000000 */
[----:B------:R-:W-:Y:S01]  /*38cb0*/  FADD R14, R64, R14 ;  /* 0x0000000e400e7221 */ /* 0x000fe20000000000 */
[----:B------:R-:W-:-:S04]  /*38cc0*/  FADD R3, R176, R3 ;  /* 0x00000003b0037221 */ /* 0x000fc80000000000 */
[----:B------:R-:W-:Y:S01]  /*38cd0*/  FADD R15, R183, R3 ;  /* 0x00000003b70f7221 */ /* 0x000fe20000000000 */
[----:B------:R-:W-:-:S03]  /*38ce0*/  FADD R3, R63, R14 ;  /* 0x0000000e3f037221 */ /* 0x000fc60000000000 */
        /* <DEDUP_REMOVED lines=25> */
[----:B------:R-:W-:Y:S01]  /*38e80*/  FADD R3, R46, R3 ;  /* 0x000000032e037221 */ /* 0x000fe20000000000 */
[--C-:B------:R-:W-:Y:S01]  /*38e90*/  FADD R185, R71, -R21.reuse ;  /* 0x8000001547b97221 */ /* 0x100fe20000000000 */
[--C-:B------:R-:W-:Y:S01]  /*38ea0*/  FADD R192, R70, -R21.reuse ;  /* 0x8000001546c07221 */ /* 0x100fe20000000000 */
[----:B------:R-:W4:Y:S01]  /*38eb0*/  LDL.LU R71, [R1+0x207c] ;  /* 0x00207c0001477983 */ /* 0x000f220000300800 */
[----:B------:R-:W-:Y:S01]  /*38ec0*/  FADD R14, R165, R14 ;  /* 0x0000000ea50e7221 */ /* 0x000fe20000000000 */
[----:B------:R-:W-:Y:S01]  /*38ed0*/  FADD R191, R69, -R21 ;  /* 0x8000001545bf7221 */ /* 0x000fe20000000000 */
[----:B------:R-:W-:Y:S01]  /*38ee0*/  FADD R3, R203, R3 ;  /* 0x00000003cb037221 */ /* 0x000fe20000000000 */
[----:B------:R-:W4:Y:S01]  /*38ef0*/  LDL.LU R70, [R1+0x2078] ;  /* 0x0020780001467983 */ /* 0x000f220000300800 */
[----:B------:R-:W-:Y:S01]  /*38f00*/  FADD R190, R68, -R21 ;  /* 0x8000001544be7221 */ /* 0x000fe20000000000 */
[----:B------:R-:W-:-:S02]  /*38f10*/  FADD R14, R160, R14 ;  /* 0x0000000ea00e7221 */ /* 0x000fc40000000000 */
[----:B------:R-:W4:Y:S01]  /*38f20*/  LDL.LU R69, [R1+0x2074] ;  /* 0x0020740001457983 */ /* 0x000f220000300800 */
[----:B------:R-:W-:Y:S01]  /*38f30*/  FADD R189, R67, -R21 ;  /* 0x8000001543bd7221 */ /* 0x000fe20000000000 */
[----:B------:R-:W-:Y:S02]  /*38f40*/  FADD R3, R44, R3 ;  /* 0x000000032c037221 */ /* 0x000fe40000000000 */
[----:B------:R0:W-:Y:S01]  /*38f50*/  STL [R1+0x6b0], R193 ;  /* 0x0006b0c101007387 */ /* 0x0001e20000100800 */
[----:B------:R-:W-:-:S03]  /*38f60*/  FADD R194, R65, -R21 ;  /* 0x8000001541c27221 */ /* 0x000fc60000000000 */
[----:B------:R1:W-:Y:S01]  /*38f70*/  STL [R1+0x10e8], R196 ;  /* 0x0010e8c401007387 */ /* 0x0003e20000100800 */
[----:B------:R-:W-:-:S03]  /*38f80*/  FADD R14, R167, R14 ;  /* 0x0000000ea70e7221 */ /* 0x000fc60000000000 */
[----:B------:R-:W4:Y:S01]  /*38f90*/  LDL.LU R68, [R1+0x2070] ;  /* 0x0020700001447983 */ /* 0x000f220000300800 */
[----:B------:R-:W-:-:S03]  /*38fa0*/  FADD R3, R202, R3 ;  /* 0x00000003ca037221 */ /* 0x000fc60000000000 */
[----:B------:R-:W4:Y:S04]  /*38fb0*/  LDL.LU R67, [R1+0x206c] ;  /* 0x00206c0001437983 */ /* 0x000f280000300800 */
[----:B------:R-:W4:Y:S01]  /*38fc0*/  LDL.LU R66, [R1+0x2068] ;  /* 0x0020680001427983 */ /* 0x000f220000300800 */
[----:B0-----:R-:W-:-:S03]  /*38fd0*/  FADD R193, R62, -R21 ;  /* 0x800000153ec17221 */ /* 0x001fc60000000000 */
[----:B------:R-:W4:Y:S01]  /*38fe0*/  LDL.LU R65, [R1+0x2064] ;  /* 0x0020640001417983 */ /* 0x000f220000300800 */
[----:B------:R-:W-:Y:S01]  /*38ff0*/  FADD R14, R162, R14 ;  /* 0x0000000ea20e7221 */ /* 0x000fe20000000000 */
[----:B------:R-:W-:Y:S01]  /*39000*/  FADD R3, R42, R3 ;  /* 0x000000032a037221 */ /* 0x000fe20000000000 */
[--C-:B-1----:R-:W-:Y:S01]  /*39010*/  FADD R196, R59, -R21.reuse ;  /* 0x800000153bc47221 */ /* 0x102fe20000000000 */
[----:B------:R-:W-:Y:S01]  /*39020*/  FADD R195, R57, -R21 ;  /* 0x8000001539c37221 */ /* 0x000fe20000000000 */
[----:B------:R-:W-:Y:S01]  /*39030*/  FADD R14, R161, R14 ;  /* 0x0000000ea10e7221 */ /* 0x000fe20000000000 */
[----:B------:R-:W-:Y:S01]  /*39040*/  FADD R15, R206, R3 ;  /* 0x00000003ce0f7221 */ /* 0x000fe20000000000 */
[--C-:B------:R-:W-:Y:S01]  /*39050*/  FADD R198, R55, -R21.reuse ;  /* 0x8000001537c67221 */ /* 0x100fe20000000000 */
[--C-:B------:R-:W-:Y:S01]  /*39060*/  FADD R197, R52, -R21.reuse ;  /* 0x8000001534c57221 */ /* 0x100fe20000000000 */
[--C-:B------:R-:W-:Y:S01]  /*39070*/  FADD R226, R200, -R20.reuse ;  /* 0x80000014c8e27221 */ /* 0x100fe20000000000 */
[--C-:B------:R-:W-:Y:S01]  /*39080*/  FADD R200, R49, -R21.reuse ;  /* 0x8000001531c87221 */ /* 0x100fe20000000000 */
[--C-:B------:R-:W-:Y:S01]  /*39090*/  FADD R199, R47, -R21.reuse ;  /* 0x800000152fc77221 */ /* 0x100fe20000000000 */
[--C-:B------:R-:W-:Y:S01]  /*390a0*/  FADD R203, R45, -R21.reuse ;  /* 0x800000152dcb7221 */ /* 0x100fe20000000000 */
[--C-:B------:R-:W-:Y:S01]  /*390b0*/  FADD R188, R217, -R21.reuse ;  /* 0x80000015d9bc7221 */ /* 0x100fe20000000000 */
[--C-:B------:R-:W-:Y:S01]  /*390c0*/  FADD R202, R43, -R21.reuse ;  /* 0x800000152bca7221 */ /* 0x100fe20000000000 */
[----:B------:R-:W-:Y:S01]  /*390d0*/  MOV R217, R207 ;  /* 0x000000cf00d97202 */ /* 0x000fe20000000f00 */
        /* <DEDUP_REMOVED lines=9> */
[--C-:B------:R-:W-:Y:S01]  /*39170*/  FADD R213, R35, -R21.reuse ;  /* 0x8000001523d57221 */ /* 0x100fe20000000000 */
[----:B------:R-:W-:Y:S01]  /*39180*/  FADD R231, R212, -R20 ;  /* 0x80000014d4e77221 */ /* 0x000fe20000000000 */
[--C-:B------:R-:W-:Y:S01]  /*39190*/  FADD R212, R33, -R21.reuse ;  /* 0x8000001521d47221 */ /* 0x100fe20000000000 */
[----:B------:R-:W-:Y:S01]  /*391a0*/  FADD R218, R31, -R21 ;  /* 0x800000151fda7221 */ /* 0x000fe20000000000 */
[----:B--2---:R-:W-:Y:S04]  /*391b0*/  STL [R1+0x6ac], R184 ;  /* 0x0006acb801007387 */ /* 0x004fe80000100800 */
[----:B------:R-:W2:Y:S04]  /*391c0*/  LDL.LU R64, [R1+0x2060] ;  /* 0x0020600001407983 */ /* 0x000ea80000300800 */
[----:B------:R-:W2:Y:S04]  /*391d0*/  LDL.LU R63, [R1+0x205c] ;  /* 0x00205c00013f7983 */ /* 0x000ea80000300800 */
[----:B------:R-:W2:Y:S04]  /*391e0*/  LDL.LU R62, [R1+0x2058] ;  /* 0x00205800013e7983 */ /* 0x000ea80000300800 */
[----:B------:R-:W2:Y:S04]  /*391f0*/  LDL.LU R61, [R1+0x2054] ;  /* 0x00205400013d7983 */ /* 0x000ea80000300800 */
[----:B------:R-:W2:Y:S04]  /*39200*/  LDL.LU R60, [R1+0x2050] ;  /* 0x00205000013c7983 */ /* 0x000ea80000300800 */
[----:B---3--:R0:W-:Y:S04]  /*39210*/  STL [R1+0x6a8], R158 ;  /* 0x0006a89e01007387 */ /* 0x0081e80000100800 */
[----:B------:R-:W3:Y:S04]  /*39220*/  LDL.LU R59, [R1+0x204c] ;  /* 0x00204c00013b7983 */ /* 0x000ee80000300800 */
[----:B------:R-:W3:Y:S01]  /*39230*/  LDL.LU R58, [R1+0x2048] ;  /* 0x00204800013a7983 */ /* 0x000ee20000300800 */
[----:B0-----:R-:W-:-:S03]  /*39240*/  FADD R158, R159, R14 ;  /* 0x0000000e9f9e7221 */ /* 0x001fc60000000000 */
[----:B------:R-:W3:Y:S01]  /*39250*/  LDL.LU R57, [R1+0x2044] ;  /* 0x0020440001397983 */ /* 0x000ee20000300800 */
[----:B------:R-:W-:-:S03]  /*39260*/  FADD R159, R39, R15 ;  /* 0x0000000f279f7221 */ /* 0x000fc60000000000 */
[----:B------:R-:W3:Y:S04]  /*39270*/  LDL.LU R56, [R1+0x2040] ;  /* 0x0020400001387983 */ /* 0x000ee80000300800 */
[----:B------:R-:W3:Y:S04]  /*39280*/  LDL.LU R55, [R1+0x203c] ;  /* 0x00203c0001377983 */ /* 0x000ee80000300800 */
[----:B------:R-:W3:Y:S01]  /*39290*/  LDL.LU R54, [R1+0x2038] ;  /* 0x0020380001367983 */ /* 0x000ee20000300800 */
[----:B------:R-:W-:-:S03]  /*392a0*/  FADD R158, R163, R158 ;  /* 0x0000009ea39e7221 */ /* 0x000fc60000000000 */
        /* <DEDUP_REMOVED lines=15> */
[----:B------:R-:W3:Y:S01]  /*393a0*/  LDL.LU R43, [R1+0x200c] ;  /* 0x00200c00012b7983 */ /* 0x000ee20000300800 */
[----:B------:R-:W-:-:S03]  /*393b0*/  FADD R211, R157, -R21 ;  /* 0x800000159dd37221 */ /* 0x000fc60000000000 */
[----:B------:R-:W3:Y:S01]  /*393c0*/  LDL.LU R42, [R1+0x2008] ;  /* 0x00200800012a7983 */ /* 0x000ee20000300800 */
[----:B------:R-:W-:-:S03]  /*393d0*/  FADD R156, R210, R158 ;  /* 0x0000009ed29c7221 */ /* 0x000fc60000000000 */
[----:B------:R-:W3:Y:S01]  /*393e0*/  LDL.LU R41, [R1+0x2004] ;  /* 0x0020040001297983 */ /* 0x000ee20000300800 */
[----:B------:R-:W-:-:S03]  /*393f0*/  FADD R157, R29, R159 ;  /* 0x0000009f1d9d7221 */ /* 0x000fc60000000000 */
[----:B------:R-:W3:Y:S04]  /*39400*/  LDL.LU R40, [R1+0x2000] ;  /* 0x0020000001287983 */ /* 0x000ee80000300800 */
[----:B------:R-:W3:Y:S01]  /*39410*/  LDL.LU R39, [R1+0x1ffc] ;  /* 0x001ffc0001277983 */ /* 0x000ee20000300800 */
[----:B------:R-:W-:-:S03]  /*39420*/  MOV R159, R216 ;  /* 0x000000d8009f7202 */ /* 0x000fc60000000f00 */
        /* <DEDUP_REMOVED lines=14> */
[----:B------:R-:W-:-:S03]  /*39510*/  FADD R216, R154, -R21 ;  /* 0x800000159ad87221 */ /* 0x000fc60000000000 */
[----:B------:R-:W3:Y:S01]  /*39520*/  LDL.LU R29, [R1+0x1fd4] ;  /* 0x001fd400011d7983 */ /* 0x000ee20000300800 */
[----:B------:R-:W-:Y:S01]  /*39530*/  FADD R156, R25, R156 ;  /* 0x0000009c199c7221 */ /* 0x000fe20000000000 */
[----:B------:R-:W-:Y:S02]  /*39540*/  FADD R157, R24, R157 ;  /* 0x0000009d189d7221 */ /* 0x000fe40000000000 */
[----:B------:R-:W4:Y:S04]  /*39550*/  LDL.64 R26, [R1+0xfa8] ;  /* 0x000fa800011a7983 */ /* 0x000f280000100a00 */
[----:B------:R-:W2:Y:S04]  /*39560*/  LDL.64 R154, [R1+0xfb0] ;  /* 0x000fb000019a7983 */ /* 0x000ea80000100a00 */
[----:B------:R-:W3:Y:S01]  /*39570*/  LDL.64 R24, [R1+0xfa0] ;  /* 0x000fa00001187983 */ /* 0x000ee20000100a00 */
[----:B------:R-:W-:Y:S01]  /*39580*/  FMUL R187, R187, 1.4426950216293334961 ;  /* 0x3fb8aa3bbbbb7820 */ /* 0x000fe20000400000 */
[----:B------:R-:W-:Y:S01]  /*39590*/  FMUL R186, R186, 1.4426950216293334961 ;  /* 0x3fb8aa3bbaba7820 */ /* 0x000fe20000400000 */
[----:B------:R-:W-:Y:S01]  /*395a0*/  FMUL R188, R188, 1.4426950216293334961 ;  /* 0x3fb8aa3bbcbc7820 */ /* 0x000fe20000400000 */
[----:B------:R-:W-:-:S03]  /*395b0*/  FMUL R185, R185, 1.4426950216293334961 ;  /* 0x3fb8aa3bb9b97820 */ /* 0x000fc60000400000 */
[----:B------:R-:W-:Y:S01]  /*395c0*/  MUFU.EX2 R187, R187 ;  /* 0x000000bb00bb7308 */ /* 0x000fe20000000800 */
[----:B------:R-:W-:-:S07]  /*395d0*/  FMUL R192, R192, 1.4426950216293334961 ;  /* 0x3fb8aa3bc0c07820 */ /* 0x000fce0000400000 */
[----:B------:R-:W0:Y:S01]  /*395e0*/  MUFU.EX2 R186, R186 ;  /* 0x000000ba00ba7308 */ /* 0x000e220000000800 */
[----:B------:R-:W-:-:S07]  /*395f0*/  FMUL R191, R191, 1.4426950216293334961 ;  /* 0x3fb8aa3bbfbf7820 */ /* 0x000fce0000400000 */
[----:B------:R-:W1:Y:S01]  /*39600*/  MUFU.EX2 R188, R188 ;  /* 0x000000bc00bc7308 */ /* 0x000e620000000800 */
[----:B------:R-:W-:Y:S01]  /*39610*/  FADD R3, R250, R249 ;  /* 0x000000f9fa037221 */ /* 0x000fe20000000000 */
[----:B------:R-:W-:-:S06]  /*39620*/  FMUL R190, R190, 1.4426950216293334961 ;  /* 0x3fb8aa3bbebe7820 */ /* 0x000fcc0000400000 */
[----:B------:R-:W1:Y:S01]  /*39630*/  MUFU.EX2 R185, R185 ;  /* 0x000000b900b97308 */ /* 0x000e620000000800 */
[----:B------:R-:W-:Y:S01]  /*39640*/  FADD R14, R248, R3 ;  /* 0x00000003f80e7221 */ /* 0x000fe20000000000 */
[----:B0-----:R-:W-:-:S06]  /*39650*/  FADD R3, R187, R186 ;  /* 0x000000babb037221 */ /* 0x001fcc0000000000 */
[----:B------:R-:W0:Y:S01]  /*39660*/  MUFU.EX2 R192, R192 ;  /* 0x000000c000c07308 */ /* 0x000e220000000800 */
[----:B------:R-:W-:Y:S01]  /*39670*/  FMUL R189, R189, 1.4426950216293334961 ;  /* 0x3fb8aa3bbdbd7820 */ /* 0x000fe20000400000 */
[----:B-1----:R-:W-:-:S06]  /*39680*/  FADD R3, R188, R3 ;  /* 0x00000003bc037221 */ /* 0x002fcc0000000000 */
[----:B------:R-:W1:Y:S01]  /*39690*/  MUFU.EX2 R191, R191 ;  /* 0x000000bf00bf7308 */ /* 0x000e620000000800 */
[----:B------:R-:W-:Y:S01]  /*396a0*/  FMUL R194, R194, 1.4426950216293334961 ;  /* 0x3fb8aa3bc2c27820 */ /* 0x000fe20000400000 */
[----:B------:R-:W-:Y:S01]  /*396b0*/  FADD R14, R247, R14 ;  /* 0x0000000ef70e7221 */ /* 0x000fe20000000000 */
[----:B------:R-:W-:-:S05]  /*396c0*/  FADD R15, R185, R3 ;  /* 0x00000003b90f7221 */ /* 0x000fca0000000000 */
[----:B------:R-:W1:Y:S01]  /*396d0*/  MUFU.EX2 R190, R190 ;  /* 0x000000be00be7308 */ /* 0x000e620000000800 */
[----:B------:R-:W-:Y:S01]  /*396e0*/  FMUL R193, R193, 1.4426950216293334961 ;  /* 0x3fb8aa3bc1c17820 */ /* 0x000fe20000400000 */
[----:B------:R-:W-:Y:S01]  /*396f0*/  FADD R3, R246, R14 ;  /* 0x0000000ef6037221 */ /* 0x000fe20000000000 */
[----:B0-----:R-:W-:-:S05]  /*39700*/  FADD R14, R192, R15 ;  /* 0x0000000fc00e7221 */ /* 0x001fca0000000000 */
[----:B------:R-:W0:Y:S01]  /*39710*/  MUFU.EX2 R189, R189 ;  /* 0x000000bd00bd7308 */ /* 0x000e220000000800 */
[----:B------:R-:W-:Y:S01]  /*39720*/  FMUL R196, R196, 1.4426950216293334961 ;  /* 0x3fb8aa3bc4c47820 */ /* 0x000fe20000400000 */
[----:B------:R-:W-:Y:S01]  /*39730*/  FADD R3, R245, R3 ;  /* 0x00000003f5037221 */ /* 0x000fe20000000000 */
[----:B-1----:R-:W-:-:S05]  /*39740*/  FADD R14, R191, R14 ;  /* 0x0000000ebf0e7221 */ /* 0x002fca0000000000 */
[----:B------:R-:W1:Y:S01]  /*39750*/  MUFU.EX2 R194, R194 ;  /* 0x000000c200c27308 */ /* 0x000e620000000800 */
[----:B------:R-:W-:Y:S01]  /*39760*/  FMUL R195, R195, 1.4426950216293334961 ;  /* 0x3fb8aa3bc3c37820 */ /* 0x000fe20000400000 */
[----:B------:R-:W-:Y:S01]  /*39770*/  FADD R3, R244, R3 ;  /* 0x00000003f4037221 */ /* 0x000fe20000000000 */
[----:B------:R-:W-:-:S05]  /*39780*/  FADD R14, R190, R14 ;  /* 0x0000000ebe0e7221 */ /* 0x000fca0000000000 */
[----:B------:R-:W1:Y:S01]  /*39790*/  MUFU.EX2 R193, R193 ;  /* 0x000000c100c17308 */ /* 0x000e620000000800 */
[----:B------:R-:W-:Y:S01]  /*397a0*/  FMUL R198, R198, 1.4426950216293334961 ;  /* 0x3fb8aa3bc6c67820 */ /* 0x000fe20000400000 */
[----:B------:R-:W-:Y:S01]  /*397b0*/  FADD R3, R243, R3 ;  /* 0x00000003f3037221 */ /* 0x000fe20000000000 */
[----:B----4-:R-:W4:Y:S04]  /*397c0*/  LDL.64 R26, [R1+0xfa8] ;  /* 0x000fa800011a7983 */ /* 0x010f280000100a00 */
[----:B--2---:R-:W2:Y:S04]  /*397d0*/  LDL.64 R154, [R1+0xfb0] ;  /* 0x000fb000019a7983 */ /* 0x004ea80000100a00 */
[----:B---3--:R-:W3:Y:S01]  /*397e0*/  LDL.64 R24, [R1+0xfa0] ;  /* 0x000fa00001187983 */ /* 0x008ee20000100a00 */
[----:B------:R-:W1:Y:S01]  /*397f0*/  MUFU.EX2 R196, R196 ;  /* 0x000000c400c47308 */ /* 0x000e620000000800 */
[----:B0-----:R-:W-:Y:S01]  /*39800*/  FADD R14, R189, R14 ;  /* 0x0000000ebd0e7221 */ /* 0x001fe20000000000 */
[----:B------:R-:W-:Y:S01]  /*39810*/  FMUL R197, R197, 1.4426950216293334961 ;  /* 0x3fb8aa3bc5c57820 */ /* 0x000fe20000400000 */
[----:B------:R-:W-:-:S05]  /*39820*/  FADD R3, R242, R3 ;  /* 0x00000003f2037221 */ /* 0x000fca0000000000 */
[----:B------:R-:W0:Y:S01]  /*39830*/  MUFU.EX2 R195, R195 ;  /* 0x000000c300c37308 */ /* 0x000e220000000800 */
[----:B-1----:R-:W-:Y:S01]  /*39840*/  FADD R14, R194, R14 ;  /* 0x0000000ec20e7221 */ /* 0x002fe20000000000 */
[----:B------:R-:W-:-:S06]  /*39850*/  FADD R3, R241, R3 ;  /* 0x00000003f1037221 */ /* 0x000fcc0000000000 */
[----:B------:R-:W1:Y:S01]  /*39860*/  MUFU.EX2 R198, R198 ;  /* 0x000000c600c67308 */ /* 0x000e620000000800 */
[----:B------:R-:W-:Y:S01]  /*39870*/  FADD R14, R193, R14 ;  /* 0x0000000ec10e7221 */ /* 0x000fe20000000000 */
[----:B------:R-:W-:-:S06]  /*39880*/  FADD R3, R240, R3 ;  /* 0x00000003f0037221 */ /* 0x000fcc0000000000 */
[----:B------:R-:W1:Y:S01]  /*39890*/  MUFU.EX2 R197, R197 ;  /* 0x000000c500c57308 */ /* 0x000e620000000800 */
[----:B------:R-:W-:Y:S01]  /*398a0*/  FADD R14, R196, R14 ;  /* 0x0000000ec40e7221 */ /* 0x000fe20000000000 */
[----:B------:R-:W-:-:S03]  /*398b0*/  FADD R3, R239, R3 ;  /* 0x00000003ef037221 */ /* 0x000fc60000000000 */
[----:B0-----:R-:W-:Y:S01]  /*398c0*/  FADD R14, R195, R14 ;  /* 0x0000000ec30e7221 */ /* 0x001fe20000000000 */
[----:B------:R-:W-:Y:S01]  /*398d0*/  FADD R3, R238, R3 ;  /* 0x00000003ee037221 */ /* 0x000fe20000000000 */
[----:B------:R-:W-:Y:S02]  /*398e0*/  FMUL R219, R219, 1.4426950216293334961 ;  /* 0x3fb8aa3bdbdb7820 */ /* 0x000fe40000400000 */
[----:B-1----:R-:W-:Y:S01]  /*398f0*/  FADD R14, R198, R14 ;  /* 0x0000000ec60e7221 */ /* 0x002fe20000000000 */
[----:B------:R-:W-:Y:S01]  /*39900*/  FADD R3, R237, R3 ;  /* 0x00000003ed037221 */ /* 0x000fe20000000000 */
[----:B------:R-:W-:Y:S02]  /*39910*/  FMUL R223, R223, 1.4426950216293334961 ;  /* 0x3fb8aa3bdfdf7820 */ /* 0x000fe40000400000 */
[----:B------:R-:W0:Y:S01]  /*39920*/  MUFU.EX2 R219, R219 ;  /* 0x000000db00db7308 */ /* 0x000e220000000800 */
[----:B------:R-:W-:Y:S01]  /*39930*/  FADD R15, R197, R14 ;  /* 0x0000000ec50f7221 */ /* 0x000fe20000000000 */
[----:B------:R-:W-:Y:S01]  /*39940*/  FADD R14, R236, R3 ;  /* 0x00000003ec0e7221 */ /* 0x000fe20000000000 */
[----:B------:R-:W-:-:S03]  /*39950*/  FMUL R222, R222, 1.4426950216293334961 ;  /* 0x3fb8aa3bdede7820 */ /* 0x000fc60000400000 */
[----:B------:R-:W-:Y:S02]  /*39960*/  FADD R14, R235, R14 ;  /* 0x0000000eeb0e7221 */ /* 0x000fe40000000000 */
[----:B------:R-:W1:Y:S01]  /*39970*/  MUFU.EX2 R223, R223 ;  /* 0x000000df00df7308 */ /* 0x000e620000000800 */
[----:B------:R-:W-:Y:S01]  /*39980*/  FMUL R221, R221, 1.4426950216293334961 ;  /* 0x3fb8aa3bdddd7820 */ /* 0x000fe20000400000 */
[----:B------:R-:W-:Y:S01]  /*39990*/  FADD R14, R234, R14 ;  /* 0x0000000eea0e7221 */ /* 0x000fe20000000000 */
[----:B------:R-:W-:-:S03]  /*399a0*/  FMUL R220, R220, 1.4426950216293334961 ;  /* 0x3fb8aa3bdcdc7820 */ /* 0x000fc60000400000 */
[----:B------:R-:W-:Y:S02]  /*399b0*/  FADD R14, R233, R14 ;  /* 0x0000000ee90e7221 */ /* 0x000fe40000000000 */
[----:B------:R-:W1:Y:S01]  /*399c0*/  MUFU.EX2 R222, R222 ;  /* 0x000000de00de7308 */ /* 0x000e620000000800 */
[----:B------:R-:W-:Y:S01]  /*399d0*/  FMUL R200, R200, 1.4426950216293334961 ;  /* 0x3fb8aa3bc8c87820 */ /* 0x000fe20000400000 */
[----:B------:R-:W-:Y:S01]  /*399e0*/  FADD R225, R201, -R20 ;  /* 0x80000014c9e17221 */ /* 0x000fe20000000000 */
[----:B------:R-:W-:Y:S01]  /*399f0*/  FADD R14, R232, R14 ;  /* 0x0000000ee80e7221 */ /* 0x000fe20000000000 */
[----:B------:R-:W-:-:S04]  /*39a00*/  FMUL R226, R226, 1.4426950216293334961 ;  /* 0x3fb8aa3be2e27820 */ /* 0x000fc80000400000 */
[----:B------:R-:W1:Y:S01]  /*39a10*/  MUFU.EX2 R221, R221 ;  /* 0x000000dd00dd7308 */ /* 0x000e620000000800 */
[----:B0-----:R-:W-:Y:S01]  /*39a20*/  FADD R14, R219, R14 ;  /* 0x0000000edb0e7221 */ /* 0x001fe20000000000 */
[----:B------:R-:W-:Y:S01]  /*39a30*/  FMUL R225, R225, 1.4426950216293334961 ;  /* 0x3fb8aa3be1e17820 */ /* 0x000fe20000400000 */
[----:B------:R-:W-:-:S05]  /*39a40*/  FADD R230, R204, -R20 ;  /* 0x80000014cce67221 */ /* 0x000fca0000000000 */
[----:B------:R-:W0:Y:S01]  /*39a50*/  MUFU.EX2 R220, R220 ;  /* 0x000000dc00dc7308 */ /* 0x000e220000000800 */
[----:B-1----:R-:W-:Y:S01]  /*39a60*/  FADD R14, R223, R14 ;  /* 0x0000000edf0e7221 */ /* 0x002fe20000000000 */
[----:B------:R-:W-:-:S06]  /*39a70*/  FMUL R230, R230, 1.4426950216293334961 ;  /* 0x3fb8aa3be6e67820 */ /* 0x000fcc0000400000 */
[----:B------:R-:W1:Y:S01]  /*39a80*/  MUFU.EX2 R200, R200 ;  /* 0x000000c800c87308 */ /* 0x000e620000000800 */
[----:B------:R-:W-:Y:S01]  /*39a90*/  FADD R14, R222, R14 ;  /* 0x0000000ede0e7221 */ /* 0x000fe20000000000 */
[----:B------:R-:W-:-:S06]  /*39aa0*/  FMUL R224, R224, 1.4426950216293334961 ;  /* 0x3fb8aa3be0e07820 */ /* 0x000fcc0000400000 */
[----:B------:R-:W1:Y:S01]  /*39ab0*/  MUFU.EX2 R226, R226 ;  /* 0x000000e200e27308 */ /* 0x000e620000000800 */
[----:B------:R-:W-:Y:S01]  /*39ac0*/  FADD R14, R221, R14 ;  /* 0x0000000edd0e7221 */ /* 0x000fe20000000000 */
[----:B------:R-:W-:-:S06]  /*39ad0*/  FMUL R229, R229, 1.4426950216293334961 ;  /* 0x3fb8aa3be5e57820 */ /* 0x000fcc0000400000 */
[----:B------:R-:W1:Y:S01]  /*39ae0*/  MUFU.EX2 R225, R225 ;  /* 0x000000e100e17308 */ /* 0x000e620000000800 */
[----:B------:R-:W-:Y:S01]  /*39af0*/  FADD R228, R209, -R20 ;  /* 0x80000014d1e47221 */ /* 0x000fe20000000000 */
[----:B0-----:R-:W-:Y:S01]  /*39b00*/  FADD R14, R220, R14 ;  /* 0x0000000edc0e7221 */ /* 0x001fe20000000000 */
[----:B------:R-:W-:-:S05]  /*39b10*/  FADD R215, R152, -R21 ;  /* 0x8000001598d77221 */ /* 0x000fca0000000000 */
[----:B------:R-:W0:Y:S01]  /*39b20*/  MUFU.EX2 R230, R230 ;  /* 0x000000e600e67308 */ /* 0x000e220000000800 */
[----:B------:R-:W-:Y:S01]  /*39b30*/  FMUL R228, R228, 1.4426950216293334961 ;  /* 0x3fb8aa3be4e47820 */ /* 0x000fe20000400000 */
[----:B------:R-:W4:Y:S01]  /*39b40*/  LDC R152, c[0x0][0x268] ;  /* 0x00009a00ff987b82 */ /* 0x000f220000000800 */
[----:B------:R-:W-:Y:S01]  /*39b50*/  FADD R209, R153, -R21 ;  /* 0x8000001599d17221 */ /* 0x000fe20000000000 */
[----:B-1----:R-:W-:-:S04]  /*39b60*/  FADD R3, R200, R15 ;  /* 0x0000000fc8037221 */ /* 0x002fc80000000000 */
[----:B------:R-:W1:Y:S01]  /*39b70*/  MUFU.EX2 R224, R224 ;  /* 0x000000e000e07308 */ /* 0x000e620000000800 */
[----:B------:R-:W-:Y:S01]  /*39b80*/  FADD R14, R226, R14 ;  /* 0x0000000ee20e7221 */ /* 0x000fe20000000000 */
[----:B------:R-:W2:Y:S01]  /*39b90*/  LDC R153, c[0x0][0x268] ;  /* 0x00009a00ff997b82 */ /* 0x000ea20000000800 */
[----:B------:R-:W-:-:S05]  /*39ba0*/  FMUL R231, R231, 1.4426950216293334961 ;  /* 0x3fb8aa3be7e77820 */ /* 0x000fca0000400000 */
[----:B------:R-:W1:Y:S02]  /*39bb0*/  MUFU.EX2 R229, R229 ;  /* 0x000000e500e57308 */ /* 0x000e640000000800 */
[----:B------:R-:W3:Y:S01]  /*39bc0*/  LDC R15, c[0x0][0x268] ;  /* 0x00009a00ff0f7b82 */ /* 0x000ee20000000800 */
[----:B------:R-:W-:Y:S01]  /*39bd0*/  FADD R14, R225, R14 ;  /* 0x0000000ee10e7221 */ /* 0x000fe20000000000 */
[----:B------:R-:W-:-:S04]  /*39be0*/  FMUL R227, R227, 1.4426950216293334961 ;  /* 0x3fb8aa3be3e37820 */ /* 0x000fc80000400000 */
[----:B------:R-:W1:Y:S01]  /*39bf0*/  MUFU.EX2 R228, R228 ;  /* 0x000000e400e47308 */ /* 0x000e620000000800 */
[----:B0-----:R-:W-:-:S07]  /*39c00*/  FADD R14, R230, R14 ;  /* 0x0000000ee60e7221 */ /* 0x001fce0000000000 */
[----:B------:R-:W0:Y:S01]  /*39c10*/  MUFU.EX2 R231, R231 ;  /* 0x000000e700e77308 */ /* 0x000e220000000800 */
[----:B-1----:R-:W-:-:S07]  /*39c20*/  FADD R14, R224, R14 ;  /* 0x0000000ee00e7221 */ /* 0x002fce0000000000 */
[----:B------:R-:W1:Y:S01]  /*39c30*/  MUFU.EX2 R227, R227 ;  /* 0x000000e300e37308 */ /* 0x000e620000000800 */
[----:B------:R-:W-:-:S04]  /*39c40*/  FADD R14, R229, R14 ;  /* 0x0000000ee50e7221 */ /* 0x000fc80000000000 */
[----:B------:R-:W-:Y:S01]  /*39c50*/  FADD R14, R228, R14 ;  /* 0x0000000ee40e7221 */ /* 0x000fe20000000000 */
[----:B------:R-:W-:Y:S02]  /*39c60*/  FADD R157, R28, R157 ;  /* 0x0000009d1c9d7221 */ /* 0x000fe40000000000 */
[----:B------:R-:W3:Y:S01]  /*39c70*/  LDL.LU R28, [R1+0x1fd0] ;  /* 0x001fd000011c7983 */ /* 0x000ee20000300800 */
[----:B0-----:R-:W-:Y:S01]  /*39c80*/  FADD R14, R231, R14 ;  /* 0x0000000ee70e7221 */ /* 0x001fe20000000000 */
[----:B------:R-:W-:-:S03]  /*39c90*/  FADD R214, R23, -R21 ;  /* 0x8000001517d67221 */ /* 0x000fc60000000000 */
[----:B-1----:R-:W-:Y:S01]  /*39ca0*/  FADD R23, R227, R14 ;  /* 0x0000000ee3177221 */ /* 0x002fe20000000000 */
[--C-:B----4-:R-:W-:Y:S02]  /*39cb0*/  IMAD R26, R152, 0x3fc, R12.reuse ;  /* 0x000003fc981a7824 */ /* 0x110fe400078e020c */
[----:B--2---:R-:W-:-:S03]  /*39cc0*/  IMAD R154, R153, 0x3fa, R12 ;  /* 0x000003fa999a7824 */ /* 0x004fc600078e020c */
[----:B------:R0:W-:Y:S01]  /*39cd0*/  STL [R1+0xfa8], R26 ;  /* 0x000fa81a01007387 */ /* 0x0001e20000100800 */
[----:B------:R-:W-:Y:S01]  /*39ce0*/  MOV R152, R26 ;  /* 0x0000001a00987202 */ /* 0x000fe20000000f00 */
[----:B---3--:R-:W-:Y:S01]  /*39cf0*/  IMAD R24, R15, 0x3fe, R12 ;  /* 0x000003fe0f187824 */ /* 0x008fe200078e020c */
[----:B------:R-:W-:Y:S02]  /*39d00*/  MOV R153, R27 ;  /* 0x0000001b00997202 */ /* 0x000fe40000000f00 */
[----:B------:R-:W-:Y:S02]  /*39d10*/  MOV R15, R25 ;  /* 0x00000019000f7202 */ /* 0x000fe40000000f00 */
[----:B------:R-:W-:Y:S01]  /*39d20*/  MOV R14, R24 ;  /* 0x00000018000e7202 */ /* 0x000fe20000000f00 */
[----:B0-----:R-:W2:Y:S04]  /*39d30*/  LDL.LU.64 R26, [R1+0x1fc8] ;  /* 0x001fc800011a7983 */ /* 0x001ea80000300a00 */
[----:B------:R-:W-:Y:S04]  /*39d40*/  STL [R1+0xfb0], R154 ;  /* 0x000fb09a01007387 */ /* 0x000fe80000100800 */
[----:B------:R0:W-:Y:S04]  /*39d50*/  STL [R1+0xfa0], R24 ;  /* 0x000fa01801007387 */ /* 0x0001e80000100800 */
[----:B0-----:R-:W3:Y:S01]  /*39d60*/  LDL.LU.64 R24, [R1+0x1fc0] ;  /* 0x001fc00001187983 */ /* 0x001ee20000300a00 */
[----:B------:R-:W-:Y:S01]  /*39d70*/  FMUL R199, R199, 1.4426950216293334961 ;  /* 0x3fb8aa3bc7c77820 */ /* 0x000fe20000400000 */
[----:B------:R-:W-:Y:S01]  /*39d80*/  FMUL R203, R203, 1.4426950216293334961 ;  /* 0x3fb8aa3bcbcb7820 */ /* 0x000fe20000400000 */
[----:B------:R-:W-:-:S04]  /*39d90*/  FMUL R202, R202, 1.4426950216293334961 ;  /* 0x3fb8aa3bcaca7820 */ /* 0x000fc80000400000 */
[----:B------:R-:W0:Y:S01]  /*39da0*/  MUFU.EX2 R199, R199 ;  /* 0x000000c700c77308 */ /* 0x000e220000000800 */
[----:B------:R-:W-:Y:S01]  /*39db0*/  FMUL R206, R206, 1.4426950216293334961 ;  /* 0x3fb8aa3bcece7820 */ /* 0x000fe20000400000 */
[----:B------:R-:W-:-:S06]  /*39dc0*/  FMUL R205, R205, 1.4426950216293334961 ;  /* 0x3fb8aa3bcdcd7820 */ /* 0x000fcc0000400000 */
[----:B------:R-:W1:Y:S01]  /*39dd0*/  MUFU.EX2 R203, R203 ;  /* 0x000000cb00cb7308 */ /* 0x000e620000000800 */
[----:B------:R-:W-:-:S07]  /*39de0*/  FMUL R208, R208, 1.4426950216293334961 ;  /* 0x3fb8aa3bd0d07820 */ /* 0x000fce0000400000 */
[----:B------:R-:W4:Y:S01]  /*39df0*/  MUFU.EX2 R202, R202 ;  /* 0x000000ca00ca7308 */ /* 0x000f220000000800 */
[----:B0-----:R-:W-:Y:S01]  /*39e00*/  FADD R3, R199, R3 ;  /* 0x00000003c7037221 */ /* 0x001fe20000000000 */
[----:B------:R-:W-:-:S06]  /*39e10*/  FMUL R207, R207, 1.4426950216293334961 ;  /* 0x3fb8aa3bcfcf7820 */ /* 0x000fcc0000400000 */
[----:B------:R-:W0:Y:S01]  /*39e20*/  MUFU.EX2 R206, R206 ;  /* 0x000000ce00ce7308 */ /* 0x000e220000000800 */
[----:B-1----:R-:W-:Y:S01]  /*39e30*/  FADD R3, R203, R3 ;  /* 0x00000003cb037221 */ /* 0x002fe20000000000 */
[----:B------:R-:W-:-:S06]  /*39e40*/  FMUL R213, R213, 1.4426950216293334961 ;  /* 0x3fb8aa3bd5d57820 */ /* 0x000fcc0000400000 */
[----:B------:R-:W1:Y:S01]  /*39e50*/  MUFU.EX2 R205, R205 ;  /* 0x000000cd00cd7308 */ /* 0x000e620000000800 */
[----:B----4-:R-:W-:Y:S01]  /*39e60*/  FADD R3, R202, R3 ;  /* 0x00000003ca037221 */ /* 0x010fe20000000000 */
[----:B------:R-:W-:-:S06]  /*39e70*/  FMUL R212, R212, 1.4426950216293334961 ;  /* 0x3fb8aa3bd4d47820 */ /* 0x000fcc0000400000 */
        /* <DEDUP_REMOVED lines=25> */
[----:B----4-:R-:W-:-:S07]  /*3a010*/  FADD R3, R217, R3 ;  /* 0x00000003d9037221 */ /* 0x010fce0000000000 */
[----:B------:R-:W4:Y:S01]  /*3a020*/  MUFU.EX2 R209, R209 ;  /* 0x000000d100d17308 */ /* 0x000f220000000800 */
[----:B0-----:R-:W-:-:S07]  /*3a030*/  FADD R3, R210, R3 ;  /* 0x00000003d2037221 */ /* 0x001fce0000000000 */
[----:B------:R-:W0:Y:S01]  /*3a040*/  MUFU.EX2 R215, R215 ;  /* 0x000000d700d77308 */ /* 0x000e220000000800 */
[----:B-1----:R-:W-:-:S07]  /*3a050*/  FADD R3, R216, R3 ;  /* 0x00000003d8037221 */ /* 0x002fce0000000000 */
[----:B------:R-:W1:Y:S01]  /*3a060*/  MUFU.EX2 R214, R214 ;  /* 0x000000d600d67308 */ /* 0x000e620000000800 */
[----:B----4-:R-:W-:Y:S01]  /*3a070*/  FADD R3, R209, R3 ;  /* 0x00000003d1037221 */ /* 0x010fe20000000000 */
[----:B------:R-:W-:-:S03]  /*3a080*/  FADD R156, R252, R156 ;  /* 0x0000009cfc9c7221 */ /* 0x000fc60000000000 */
[----:B0-----:R-:W-:Y:S01]  /*3a090*/  FADD R3, R215, R3 ;  /* 0x00000003d7037221 */ /* 0x001fe20000000000 */
[----:B------:R-:W-:Y:S01]  /*3a0a0*/  FADD R156, R251, R156 ;  /* 0x0000009cfb9c7221 */ /* 0x000fe20000000000 */
[----:B------:R-:W0:Y:S02]  /*3a0b0*/  SHFL.BFLY PT, R204, R157, 0x2, 0x1f ;  /* 0x0c401f009dcc7f89 */ /* 0x000e2400000e0000 */
[----:B-1----:R-:W-:Y:S02]  /*3a0c0*/  FADD R3, R214, R3 ;  /* 0x00000003d6037221 */ /* 0x002fe40000000000 */
[----:B------:R-:W1:Y:S04]  /*3a0d0*/  SHFL.BFLY PT, R184, R23, 0x2, 0x1f ;  /* 0x0c401f0017b87f89 */ /* 0x000e6800000e0000 */
[----:B------:R-:W4:Y:S04]  /*3a0e0*/  SHFL.BFLY PT, R201, R156, 0x2, 0x1f ;  /* 0x0c401f009cc97f89 */ /* 0x000f2800000e0000 */
[----:B------:R-:W4:Y:S01]  /*3a0f0*/  SHFL.BFLY PT, R158, R3, 0x2, 0x1f ;  /* 0x0c401f00039e7f89 */ /* 0x000f2200000e0000 */
[----:B------:R-:W-:-:S04]  /*3a100*/  IMAD.WIDE R152, R0, 0x2, R152 ;  /* 0x0000000200987825 */ /* 0x000fc800078e0298 */
[C---:B------:R-:W-:Y:S02]  /*3a110*/  IMAD.WIDE R154, R0.reuse, 0x2, R154 ;  /* 0x00000002009a7825 */ /* 0x040fe400078e029a */
[----:B------:R-:W3:Y:S02]  /*3a120*/  LDG.E.U16 R152, desc[UR60][R152.64] ;  /* 0x0000003c98987981 */ /* 0x000ee4000c1e1500 */
[----:B------:R-:W-:-:S04]  /*3a130*/  IMAD.WIDE R14, R0, 0x2, R14 ;  /* 0x00000002000e7825 */ /* 0x000fc800078e020e */
[----:B0-----:R-:W-:Y:S01]  /*3a140*/  FADD R204, R157, R204 ;  /* 0x000000cc9dcc7221 */ /* 0x001fe20000000000 */
[----:B------:R0:W3:Y:S01]  /*3a150*/  LDG.E.U16 R154, desc[UR60][R154.64] ;  /* 0x0000003c9a9a7981 */ /* 0x0000e2000c1e1500 */
[----:B-1----:R-:W-:-:S03]  /*3a160*/  FADD R184, R23, R184 ;  /* 0x000000b817b87221 */ /* 0x002fc60000000000 */
[----:B------:R1:W3:Y:S01]  /*3a170*/  LDG.E.U16 R153, desc[UR60][R14.64] ;  /* 0x0000003c0e997981 */ /* 0x0002e2000c1e1500 */
[----:B----4-:R-:W-:Y:S01]  /*3a180*/  FADD R201, R156, R201 ;  /* 0x000000c99cc97221 */ /* 0x010fe20000000000 */
[----:B------:R-:W-:-:S04]  /*3a190*/  FADD R23, R3, R158 ;  /* 0x0000009e03177221 */ /* 0x000fc80000000000 */
[----:B0-----:R-:W0:Y:S04]  /*3a1a0*/  SHFL.BFLY PT, R155, R201, 0x1, 0x1f ;  /* 0x0c201f00c99b7f89 */ /* 0x001e2800000e0000 */
[----:B-1----:R-:W-:Y:S04]  /*3a1b0*/  SHFL.BFLY PT, R14, R204, 0x1, 0x1f ;  /* 0x0c201f00cc0e7f89 */ /* 0x002fe800000e0000 */
[----:B------:R-:W1:Y:S04]  /*3a1c0*/  SHFL.BFLY PT, R15, R184, 0x1, 0x1f ;  /* 0x0c201f00b80f7f89 */ /* 0x000e6800000e0000 */
[----:B------:R-:W4:Y:S01]  /*3a1d0*/  SHFL.BFLY PT, R14, R23, 0x1, 0x1f ;  /* 0x0c201f00170e7f89 */ /* 0x000f2200000e0000 */
[----:B------:R-:W-:-:S03]  /*3a1e0*/  IADD3 R3, R17, R22, RZ ;  /* 0x0000001611037210 */ /* 0x000fc60007ffe0ff */
[----:B------:R-:W3:Y:S04]  /*3a1f0*/  LDL.LU R156, [R1+0xf44] ;  /* 0x000f4400019c7983 */ /* 0x000ee80000300800 */
[----:B------:R0:W-:Y:S04]  /*3a200*/  STL [R1+0x254c], R169 ;  /* 0x00254ca901007387 */ /* 0x0001e80000100800 */
[----:B0-----:R-:W3:Y:S04]  /*3a210*/  LDL.LU R169, [R1+0x1144] ;  /* 0x0011440001a97983 */ /* 0x001ee80000300800 */
[----:B------:R-:W3:Y:S04]  /*3a220*/  LDL.LU R155, [R1+0x630] ;  /* 0x00063000019b7983 */ /* 0x000ee80000300800 */
[----:B------:R0:W-:Y:S04]  /*3a230*/  STL [R1+0x2548], R170 ;  /* 0x002548aa01007387 */ /* 0x0001e80000100800 */
[----:B0-----:R-:W3:Y:S04]  /*3a240*/  LDL.LU R170, [R1+0x62c] ;  /* 0x00062c0001aa7983 */ /* 0x001ee80000300800 */
[----:B------:R0:W-:Y:S04]  /*3a250*/  STL [R1+0x2544], R171 ;  /* 0x002544ab01007387 */ /* 0x0001e80000100800 */
[----:B0-----:R-:W3:Y:S04]  /*3a260*/  LDL.LU R171, [R1+0x604] ;  /* 0x0006040001ab7983 */ /* 0x001ee80000300800 */
[----:B------:R0:W-:Y:S04]  /*3a270*/  STL [R1+0x2540], R164 ;  /* 0x002540a401007387 */ /* 0x0001e80000100800 */
[----:B0-----:R-:W3:Y:S04]  /*3a280*/  LDL.LU R164, [R1+0x600] ;  /* 0x0006000001a47983 */ /* 0x001ee80000300800 */
[----:B------:R0:W-:Y:S04]  /*3a290*/  STL [R1+0x253c], R165 ;  /* 0x00253ca501007387 */ /* 0x0001e80000100800 */
[----:B0-----:R-:W3:Y:S04]  /*3a2a0*/  LDL.LU R165, [R1+0x638] ;  /* 0x0006380001a57983 */ /* 0x001ee80000300800 */
[----:B------:R0:W-:Y:S04]  /*3a2b0*/  STL [R1+0x2538], R166 ;  /* 0x002538a601007387 */ /* 0x0001e80000100800 */
[----:B------:R1:W-:Y:S01]  /*3a2c0*/  STL [R1+0x2534], R167 ;  /* 0x002534a701007387 */ /* 0x0003e20000100800 */
[----:B0-----:R-:W-:-:S03]  /*3a2d0*/  MOV R166, R159 ;  /* 0x0000009f00a67202 */ /* 0x001fc60000000f00 */
[----:B-1----:R-:W3:Y:S04]  /*3a2e0*/  LDL.LU R167, [R1+0x648] ;  /* 0x0006480001a77983 */ /* 0x002ee80000300800 */
[----:B------:R-:W3:Y:S04]  /*3a2f0*/  LDL.LU R158, [R1+0x644] ;  /* 0x00064400019e7983 */ /* 0x000ee80000300800 */
[----:B------:R-:W3:Y:S04]  /*3a300*/  LDL.LU R157, [R1+0x654] ;  /* 0x00065400019d7983 */ /* 0x000ee80000300800 */
[----:B------:R-:W3:Y:S04]  /*3a310*/  LDL.LU R159, [R1+0x664] ;  /* 0x00066400019f7983 */ /* 0x000ee80000300800 */
[----:B------:R-:W3:Y:S04]  /*3a320*/  LDL.LU R15, [R1+0xf98] ;  /* 0x000f9800010f7983 */ /* 0x000ee80000300800 */
[----:B----4-:R-:W4:Y:S04]  /*3a330*/  LDL.LU R14, [R1+0x1148] ;  /* 0x00114800010e7983 */ /* 0x010f280000300800 */
[----:B------:R0:W-:Y:S04]  /*3a340*/  STL [R1+0x2530], R160 ;  /* 0x002530a001007387 */ /* 0x0001e80000100800 */
[----:B0-----:R-:W4:Y:S04]  /*3a350*/  LDL.LU R160, [R1+0xe88] ;  /* 0x000e880001a07983 */ /* 0x001f280000300800 */
[----:B------:R0:W-:Y:S01]  /*3a360*/  STL [R1+0x252c], R161 ;  /* 0x00252ca101007387 */ /* 0x0001e20000100800 */
[----:B------:R-:W-:Y:S06]  /*3a370*/  BAR.SYNC.DEFER_BLOCKING 0x0 ;  /* 0x0000000000007b1d */ /* 0x000fec0000010000 */
[----:B0-----:R-:W4:Y:S04]  /*3a380*/  LDL.LU R161, [R1+0x6c4] ;  /* 0x0006c40001a17983 */ /* 0x001f280000300800 */
[----:B------:R0:W-:Y:S04]  /*3a390*/  STL [R1+0x2528], R162 ;  /* 0x002528a201007387 */ /* 0x0001e80000100800 */
        /* <DEDUP_REMOVED lines=95> */
[----:B------:R-:W-:Y:S04]  /*3a990*/  STL.64 [R1+0x21b8], R150 ;  /* 0x0021b89601007387 */ /* 0x000fe80000100a00 */
        /* <DEDUP_REMOVED lines=61> */
[----:B--2---:R-:W-:Y:S04]  /*3ad70*/  STL.64 [R1+0x1fc8], R26 ;  /* 0x001fc81a01007387 */ /* 0x004fe80000100a00 */
[----:B---3--:R-:W-:Y:S04]  /*3ad80*/  STL.64 [R1+0x1fc0], R24 ;  /* 0x001fc01801007387 */ /* 0x008fe80000100a00 */
[----:B----4-:R0:W-:Y:S04]  /*3ad90*/  STS.U16 [R3+0x20400], R162 ;  /* 0x020400a203007388 */ /* 0x0101e80000000400 */
[----:B------:R1:W-:Y:S04]  /*3ada0*/  STS.U16 [R3+0x20800], R161 ;  /* 0x020800a103007388 */ /* 0x0003e80000000400 */
[----:B------:R2:W-:Y:S04]  /*3adb0*/  STS.U16 [R3+0x22400], R160 ;  /* 0x022400a003007388 */ /* 0x0005e80000000400 */
[----:B0-----:R-:W3:Y:S04]  /*3adc0*/  LDL.LU R162, [R1+0xe48] ;  /* 0x000e480001a27983 */ /* 0x001ee80000300800 */
[----:B-1----:R-:W4:Y:S04]  /*3add0*/  LDL.LU R161, [R1+0xe28] ;  /* 0x000e280001a17983 */ /* 0x002f280000300800 */
[----:B------:R-:W4:Y:S04]  /*3ade0*/  LDL.LU R247, [R1+0xe08] ;  /* 0x000e080001f77983 */ /* 0x000f280000300800 */
[----:B--2---:R-:W2:Y:S04]  /*3adf0*/  LDL.LU R160, [R1+0xde8] ;  /* 0x000de80001a07983 */ /* 0x004ea80000300800 */
[----:B------:R-:W2:Y:S04]  /*3ae00*/  LDL.LU R248, [R1+0xdc8] ;  /* 0x000dc80001f87983 */ /* 0x000ea80000300800 */
[----:B------:R0:W-:Y:S04]  /*3ae10*/  STS.U16 [R3+0x20000], R187 ;  /* 0x020000bb03007388 */ /* 0x0001e80000000400 */
[----:B------:R-:W2:Y:S04]  /*3ae20*/  LDL.LU R186, [R1+0x6b8] ;  /* 0x0006b80001ba7983 */ /* 0x000ea80000300800 */
        /* <DEDUP_REMOVED lines=12> */
[----:B------:R-:W4:Y:S04]  /*3aef0*/  LDL.LU R249, [R1+0xd2c] ;  /* 0x000d2c0001f97983 */ /* 0x000f280000300800 */
[----:B------:R-:W4:Y:S04]  /*3af00*/  LDL.LU R250, [R1+0xd0c] ;  /* 0x000d0c0001fa7983 */ /* 0x000f280000300800 */
[----:B------:R-:W4:Y:S04]  /*3af10*/  LDL.LU R21, [R1+0xcec] ;  /* 0x000cec0001157983 */ /* 0x000f280000300800 */
[----:B------:R-:W4:Y:S04]  /*3af20*/  LDL.LU R20, [R1+0xccc] ;  /* 0x000ccc0001147983 */ /* 0x000f280000300800 */
[----:B------:R-:W4:Y:S04]  /*3af30*/  LDL.LU R251, [R1+0xca8] ;  /* 0x000ca80001fb7983 */ /* 0x000f280000300800 */
[----:B------:R-:W4:Y:S04]  /*3af40*/  LDL.LU R252, [R1+0xc88] ;  /* 0x000c880001fc7983 */ /* 0x000f280000300800 */
[----:B-1----:R-:W4:Y:S04]  /*3af50*/  LDL.LU R161, [R1+0xc68] ;  /* 0x000c680001a17983 */ /* 0x002f280000300800 */
[----:B--2---:R0:W-:Y:S04]  /*3af60*/  STS.U16 [R3+0x23800], R160 ;  /* 0x023800a003007388 */ /* 0x0041e80000000400 */
[----:B0-----:R-:W2:Y:S04]  /*3af70*/  LDL.LU R160, [R1+0xc48] ;  /* 0x000c480001a07983 */ /* 0x001ea80000300800 */
[----:B------:R0:W-:Y:S04]  /*3af80*/  STS.U16 [R3+0x24800], R163 ;  /* 0x024800a303007388 */ /* 0x0001e80000000400 */
[----:B0-----:R-:W2:Y:S04]  /*3af90*/  LDL.LU R163, [R1+0xc28] ;  /* 0x000c280001a37983 */ /* 0x001ea80000300800 */
[----:B------:R-:W-:Y:S04]  /*3afa0*/  STS.U16 [R3+0x23400], R247 ;  /* 0x023400f703007388 */ /* 0x000fe80000000400 */
[----:B---3--:R0:W-:Y:S04]  /*3afb0*/  STS.U16 [R3+0x24c00], R162 ;  /* 0x024c00a203007388 */ /* 0x0081e80000000400 */
[----:B0-----:R-:W3:Y:S04]  /*3afc0*/  LDL.LU R162, [R1+0xc08] ;  /* 0x000c080001a27983 */ /* 0x001ee80000300800 */
[----:B------:R-:W3:Y:S04]  /*3afd0*/  LDL.LU R247, [R1+0xbe8] ;  /* 0x000be80001f77983 */ /* 0x000ee80000300800 */
[----:B----4-:R0:W-:Y:S04]  /*3afe0*/  STS.U16 [R3+0x26800], R161 ;  /* 0x026800a103007388 */ /* 0x0101e80000000400 */
[----:B0-----:R-:W4:Y:S04]  /*3aff0*/  LDL.LU R161, [R1+0xbc8] ;  /* 0x000bc80001a17983 */ /* 0x001f280000300800 */
[----:B--2---:R0:W-:Y:S04]  /*3b000*/  STS.U16 [R3+0x26c00], R160 ;  /* 0x026c00a003007388 */ /* 0x0041e80000000400 */
[----:B------:R1:W-:Y:S01]  /*3b010*/  STS.U16 [R3+0x23c00], R248 ;  /* 0x023c00f803007388 */ /* 0x0003e20000000400 */
[----:B0-----:R-:W-:-:S02]  /*3b020*/  MOV R160, R167 ;  /* 0x000000a700a07202 */ /* 0x001fc40000000f00 */
[----:B------:R-:W-:Y:S02]  /*3b030*/  MOV R167, R166 ;  /* 0x000000a600a77202 */ /* 0x000fe40000000f00 */
[----:B------:R-:W-:Y:S01]  /*3b040*/  MOV R166, R165 ;  /* 0x000000a500a67202 */ /* 0x000fe20000000f00 */
[----:B------:R0:W-:Y:S01]  /*3b050*/  STS.U16 [R3+0x24000], R186 ;  /* 0x024000ba03007388 */ /* 0x0001e20000000400 */
[----:B------:R-:W-:Y:S02]  /*3b060*/  MOV R165, R164 ;  /* 0x000000a400a57202 */ /* 0x000fe40000000f00 */
[----:B------:R-:W-:Y:S01]  /*3b070*/  MOV R164, R171 ;  /* 0x000000ab00a47202 */ /* 0x000fe20000000f00 */
[----:B-1----:R-:W2:Y:S01]  /*3b080*/  LDL.LU R248, [R1+0x6b4] ;  /* 0x0006b40001f87983 */ /* 0x002ea20000300800 */
[----:B------:R-:W-:Y:S02]  /*3b090*/  MOV R171, R170 ;  /* 0x000000aa00ab7202 */ /* 0x000fe40000000f00 */
[----:B------:R-:W-:Y:S01]  /*3b0a0*/  MOV R170, R169 ;  /* 0x000000a900aa7202 */ /* 0x000fe20000000f00 */
        /* <DEDUP_REMOVED lines=17> */
[----:B-1----:R-:W2:Y:S04]  /*3b1c0*/  LDL.LU R252, [R1+0xa78] ;  /* 0x000a780001fc7983 */ /* 0x002ea80000300800 */
[----:B---3--:R0:W-:Y:S04]  /*3b1d0*/  STS.U16 [R3+0x27400], R162 ;  /* 0x027400a203007388 */ /* 0x0081e80000000400 */
[----:B0-----:R-:W3:Y:S04]  /*3b1e0*/  LDL.LU R162, [R1+0xa58] ;  /* 0x000a580001a27983 */ /* 0x001ee80000300800 */
[----:B----4-:R0:W-:Y:S04]  /*3b1f0*/  STS.U16 [R3+0x27c00], R161 ;  /* 0x027c00a103007388 */ /* 0x0101e80000000400 */
[----:B0-----:R-:W4:Y:S04]  /*3b200*/  LDL.LU R161, [R1+0xa38] ;  /* 0x000a380001a17983 */ /* 0x001f280000300800 */
[----:B------:R-:W-:Y:S04]  /*3b210*/  STS.U16 [R3+0x27800], R247 ;  /* 0x027800f703007388 */ /* 0x000fe80000000400 */
[----:B--2---:R-:W-:Y:S04]  /*3b220*/  STS.U16 [R3+0x30000], R248 ;  /* 0x030000f803007388 */ /* 0x004fe80000000400 */
[----:B------:R0:W-:Y:S04]  /*3b230*/  STS.U16 [R3+0x30c00], R169 ;  /* 0x030c00a903007388 */ /* 0x0001e80000000400 */
[----:B0-----:R-:W2:Y:S04]  /*3b240*/  LDL.LU R169, [R1+0xa18] ;  /* 0x000a180001a97983 */ /* 0x001ea80000300800 */
[----:B------:R0:W-:Y:S04]  /*3b250*/  STS.U16 [R3+0x31000], R163 ;  /* 0x031000a303007388 */ /* 0x0001e80000000400 */
[----:B------:R-:W-:Y:S04]  /*3b260*/  STS.U16 [R3+0x30400], R186 ;  /* 0x030400ba03007388 */ /* 0x000fe80000000400 */
[----:B0-----:R-:W2:Y:S04]  /*3b270*/  LDL.LU R163, [R1+0x9f8] ;  /* 0x0009f80001a37983 */ /* 0x001ea80000300800 */
[----:B------:R-:W2:Y:S04]  /*3b280*/  LDL.LU R247, [R1+0x9d8] ;  /* 0x0009d80001f77983 */ /* 0x000ea80000300800 */
[----:B------:R-:W-:Y:S04]  /*3b290*/  STS.U16 [R3+0x30800], R187 ;  /* 0x030800bb03007388 */ /* 0x000fe80000000400 */
[----:B---3--:R0:W-:Y:S04]  /*3b2a0*/  STS.U16 [R3+0x32c00], R162 ;  /* 0x032c00a203007388 */ /* 0x0081e80000000400 */
[----:B0-----:R-:W3:Y:S04]  /*3b2b0*/  LDL.LU R162, [R1+0x9b8] ;  /* 0x0009b80001a27983 */ /* 0x001ee80000300800 */
[----:B------:R-:W3:Y:S04]  /*3b2c0*/  LDL.LU R248, [R1+0x994] ;  /* 0x0009940001f87983 */ /* 0x000ee80000300800 */
[----:B------:R-:W3:Y:S04]  /*3b2d0*/  LDL.LU R186, [R1+0x974] ;  /* 0x0009740001ba7983 */ /* 0x000ee80000300800 */
[----:B------:R-:W3:Y:S04]  /*3b2e0*/  LDL.LU R187, [R1+0x954] ;  /* 0x0009540001bb7983 */ /* 0x000ee80000300800 */
[----:B----4-:R0:W-:Y:S04]  /*3b2f0*/  STS.U16 [R3+0x33000], R161 ;  /* 0x033000a103007388 */ /* 0x0101e80000000400 */
[----:B0-----:R-:W4:Y:S04]  /*3b300*/  LDL.LU R161, [R1+0x934] ;  /* 0x0009340001a17983 */ /* 0x001f280000300800 */
[----:B------:R-:W-:Y:S04]  /*3b310*/  STS.U16 [R3+0x31400], R249 ;  /* 0x031400f903007388 */ /* 0x000fe80000000400 */
[----:B------:R-:W-:Y:S04]  /*3b320*/  STS.U16 [R3+0x31800], R250 ;  /* 0x031800fa03007388 */ /* 0x000fe80000000400 */
[----:B------:R-:W-:Y:S04]  /*3b330*/  STS.U16 [R3+0x31c00], R21 ;  /* 0x031c001503007388 */ /* 0x000fe80000000400 */
[----:B------:R-:W-:Y:S04]  /*3b340*/  STS.U16 [R3+0x32000], R20 ;  /* 0x0320001403007388 */ /* 0x000fe80000000400 */
[----:B------:R-:W-:Y:S04]  /*3b350*/  STS.U16 [R3+0x32400], R251 ;  /* 0x032400fb03007388 */ /* 0x000fe80000000400 */
[----:B--2---:R0:W-:Y:S04]  /*3b360*/  STS.U16 [R3+0x33400], R169 ;  /* 0x033400a903007388 */ /* 0x0041e80000000400 */
[----:B0-----:R-:W2:Y:S04]  /*3b370*/  LDL.LU R169, [R1+0x914] ;  /* 0x0009140001a97983 */ /* 0x001ea80000300800 */
[----:B------:R-:W2:Y:S04]  /*3b380*/  LDL.LU R249, [R1+0x8f4] ;  /* 0x0008f40001f97983 */ /* 0x000ea80000300800 */
[----:B------:R-:W2:Y:S04]  /*3b390*/  LDL.LU R250, [R1+0x8d4] ;  /* 0x0008d40001fa7983 */ /* 0x000ea80000300800 */
[----:B------:R-:W2:Y:S04]  /*3b3a0*/  LDL.LU R21, [R1+0x850] ;  /* 0x0008500001157983 */ /* 0x000ea80000300800 */
[----:B------:R-:W2:Y:S04]  /*3b3b0*/  LDL.LU R20, [R1+0x81c] ;  /* 0x00081c0001147983 */ /* 0x000ea80000300800 */
[----:B------:R0:W-:Y:S04]  /*3b3c0*/  STS.U16 [R3+0x32800], R252 ;  /* 0x032800fc03007388 */ /* 0x0001e80000000400 */
[----:B------:R-:W2:Y:S04]  /*3b3d0*/  LDL.LU R251, [R1+0x800] ;  /* 0x0008000001fb7983 */ /* 0x000ea80000300800 */
        /* <DEDUP_REMOVED lines=8> */
[----:B------:R-:W-:Y:S04]  /*3b460*/  STS.U16 [R3+0x34800], R186 ;  /* 0x034800ba03007388 */ /* 0x000fe80000000400 */
[----:B------:R-:W-:Y:S04]  /*3b470*/  STS.U16 [R3+0x34c00], R187 ;  /* 0x034c00bb03007388 */ /* 0x000fe80000000400 */
[----:B--2---:R0:W-:Y:S04]  /*3b480*/  STS.U16 [R3+0x35400], R169 ;  /* 0x035400a903007388 */ /* 0x0041e80000000400 */
[----:B0-----:R-:W2:Y:S04]  /*3b490*/  LDL.LU R169, [R1+0x6e4] ;  /* 0x0006e40001a97983 */ /* 0x001ea80000300800 */
[----:B------:R-:W2:Y:S04]  /*3b4a0*/  LDL.LU R248, [R1+0xf80] ;  /* 0x000f800001f87983 */ /* 0x000ea80000300800 */
[----:B------:R-:W-:Y:S04]  /*3b4b0*/  STS.U16 [R3+0x36400], R20 ;  /* 0x0364001403007388 */ /* 0x000fe80000000400 */
[----:B------:R0:W-:Y:S04]  /*3b4c0*/  STS.U16 [R3+0x36c00], R252 ;  /* 0x036c00fc03007388 */ /* 0x0001e80000000400 */
[----:B0-----:R-:W2:Y:S04]  /*3b4d0*/  LDL.LU R252, [R1+0xf7c] ;  /* 0x000f7c0001fc7983 */ /* 0x001ea80000300800 */
[----:B------:R-:W2:Y:S04]  /*3b4e0*/  LDL.LU R186, [R1+0xf60] ;  /* 0x000f600001ba7983 */ /* 0x000ea80000300800 */
[----:B------:R-:W2:Y:S04]  /*3b4f0*/  LDL.LU R187, [R1+0xf3c] ;  /* 0x000f3c0001bb7983 */ /* 0x000ea80000300800 */
[----:B------:R-:W2:Y:S04]  /*3b500*/  LDL.LU R20, [R1+0xf20] ;  /* 0x000f200001147983 */ /* 0x000ea80000300800 */
[----:B------:R-:W-:Y:S04]  /*3b510*/  STS.U16 [R3+0x36800], R251 ;  /* 0x036800fb03007388 */ /* 0x000fe80000000400 */
[----:B------:R-:W-:Y:S04]  /*3b520*/  STS.U16 [R3+0x35800], R249 ;  /* 0x035800f903007388 */ /* 0x000fe80000000400 */
[----:B------:R-:W-:Y:S04]  /*3b530*/  STS.U16 [R3+0x35c00], R250 ;  /* 0x035c00fa03007388 */ /* 0x000fe80000000400 */
[----:B------:R-:W-:Y:S04]  /*3b540*/  STS.U16 [R3+0x36000], R21 ;  /* 0x0360001503007388 */ /* 0x000fe80000000400 */
[----:B------:R-:W-:Y:S04]  /*3b550*/  STS.U16 [R3+0x37000], R163 ;  /* 0x037000a303007388 */ /* 0x000fe80000000400 */
[----:B---3--:R0:W-:Y:S04]  /*3b560*/  STS.U16 [R3+0x37400], R162 ;  /* 0x037400a203007388 */ /* 0x0081e80000000400 */
[----:B0-----:R-:W3:Y:S04]  /*3b570*/  LDL.LU R162, [R1+0xf00] ;  /* 0x000f000001a27983 */ /* 0x001ee80000300800 */
[----:B----4-:R0:W-:Y:S04]  /*3b580*/  STS.U16 [R3+0x37800], R161 ;  /* 0x037800a103007388 */ /* 0x0101e80000000400 */
[----:B0-----:R-:W4:Y:S04]  /*3b590*/  LDL.LU R161, [R1+0xee0] ;  /* 0x000ee00001a17983 */ /* 0x001f280000300800 */
[----:B------:R-:W4:Y:S04]  /*3b5a0*/  LDL.LU R251, [R1+0xec0] ;  /* 0x000ec00001fb7983 */ /* 0x000f280000300800 */
[----:B------:R-:W4:Y:S04]  /*3b5b0*/  LDL.LU R249, [R1+0xea4] ;  /* 0x000ea40001f97983 */ /* 0x000f280000300800 */
[----:B------:R-:W4:Y:S04]  /*3b5c0*/  LDL.LU R250, [R1+0xe84] ;  /* 0x000e840001fa7983 */ /* 0x000f280000300800 */
[----:B------:R-:W4:Y:S04]  /*3b5d0*/  LDL.LU R21, [R1+0xe64] ;  /* 0x000e640001157983 */ /* 0x000f280000300800 */
[----:B------:R-:W4:Y:S04]  /*3b5e0*/  LDL.LU R163, [R1+0xe44] ;  /* 0x000e440001a37983 */ /* 0x000f280000300800 */
[----:B--2---:R0:W-:Y:S02]  /*3b5f0*/  STS.U16 [R3+0x37c00], R169 ;  /* 0x037c00a903007388 */ /* 0x0041e40000000400 */
[----:B0-----:R-:W-:-:S02]  /*3b600*/  MOV R169, R14 ;  /* 0x0000000e00a97202 */ /* 0x001fc40000000f00 */
[----:B------:R-:W-:-:S04]  /*3b610*/  LOP3.LUT R14, R22, 0x10, RZ, 0x3c, !PT ;  /* 0x00000010160e7812 */ /* 0x000fc800078e3cff */
[----:B------:R-:W-:Y:S01]  /*3b620*/  IADD3 R14, R17, R14, RZ ;  /* 0x0000000e110e7210 */ /* 0x000fe20007ffe0ff */
[----:B------:R-:W-:Y:S04]  /*3b630*/  STS.U16 [R3+0x33c00], R247 ;  /* 0x033c00f703007388 */ /* 0x000fe80000000400 */
[----:B------:R0:W-:Y:S04]  /*3b640*/  STS.U16 [R14+0x20480], R252 ;  /* 0x020480fc0e007388 */ /* 0x0001e80000000400 */
[----:B0-----:R-:W2:Y:S04]  /*3b650*/  LDL.LU R252, [R1+0xe24] ;  /* 0x000e240001fc7983 */ /* 0x001ea80000300800 */
[----:B------:R-:W-:Y:S04]  /*3b660*/  STS.U16 [R14+0x21080], R20 ;  /* 0x021080140e007388 */ /* 0x000fe80000000400 */
[----:B------:R-:W-:Y:S04]  /*3b670*/  STS.U16 [R14+0x20080], R248 ;  /* 0x020080f80e007388 */ /* 0x000fe80000000400 */
[----:B---3--:R0:W-:Y:S04]  /*3b680*/  STS.U16 [R14+0x21480], R162 ;  /* 0x021480a20e007388 */ /* 0x0081e80000000400 */
[----:B0-----:R-:W3:Y:S04]  /*3b690*/  LDL.LU R162, [R1+0xe04] ;  /* 0x000e040001a27983 */ /* 0x001ee80000300800 */
[----:B----4-:R0:W-:Y:S04]  /*3b6a0*/  STS.U16 [R14+0x21880], R161 ;  /* 0x021880a10e007388 */ /* 0x0101e80000000400 */
[----:B0-----:R-:W4:Y:S04]  /*3b6b0*/  LDL.LU R161, [R1+0xde4] ;  /* 0x000de40001a17983 */ /* 0x001f280000300800 */
[----:B------:R-:W4:Y:S04]  /*3b6c0*/  LDL.LU R20, [R1+0xdc4] ;  /* 0x000dc40001147983 */ /* 0x000f280000300800 */
[----:B------:R0:W-:Y:S04]  /*3b6d0*/  STS.U16 [R14+0x21c80], R251 ;  /* 0x021c80fb0e007388 */ /* 0x0001e80000000400 */
[----:B------:R1:W-:Y:S04]  /*3b6e0*/  STS.U16 [R14+0x22c80], R163 ;  /* 0x022c80a30e007388 */ /* 0x0003e80000000400 */
[----:B0-----:R-:W4:Y:S04]  /*3b6f0*/  LDL.LU R251, [R1+0xda8] ;  /* 0x000da80001fb7983 */ /* 0x001f280000300800 */
[----:B------:R-:W4:Y:S04]  /*3b700*/  LDL.LU R248, [R1+0xd88] ;  /* 0x000d880001f87983 */ /* 0x000f280000300800 */
        /* <DEDUP_REMOVED lines=17> */
[----:B------:R-:W4:Y:S04]  /*3b820*/  LDL.LU R250, [R1+0xc64] ;  /* 0x000c640001fa7983 */ /* 0x000f280000300800 */
[----:B------:R1:W-:Y:S04]  /*3b830*/  STS.U16 [R14+0x24080], R251 ;  /* 0x024080fb0e007388 */ /* 0x0003e80000000400 */
[----:B0-----:R-:W4:Y:S04]  /*3b840*/  LDL.LU R20, [R1+0xc44] ;  /* 0x000c440001147983 */ /* 0x001f280000300800 */
[----:B------:R0:W-:Y:S04]  /*3b850*/  STS.U16 [R14+0x24880], R163 ;  /* 0x024880a30e007388 */ /* 0x0001e80000000400 */
[----:B-1----:R-:W4:Y:S04]  /*3b860*/  LDL.LU R251, [R1+0xc24] ;  /* 0x000c240001fb7983 */ /* 0x002f280000300800 */
[----:B0-----:R-:W4:Y:S04]  /*3b870*/  LDL.LU R163, [R1+0xc04] ;  /* 0x000c040001a37983 */ /* 0x001f280000300800 */
[----:B------:R-:W-:Y:S04]  /*3b880*/  STS.U16 [R14+0x25480], R21 ;  /* 0x025480150e007388 */ /* 0x000fe80000000400 */
[----:B--2---:R0:W-:Y:S04]  /*3b890*/  STS.U16 [R14+0x25880], R252 ;  /* 0x025880fc0e007388 */ /* 0x0041e80000000400 */
[----:B0-----:R-:W2:Y:S04]  /*3b8a0*/  LDL.LU R252, [R1+0xbe4] ;  /* 0x000be40001fc7983 */ /* 0x001ea80000300800 */
[----:B------:R-:W-:Y:S04]  /*3b8b0*/  STS.U16 [R14+0x24480], R248 ;  /* 0x024480f80e007388 */ /* 0x000fe80000000400 */
[----:B------:R-:W-:Y:S04]  /*3b8c0*/  STS.U16 [R14+0x24c80], R186 ;  /* 0x024c80ba0e007388 */ /* 0x000fe80000000400 */
[----:B------:R-:W-:Y:S04]  /*3b8d0*/  STS.U16 [R14+0x25080], R187 ;  /* 0x025080bb0e007388 */ /* 0x000fe80000000400 */
[----:B---3--:R0:W-:Y:S04]  /*3b8e0*/  STS.U16 [R14+0x25c80], R162 ;  /* 0x025c80a20e007388 */ /* 0x0081e80000000400 */
[----:B0-----:R-:W3:Y:S04]  /*3b8f0*/  LDL.LU R162, [R1+0xbc4] ;  /* 0x000bc40001a27983 */ /* 0x001ee80000300800 */
[----:B------:R-:W3:Y:S04]  /*3b900*/  LDL.LU R21, [R1+0x6b0] ;  /* 0x0006b00001157983 */ /* 0x000ee80000300800 */
[----:B----4-:R0:W-:Y:S04]  /*3b910*/  STS.U16 [R14+0x26080], R161 ;  /* 0x026080a10e007388 */ /* 0x0101e80000000400 */
[----:B0-----:R-:W4:Y:S04]  /*3b920*/  LDL.LU R161, [R1+0xb94] ;  /* 0x000b940001a17983 */ /* 0x001f280000300800 */
[----:B------:R-:W4:Y:S04]  /*3b930*/  LDL.LU R248, [R1+0xb74] ;  /* 0x000b740001f87983 */ /* 0x000f280000300800 */
[----:B------:R0:W-:Y:S04]  /*3b940*/  STS.U16 [R14+0x26c80], R20 ;  /* 0x026c80140e007388 */ /* 0x0001e80000000400 */
[----:B------:R1:W-:Y:S04]  /*3b950*/  STS.U16 [R14+0x27080], R251 ;  /* 0x027080fb0e007388 */ /* 0x0003e80000000400 */
[----:B0-----:R-:W4:Y:S04]  /*3b960*/  LDL.LU R20, [R1+0xb54] ;  /* 0x000b540001147983 */ /* 0x001f280000300800 */
[----:B------:R-:W4:Y:S04]  /*3b970*/  LDL.LU R186, [R1+0xb34] ;  /* 0x000b340001ba7983 */ /* 0x000f280000300800 */
[----:B------:R-:W4:Y:S04]  /*3b980*/  LDL.LU R187, [R1+0xb14] ;  /* 0x000b140001bb7983 */ /* 0x000f280000300800 */
[----:B------:R0:W-:Y:S04]  /*3b990*/  STS.U16 [R14+0x27480], R163 ;  /* 0x027480a30e007388 */ /* 0x0001e80000000400 */
[----:B-1----:R-:W4:Y:S04]  /*3b9a0*/  LDL.LU R251, [R1+0xaf4] ;  /* 0x000af40001fb7983 */ /* 0x002f280000300800 */
[----:B0-----:R-:W4:Y:S04]  /*3b9b0*/  LDL.LU R163, [R1+0xad4] ;  /* 0x000ad40001a37983 */ /* 0x001f280000300800 */
[----:B------:R-:W-:Y:S04]  /*3b9c0*/  STS.U16 [R14+0x26480], R249 ;  /* 0x026480f90e007388 */ /* 0x000fe80000000400 */
[----:B------:R-:W-:Y:S04]  /*3b9d0*/  STS.U16 [R14+0x26880], R250 ;  /* 0x026880fa0e007388 */ /* 0x000fe80000000400 */
[----:B--2---:R0:W-:Y:S04]  /*3b9e0*/  STS.U16 [R14+0x27880], R252 ;  /* 0x027880fc0e007388 */ /* 0x0041e80000000400 */
[----:B0-----:R-:W2:Y:S04]  /*3b9f0*/  LDL.LU R252, [R1+0xab4] ;  /* 0x000ab40001fc7983 */ /* 0x001ea80000300800 */
[----:B---3--:R0:W-:Y:S04]  /*3ba00*/  STS.U16 [R14+0x27c80], R162 ;  /* 0x027c80a20e007388 */ /* 0x0081e80000000400 */
[----:B------:R1:W-:Y:S04]  /*3ba10*/  STS.U16 [R14+0x30080], R21 ;  /* 0x030080150e007388 */ /* 0x0003e80000000400 */
[----:B0-----:R-:W3:Y:S04]  /*3ba20*/  LDL.LU R162, [R1+0xa94] ;  /* 0x000a940001a27983 */ /* 0x001ee80000300800 */
[----:B------:R-:W3:Y:S04]  /*3ba30*/  LDL.LU R249, [R1+0xa74] ;  /* 0x000a740001f97983 */ /* 0x000ee80000300800 */
[----:B------:R-:W3:Y:S04]  /*3ba40*/  LDL.LU R250, [R1+0xa54] ;  /* 0x000a540001fa7983 */ /* 0x000ee80000300800 */
[----:B-1----:R-:W3:Y:S04]  /*3ba50*/  LDL.LU R21, [R1+0xa34] ;  /* 0x000a340001157983 */ /* 0x002ee80000300800 */
[----:B----4-:R0:W-:Y:S04]  /*3ba60*/  STS.U16 [R14+0x30480], R161 ;  /* 0x030480a10e007388 */ /* 0x0101e80000000400 */
[----:B0-----:R-:W4:Y:S04]  /*3ba70*/  LDL.LU R161, [R1+0xa14] ;  /* 0x000a140001a17983 */ /* 0x001f280000300800 */
[----:B------:R0:W-:Y:S04]  /*3ba80*/  STS.U16 [R14+0x30c80], R20 ;  /* 0x030c80140e007388 */ /* 0x0001e80000000400 */
[----:B0-----:R-:W4:Y:S04]  /*3ba90*/  LDL.LU R20, [R1+0x9f4] ;  /* 0x0009f40001147983 */ /* 0x001f280000300800 */
[----:B------:R0:W-:Y:S04]  /*3baa0*/  STS.U16 [R14+0x31c80], R163 ;  /* 0x031c80a30e007388 */ /* 0x0001e80000000400 */
[----:B0-----:R-:W4:Y:S04]  /*3bab0*/  LDL.LU R163, [R1+0x9d4] ;  /* 0x0009d40001a37983 */ /* 0x001f280000300800 */
[----:B------:R0:W-:Y:S04]  /*3bac0*/  STS.U16 [R14+0x31880], R251 ;  /* 0x031880fb0e007388 */ /* 0x0001e80000000400 */
[----:B------:R-:W-:Y:S04]  /*3bad0*/  STS.U16 [R14+0x30880], R248 ;  /* 0x030880f80e007388 */ /* 0x000fe80000000400 */
[----:B0-----:R-:W4:Y:S04]  /*3bae0*/  LDL.LU R251, [R1+0x9b4] ;  /* 0x0009b40001fb7983 */ /* 0x001f280000300800 */
[----:B--2---:R0:W-:Y:S04]  /*3baf0*/  STS.U16 [R14+0x32080], R252 ;  /* 0x032080fc0e007388 */ /* 0x0041e80000000400 */
[----:B0-----:R-:W2:Y:S04]  /*3bb00*/  LDL.LU R252, [R1+0x990] ;  /* 0x0009900001fc7983 */ /* 0x001ea80000300800 */
        /* <DEDUP_REMOVED lines=9> */
[----:B------:R-:W4:Y:S04]  /*3bba0*/  LDL.LU R187, [R1+0x8f0] ;  /* 0x0008f00001bb7983 */ /* 0x000f280000300800 */
[----:B------:R1:W-:Y:S04]  /*3bbb0*/  STS.U16 [R14+0x33880], R20 ;  /* 0x033880140e007388 */ /* 0x0003e80000000400 */
[----:B0-----:R-:W4:Y:S04]  /*3bbc0*/  LDL.LU R250, [R1+0x8d0] ;  /* 0x0008d00001fa7983 */ /* 0x001f280000300800 */
[----:B-1----:R-:W4:Y:S04]  /*3bbd0*/  LDL.LU R20, [R1+0x84c] ;  /* 0x00084c0001147983 */ /* 0x002f280000300800 */
[----:B------:R0:W-:Y:S04]  /*3bbe0*/  STS.U16 [R14+0x33c80], R163 ;  /* 0x033c80a30e007388 */ /* 0x0001e80000000400 */
[----:B0-----:R-:W4:Y:S04]  /*3bbf0*/  LDL.LU R163, [R1+0x818] ;  /* 0x0008180001a37983 */ /* 0x001f280000300800 */
[----:B------:R0:W-:Y:S04]  /*3bc00*/  STS.U16 [R14+0x34080], R251 ;  /* 0x034080fb0e007388 */ /* 0x0001e80000000400 */
[----:B------:R1:W-:Y:S04]  /*3bc10*/  STS.U16 [R14+0x32880], R249 ;  /* 0x032880f90e007388 */ /* 0x0003e80000000400 */
[----:B------:R2:W-:Y:S04]  /*3bc20*/  STS.U16 [R14+0x33080], R21 ;  /* 0x033080150e007388 */ /* 0x0005e80000000400 */
[----:B0-----:R-:W4:Y:S04]  /*3bc30*/  LDL.LU R251, [R1+0x7fc] ;  /* 0x0007fc0001fb7983 */ /* 0x001f280000300800 */
[----:B-1----:R-:W4:Y:S04]  /*3bc40*/  LDL.LU R249, [R1+0x74c] ;  /* 0x00074c0001f97983 */ /* 0x002f280000300800 */
[----:B--2---:R0:W-:Y:S04]  /*3bc50*/  STS.U16 [R14+0x34480], R252 ;  /* 0x034480fc0e007388 */ /* 0x0041e80000000400 */
[----:B------:R-:W2:Y:S04]  /*3bc60*/  LDL.LU R21, [R1+0x72c] ;  /* 0x00072c0001157983 */ /* 0x000ea80000300800 */
[----:B0-----:R-:W2:Y:S04]  /*3bc70*/  LDL.LU R252, [R1+0x720] ;  /* 0x0007200001fc7983 */ /* 0x001ea80000300800 */
[----:B---3--:R0:W-:Y:S04]  /*3bc80*/  STS.U16 [R14+0x34880], R162 ;  /* 0x034880a20e007388 */ /* 0x0081e80000000400 */
[----:B0-----:R-:W3:Y:S04]  /*3bc90*/  LDL.LU R162, [R1+0x700] ;  /* 0x0007000001a27983 */ /* 0x001ee80000300800 */
[----:B----4-:R0:W-:Y:S04]  /*3bca0*/  STS.U16 [R14+0x35080], R161 ;  /* 0x035080a10e007388 */ /* 0x0101e80000000400 */
[----:B0-----:R-:W4:Y:S04]  /*3bcb0*/  LDL.LU R161, [R1+0x6e0] ;  /* 0x0006e00001a17983 */ /* 0x001f280000300800 */
[----:B------:R0:W-:Y:S04]  /*3bcc0*/  STS.U16 [R14+0x36080], R20 ;  /* 0x036080140e007388 */ /* 0x0001e80000000400 */
[----:B0-----:R-:W4:Y:S04]  /*3bcd0*/  LDL.LU R20, [R1+0x6d0] ;  /* 0x0006d00001147983 */ /* 0x001f280000300800 */
[----:B------:R0:W-:Y:S04]  /*3bce0*/  STS.U16 [R14+0x36480], R163 ;  /* 0x036480a30e007388 */ /* 0x0001e80000000400 */
[----:B0-----:R-:W4:Y:S04]  /*3bcf0*/  LDL.LU R163, [R1+0xf78] ;  /* 0x000f780001a37983 */ /* 0x001f280000300800 */
[----:B------:R0:W-:Y:S04]  /*3bd00*/  STS.U16 [R14+0x35c80], R250 ;  /* 0x035c80fa0e007388 */ /* 0x0001e80000000400 */
[----:B------:R1:W-:Y:S04]  /*3bd10*/  STS.U16 [R14+0x36880], R251 ;  /* 0x036880fb0e007388 */ /* 0x0003e80000000400 */
[----:B------:R2:W-:Y:S04]  /*3bd20*/  STS.U16 [R14+0x36c80], R249 ;  /* 0x036c80f90e007388 */ /* 0x0005e80000000400 */
[----:B0-----:R-:W4:Y:S04]  /*3bd30*/  LDL.LU R250, [R1+0xf5c] ;  /* 0x000f5c0001fa7983 */ /* 0x001f280000300800 */
[----:B-1----:R-:W4:Y:S04]  /*3bd40*/  LDL.LU R251, [R1+0xf38] ;  /* 0x000f380001fb7983 */ /* 0x002f280000300800 */
[----:B--2---:R-:W2:Y:S04]  /*3bd50*/  LDL.LU R249, [R1+0xf1c] ;  /* 0x000f1c0001f97983 */ /* 0x004ea80000300800 */
[----:B------:R-:W-:Y:S04]  /*3bd60*/  STS.U16 [R14+0x37080], R21 ;  /* 0x037080150e007388 */ /* 0x000fe80000000400 */
[----:B------:R-:W-:Y:S04]  /*3bd70*/  STS.U16 [R14+0x37480], R252 ;  /* 0x037480fc0e007388 */ /* 0x000fe80000000400 */
[----:B------:R-:W-:Y:S04]  /*3bd80*/  STS.U16 [R14+0x34c80], R248 ;  /* 0x034c80f80e007388 */ /* 0x000fe80000000400 */
[----:B------:R-:W-:Y:S04]  /*3bd90*/  STS.U16 [R14+0x35480], R186 ;  /* 0x035480ba0e007388 */ /* 0x000fe80000000400 */
[----:B------:R-:W-:Y:S04]  /*3bda0*/  STS.U16 [R14+0x35880], R187 ;  /* 0x035880bb0e007388 */ /* 0x000fe80000000400 */
[----:B---3--:R0:W-:Y:S04]  /*3bdb0*/  STS.U16 [R14+0x37880], R162 ;  /* 0x037880a20e007388 */ /* 0x0081e80000000400 */
[----:B0-----:R-:W3:Y:S04]  /*3bdc0*/  LDL.LU R162, [R1+0xefc] ;  /* 0x000efc0001a27983 */ /* 0x001ee80000300800 */
[----:B------:R-:W3:Y:S04]  /*3bdd0*/  LDL.LU R21, [R1+0xedc] ;  /* 0x000edc0001157983 */ /* 0x000ee80000300800 */
[----:B------:R-:W3:Y:S04]  /*3bde0*/  LDL.LU R252, [R1+0xebc] ;  /* 0x000ebc0001fc7983 */ /* 0x000ee80000300800 */
[----:B----4-:R0:W-:Y:S02]  /*3bdf0*/  STS.U16 [R14+0x37c80], R161 ;  /* 0x037c80a10e007388 */ /* 0x0101e40000000400 */
[----:B0-----:R-:W-:-:S02]  /*3be00*/  MOV R161, R160 ;  /* 0x000000a000a17202 */ /* 0x001fc40000000f00 */
[----:B------:R-:W-:Y:S02]  /*3be10*/  MOV R160, R167 ;  /* 0x000000a700a07202 */ /* 0x000fe40000000f00 */
[----:B------:R-:W-:Y:S02]  /*3be20*/  MOV R167, R166 ;  /* 0x000000a600a77202 */ /* 0x000fe40000000f00 */
[----:B------:R-:W-:Y:S02]  /*3be30*/  MOV R166, R165 ;  /* 0x000000a500a67202 */ /* 0x000fe40000000f00 */
[----:B------:R-:W-:Y:S02]  /*3be40*/  MOV R165, R164 ;  /* 0x000000a400a57202 */ /* 0x000fe40000000f00 */
[----:B------:R-:W-:Y:S02]  /*3be50*/  MOV R164, R171 ;  /* 0x000000ab00a47202 */ /* 0x000fe40000000f00 */
[----:B------:R-:W-:-:S02]  /*3be60*/  MOV R171, R170 ;  /* 0x000000aa00ab7202 */ /* 0x000fc40000000f00 */
[----:B------:R-:W-:Y:S02]  /*3be70*/  MOV R170, R156 ;  /* 0x0000009c00aa7202 */ /* 0x000fe40000000f00 */
[----:B------:R-:W-:-:S04]  /*3be80*/  LOP3.LUT R156, R22, 0x20, RZ, 0x3c, !PT ;  /* 0x00000020169c7812 */ /* 0x000fc800078e3cff */
[----:B------:R-:W-:-:S05]  /*3be90*/  IADD3 R3, R17, R156, RZ ;  /* 0x0000009c11037210 */ /* 0x000fca0007ffe0ff */
[----:B------:R0:W-:Y:S04]  /*3bea0*/  STS.U16 [R3+0x20100], R20 ;  /* 0x0201001403007388 */ /* 0x0001e80000000400 */
[----:B0-----:R-:W4:Y:S04]  /*3beb0*/  LDL.LU R20, [R1+0xea0] ;  /* 0x000ea00001147983 */ /* 0x001f280000300800 */
[----:B------:R0:W-:Y:S04]  /*3bec0*/  STS.U16 [R3+0x20500], R163 ;  /* 0x020500a303007388 */ /* 0x0001e80000000400 */
[----:B0-----:R-:W4:Y:S04]  /*3bed0*/  LDL.LU R163, [R1+0xe80] ;  /* 0x000e800001a37983 */ /* 0x001f280000300800 */
[----:B------:R-:W4:Y:S04]  /*3bee0*/  LDL.LU R248, [R1+0xe60] ;  /* 0x000e600001f87983 */ /* 0x000f280000300800 */
[----:B------:R0:W-:Y:S04]  /*3bef0*/  STS.U16 [R3+0x20900], R250 ;  /* 0x020900fa03007388 */ /* 0x0001e80000000400 */
[----:B------:R-:W4:Y:S04]  /*3bf00*/  LDL.LU R186, [R1+0xe40] ;  /* 0x000e400001ba7983 */ /* 0x000f280000300800 */
[----:B------:R1:W-:Y:S04]  /*3bf10*/  STS.U16 [R3+0x20d00], R251 ;  /* 0x020d00fb03007388 */ /* 0x0003e80000000400 */
[----:B0-----:R-:W4:Y:S04]  /*3bf20*/  LDL.LU R250, [R1+0xe20] ;  /* 0x000e200001fa7983 */ /* 0x001f280000300800 */
[----:B--2---:R0:W-:Y:S04]  /*3bf30*/  STS.U16 [R3+0x21100], R249 ;  /* 0x021100f903007388 */ /* 0x0041e80000000400 */
[----:B-1----:R-:W2:Y:S04]  /*3bf40*/  LDL.LU R251, [R1+0xe00] ;  /* 0x000e000001fb7983 */ /* 0x002ea80000300800 */
[----:B0-----:R-:W2:Y:S04]  /*3bf50*/  LDL.LU R249, [R1+0xde0] ;  /* 0x000de00001f97983 */ /* 0x001ea80000300800 */
[----:B---3--:R0:W-:Y:S04]  /*3bf60*/  STS.U16 [R3+0x21500], R162 ;  /* 0x021500a203007388 */ /* 0x0081e80000000400 */
[----:B0-----:R-:W3:Y:S04]  /*3bf70*/  LDL.LU R162, [R1+0xdc0] ;  /* 0x000dc00001a27983 */ /* 0x001ee80000300800 */
[----:B------:R0:W-:Y:S04]  /*3bf80*/  STS.U16 [R3+0x21d00], R252 ;  /* 0x021d00fc03007388 */ /* 0x0001e80000000400 */
[----:B------:R-:W3:Y:S04]  /*3bf90*/  LDL.LU R187, [R1+0xda4] ;  /* 0x000da40001bb7983 */ /* 0x000ee80000300800 */
[----:B0-----:R-:W3:Y:S04]  /*3bfa0*/  LDL.LU R252, [R1+0xd84] ;  /* 0x000d840001fc7983 */ /* 0x001ee80000300800 */
[----:B------:R-:W-:Y:S04]  /*3bfb0*/  STS.U16 [R3+0x21900], R21 ;  /* 0x0219001503007388 */ /* 0x000fe80000000400 */
[----:B----4-:R0:W-:Y:S04]  /*3bfc0*/  STS.U16 [R3+0x22100], R20 ;  /* 0x0221001403007388 */ /* 0x0101e80000000400 */
[----:B0-----:R-:W4:Y:S04]  /*3bfd0*/  LDL.LU R20, [R1+0xd64] ;  /* 0x000d640001147983 */ /* 0x001f280000300800 */
[----:B------:R0:W-:Y:S04]  /*3bfe0*/  STS.U16 [R3+0x22500], R163 ;  /* 0x022500a303007388 */ /* 0x0001e80000000400 */
[----:B------:R-:W4:Y:S04]  /*3bff0*/  LDL.LU R21, [R1+0xd44] ;  /* 0x000d440001157983 */ /* 0x000f280000300800 */
[----:B0-----:R-:W4:Y:S04]  /*3c000*/  LDL.LU R163, [R1+0xd24] ;  /* 0x000d240001a37983 */ /* 0x001f280000300800 */
[----:B------:R0:W-:Y:S04]  /*3c010*/  STS.U16 [R3+0x23100], R250 ;  /* 0x023100fa03007388 */ /* 0x0001e80000000400 */
[----:B--2---:R1:W-:Y:S04]  /*3c020*/  STS.U16 [R3+0x23500], R251 ;  /* 0x023500fb03007388 */ /* 0x0043e80000000400 */
[----:B0-----:R-:W2:Y:S04]  /*3c030*/  LDL.LU R250, [R1+0xd04] ;  /* 0x000d040001fa7983 */ /* 0x001ea80000300800 */
[----:B------:R0:W-:Y:S04]  /*3c040*/  STS.U16 [R3+0x23900], R249 ;  /* 0x023900f903007388 */ /* 0x0001e80000000400 */
[----:B-1----:R-:W2:Y:S04]  /*3c050*/  LDL.LU R251, [R1+0xce4] ;  /* 0x000ce40001fb7983 */ /* 0x002ea80000300800 */
[----:B0-----:R-:W2:Y:S04]  /*3c060*/  LDL.LU R249, [R1+0xcc4] ;  /* 0x000cc40001f97983 */ /* 0x001ea80000300800 */
[----:B------:R-:W-:Y:S04]  /*3c070*/  STS.U16 [R3+0x22900], R248 ;  /* 0x022900f803007388 */ /* 0x000fe80000000400 */
[----:B------:R-:W-:Y:S04]  /*3c080*/  STS.U16 [R3+0x22d00], R186 ;  /* 0x022d00ba03007388 */ /* 0x000fe80000000400 */
[----:B---3--:R0:W-:Y:S04]  /*3c090*/  STS.U16 [R3+0x23d00], R162 ;  /* 0x023d00a203007388 */ /* 0x0081e80000000400 */
[----:B0-----:R-:W3:Y:S04]  /*3c0a0*/  LDL.LU R162, [R1+0xca0] ;  /* 0x000ca00001a27983 */ /* 0x001ee80000300800 */
[----:B------:R0:W-:Y:S04]  /*3c0b0*/  STS.U16 [R3+0x24500], R252 ;  /* 0x024500fc03007388 */ /* 0x0001e80000000400 */
[----:B0-----:R-:W3:Y:S04]  /*3c0c0*/  LDL.LU R252, [R1+0xc80] ;  /* 0x000c800001fc7983 */ /* 0x001ee80000300800 */
[----:B----4-:R0:W-:Y:S04]  /*3c0d0*/  STS.U16 [R3+0x24900], R20 ;  /* 0x0249001403007388 */ /* 0x0101e80000000400 */
[----:B------:R1:W-:Y:S04]  /*3c0e0*/  STS.U16 [R3+0x24d00], R21 ;  /* 0x024d001503007388 */ /* 0x0003e80000000400 */
[----:B0-----:R-:W4:Y:S04]  /*3c0f0*/  LDL.LU R20, [R1+0xc60] ;  /* 0x000c600001147983 */ /* 0x001f280000300800 */
[----:B------:R-:W4:Y:S04]  /*3c100*/  LDL.LU R248, [R1+0xc40] ;  /* 0x000c400001f87983 */ /* 0x000f280000300800 */
[----:B------:R-:W4:Y:S04]  /*3c110*/  LDL.LU R186, [R1+0xc20] ;  /* 0x000c200001ba7983 */ /* 0x000f280000300800 */
[----:B------:R0:W-:Y:S04]  /*3c120*/  STS.U16 [R3+0x25100], R163 ;  /* 0x025100a303007388 */ /* 0x0001e80000000400 */
[----:B-1----:R-:W4:Y:S04]  /*3c130*/  LDL.LU R21, [R1+0xc00] ;  /* 0x000c000001157983 */ /* 0x002f280000300800 */
[----:B0-----:R-:W4:Y:S04]  /*3c140*/  LDL.LU R163, [R1+0xbe0] ;  /* 0x000be00001a37983 */ /* 0x001f280000300800 */
[----:B--2---:R0:W-:Y:S04]  /*3c150*/  STS.U16 [R3+0x25500], R250 ;  /* 0x025500fa03007388 */ /* 0x0041e80000000400 */
[----:B------:R-:W-:Y:S04]  /*3c160*/  STS.U16 [R3+0x24100], R187 ;  /* 0x024100bb03007388 */ /* 0x000fe80000000400 */
[----:B------:R1:W-:Y:S04]  /*3c170*/  STS.U16 [R3+0x25900], R251 ;  /* 0x025900fb03007388 */ /* 0x0003e80000000400 */
[----:B0-----:R-:W2:Y:S04]  /*3c180*/  LDL.LU R250, [R1+0xbc0] ;  /* 0x000bc00001fa7983 */ /* 0x001ea80000300800 */
[----:B-1----:R-:W2:Y:S04]  /*3c190*/  LDL.LU R251, [R1+0x6ac] ;  /* 0x0006ac0001fb7983 */ /* 0x002ea80000300800 */
[----:B------:R-:W2:Y:S04]  /*3c1a0*/  LDL.LU R187, [R1+0xb90] ;  /* 0x000b900001bb7983 */ /* 0x000ea80000300800 */
[----:B------:R-:W-:Y:S04]  /*3c1b0*/  STS.U16 [R3+0x25d00], R249 ;  /* 0x025d00f903007388 */ /* 0x000fe80000000400 */
[----:B---3--:R0:W-:Y:S04]  /*3c1c0*/  STS.U16 [R3+0x26100], R162 ;  /* 0x026100a203007388 */ /* 0x0081e80000000400 */
[----:B0-----:R-:W3:Y:S04]  /*3c1d0*/  LDL.LU R162, [R1+0xb70] ;  /* 0x000b700001a27983 */ /* 0x001ee80000300800 */
[----:B------:R0:W-:Y:S04]  /*3c1e0*/  STS.U16 [R3+0x26500], R252 ;  /* 0x026500fc03007388 */ /* 0x0001e80000000400 */
[----:B0-----:R-:W3:Y:S04]  /*3c1f0*/  LDL.LU R252, [R1+0xb50] ;  /* 0x000b500001fc7983 */ /* 0x001ee80000300800 */
[----:B------:R-:W3:Y:S04]  /*3c200*/  LDL.LU R249, [R1+0xb30] ;  /* 0x000b300001f97983 */ /* 0x000ee80000300800 */
[----:B----4-:R0:W-:Y:S04]  /*3c210*/  STS.U16 [R3+0x26900], R20 ;  /* 0x0269001403007388 */ /* 0x0101e80000000400 */
[----:B0-----:R-:W4:Y:S04]  /*3c220*/  LDL.LU R20, [R1+0xb10] ;  /* 0x000b100001147983 */ /* 0x001f280000300800 */
[----:B------:R0:W-:Y:S04]  /*3c230*/  STS.U16 [R3+0x27500], R21 ;  /* 0x0275001503007388 */ /* 0x0001e80000000400 */
[----:B------:R1:W-:Y:S04]  /*3c240*/  STS.U16 [R3+0x27900], R163 ;  /* 0x027900a303007388 */ /* 0x0003e80000000400 */
[----:B0-----:R-:W4:Y:S04]  /*3c250*/  LDL.LU R21, [R1+0xaf0] ;  /* 0x000af00001157983 */ /* 0x001f280000300800 */
[----:B-1----:R-:W4:Y:S04]  /*3c260*/  LDL.LU R163, [R1+0xad0] ;  /* 0x000ad00001a37983 */ /* 0x002f280000300800 */
[----:B--2---:R0:W-:Y:S04]  /*3c270*/  STS.U16 [R3+0x27d00], R250 ;  /* 0x027d00fa03007388 */ /* 0x0041e80000000400 */
[----:B------:R1:W-:Y:S04]  /*3c280*/  STS.U16 [R3+0x30100], R251 ;  /* 0x030100fb03007388 */ /* 0x0003e80000000400 */
[----:B0-----:R-:W2:Y:S04]  /*3c290*/  LDL.LU R250, [R1+0xab0] ;  /* 0x000ab00001fa7983 */ /* 0x001ea80000300800 */
[----:B-1----:R-:W2:Y:S04]  /*3c2a0*/  LDL.LU R251, [R1+0xa90] ;  /* 0x000a900001fb7983 */ /* 0x002ea80000300800 */
[----:B------:R-:W-:Y:S04]  /*3c2b0*/  STS.U16 [R3+0x26d00], R248 ;  /* 0x026d00f803007388 */ /* 0x000fe80000000400 */
[----:B------:R-:W-:Y:S04]  /*3c2c0*/  STS.U16 [R3+0x27100], R186 ;  /* 0x027100ba03007388 */ /* 0x000fe80000000400 */
[----:B------:R-:W-:Y:S04]  /*3c2d0*/  STS.U16 [R3+0x30500], R187 ;  /* 0x030500bb03007388 */ /* 0x000fe80000000400 */
[----:B---3--:R0:W-:Y:S04]  /*3c2e0*/  STS.U16 [R3+0x30900], R162 ;  /* 0x030900a203007388 */ /* 0x0081e80000000400 */
[----:B0-----:R-:W3:Y:S04]  /*3c2f0*/  LDL.LU R162, [R1+0xa70] ;  /* 0x000a700001a27983 */ /* 0x001ee80000300800 */
[----:B------:R0:W-:Y:S04]  /*3c300*/  STS.U16 [R3+0x30d00], R252 ;  /* 0x030d00fc03007388 */ /* 0x0001e80000000400 */
[----:B0-----:R-:W3:Y:S04]  /*3c310*/  LDL.LU R252, [R1+0xa50] ;  /* 0x000a500001fc7983 */ /* 0x001ee80000300800 */
[----:B------:R-:W3:Y:S04]  /*3c320*/  LDL.LU R248, [R1+0xa30] ;  /* 0x000a300001f87983 */ /* 0x000ee80000300800 */
[----:B------:R-:W3:Y:S04]  /*3c330*/  LDL.LU R186, [R1+0xa10] ;  /* 0x000a100001ba7983 */ /* 0x000ee80000300800 */
[----:B------:R-:W3:Y:S04]  /*3c340*/  LDL.LU R187, [R1+0x9f0] ;  /* 0x0009f00001bb7983 */ /* 0x000ee80000300800 */
[----:B----4-:R0:W-:Y:S04]  /*3c350*/  STS.U16 [R3+0x31500], R20 ;  /* 0x0315001403007388 */ /* 0x0101e80000000400 */
[----:B0-----:R-:W4:Y:S04]  /*3c360*/  LDL.LU R20, [R1+0x9d0] ;  /* 0x0009d00001147983 */ /* 0x001f280000300800 */
[----:B------:R0:W-:Y:S04]  /*3c370*/  STS.U16 [R3+0x31900], R21 ;  /* 0x0319001503007388 */ /* 0x0001e80000000400 */
[----:B------:R1:W-:Y:S04]  /*3c380*/  STS.U16 [R3+0x31d00], R163 ;  /* 0x031d00a303007388 */ /* 0x0003e80000000400 */
[----:B0-----:R-:W4:Y:S04]  /*3c390*/  LDL.LU R21, [R1+0x9b0] ;  /* 0x0009b00001157983 */ /* 0x001f280000300800 */
[----:B-1----:R-:W4:Y:S04]  /*3c3a0*/  LDL.LU R163, [R1+0x98c] ;  /* 0x00098c0001a37983 */ /* 0x002f280000300800 */
[----:B------:R0:W-:Y:S04]  /*3c3b0*/  STS.U16 [R3+0x31100], R249 ;  /* 0x031100f903007388 */ /* 0x0001e80000000400 */
[----:B--2---:R1:W-:Y:S04]  /*3c3c0*/  STS.U16 [R3+0x32500], R251 ;  /* 0x032500fb03007388 */ /* 0x0043e80000000400 */
[----:B0-----:R-:W2:Y:S04]  /*3c3d0*/  LDL.LU R249, [R1+0x96c] ;  /* 0x00096c0001f97983 */ /* 0x001ea80000300800 */
[----:B-1----:R-:W2:Y:S04]  /*3c3e0*/  LDL.LU R251, [R1+0x94c] ;  /* 0x00094c0001fb7983 */ /* 0x002ea80000300800 */
[----:B------:R-:W-:Y:S04]  /*3c3f0*/  STS.U16 [R3+0x32100], R250 ;  /* 0x032100fa03007388 */ /* 0x000fe80000000400 */
[----:B---3--:R0:W-:Y:S04]  /*3c400*/  STS.U16 [R3+0x32900], R162 ;  /* 0x032900a203007388 */ /* 0x0081e80000000400 */
[----:B0-----:R-:W3:Y:S04]  /*3c410*/  LDL.LU R162, [R1+0x92c] ;  /* 0x00092c0001a27983 */ /* 0x001ee80000300800 */
[----:B------:R0:W-:Y:S04]  /*3c420*/  STS.U16 [R3+0x32d00], R252 ;  /* 0x032d00fc03007388 */ /* 0x0001e80000000400 */
[----:B------:R-:W3:Y:S04]  /*3c430*/  LDL.LU R250, [R1+0x90c] ;  /* 0x00090c0001fa7983 */ /* 0x000ee80000300800 */
[----:B------:R1:W-:Y:S04]  /*3c440*/  STS.U16 [R3+0x33500], R186 ;  /* 0x033500ba03007388 */ /* 0x0003e80000000400 */
[----:B0-----:R-:W3:Y:S04]  /*3c450*/  LDL.LU R252, [R1+0x8ec] ;  /* 0x0008ec0001fc7983 */ /* 0x001ee80000300800 */
[----:B-1----:R-:W3:Y:S04]  /*3c460*/  LDL.LU R186, [R1+0x8cc] ;  /* 0x0008cc0001ba7983 */ /* 0x002ee80000300800 */
[----:B----4-:R0:W-:Y:S04]  /*3c470*/  STS.U16 [R3+0x33d00], R20 ;  /* 0x033d001403007388 */ /* 0x0101e80000000400 */
[----:B0-----:R-:W4:Y:S04]  /*3c480*/  LDL.LU R20, [R1+0x848] ;  /* 0x0008480001147983 */ /* 0x001f280000300800 */
[----:B------:R0:W-:Y:S04]  /*3c490*/  STS.U16 [R3+0x34100], R21 ;  /* 0x0341001503007388 */ /* 0x0001e80000000400 */
[----:B------:R1:W-:Y:S04]  /*3c4a0*/  STS.U16 [R3+0x34500], R163 ;  /* 0x034500a303007388 */ /* 0x0003e80000000400 */
[----:B0-----:R-:W4:Y:S04]  /*3c4b0*/  LDL.LU R21, [R1+0x830] ;  /* 0x0008300001157983 */ /* 0x001f280000300800 */
[----:B-1----:R-:W4:Y:S04]  /*3c4c0*/  LDL.LU R163, [R1+0x814] ;  /* 0x0008140001a37983 */ /* 0x002f280000300800 */
[----:B--2---:R0:W-:Y:S04]  /*3c4d0*/  STS.U16 [R3+0x34d00], R251 ;  /* 0x034d00fb03007388 */ /* 0x0041e80000000400 */
[----:B0-----:R-:W2:Y:S04]  /*3c4e0*/  LDL.LU R251, [R1+0x7f0] ;  /* 0x0007f00001fb7983 */ /* 0x001ea80000300800 */
[----:B------:R-:W-:Y:S04]  /*3c4f0*/  STS.U16 [R3+0x33900], R187 ;  /* 0x033900bb03007388 */ /* 0x000fe80000000400 */
[----:B------:R-:W-:Y:S04]  /*3c500*/  STS.U16 [R3+0x34900], R249 ;  /* 0x034900f903007388 */ /* 0x000fe80000000400 */
[----:B---3--:R0:W-:Y:S04]  /*3c510*/  STS.U16 [R3+0x35100], R162 ;  /* 0x035100a203007388 */ /* 0x0081e80000000400 */
[----:B0-----:R-:W3:Y:S04]  /*3c520*/  LDL.LU R162, [R1+0x744] ;  /* 0x0007440001a27983 */ /* 0x001ee80000300800 */
[----:B------:R-:W3:Y:S04]  /*3c530*/  LDL.LU R187, [R1+0x71c] ;  /* 0x00071c0001bb7983 */ /* 0x000ee80000300800 */
        /* <DEDUP_REMOVED lines=10> */
[----:B-1----:R-:W4:Y:S01]  /*3c5e0*/  LDL.LU R163, [R1+0xf34] ;  /* 0x000f340001a37983 */ /* 0x002f220000300800 */
[----:B------:R-:W-:-:S03]  /*3c5f0*/  LOP3.LUT R14, R22, 0x30, RZ, 0x3c, !PT ;  /* 0x00000030160e7812 */ /* 0x000fc600078e3cff */
[----:B--2---:R0:W-:Y:S04]  /*3c600*/  STS.U16 [R3+0x36d00], R251 ;  /* 0x036d00fb03007388 */ /* 0x0041e80000000400 */
[----:B0-----:R-:W2:Y:S01]  /*3c610*/  LDL.LU R251, [R1+0xf18] ;  /* 0x000f180001fb7983 */ /* 0x001ea20000300800 */
[----:B------:R-:W-:-:S03]  /*3c620*/  IADD3 R14, R17, R14, RZ ;  /* 0x0000000e110e7210 */ /* 0x000fc60007ffe0ff */
[----:B------:R-:W-:Y:S04]  /*3c630*/  STS.U16 [R3+0x33100], R248 ;  /* 0x033100f803007388 */ /* 0x000fe80000000400 */
[----:B------:R-:W-:Y:S04]  /*3c640*/  STS.U16 [R3+0x35d00], R186 ;  /* 0x035d00ba03007388 */ /* 0x000fe80000000400 */
[----:B---3--:R0:W-:Y:S04]  /*3c650*/  STS.U16 [R3+0x37100], R162 ;  /* 0x037100a203007388 */ /* 0x0081e80000000400 */
[----:B0-----:R-:W3:Y:S04]  /*3c660*/  LDL.LU R162, [R1+0xef8] ;  /* 0x000ef80001a27983 */ /* 0x001ee80000300800 */
[----:B------:R-:W-:Y:S04]  /*3c670*/  STS.U16 [R3+0x37500], R187 ;  /* 0x037500bb03007388 */ /* 0x000fe80000000400 */
[----:B------:R-:W-:Y:S04]  /*3c680*/  STS.U16 [R3+0x37900], R249 ;  /* 0x037900f903007388 */ /* 0x000fe80000000400 */
[----:B------:R-:W-:Y:S04]  /*3c690*/  STS.U16 [R3+0x37d00], R250 ;  /* 0x037d00fa03007388 */ /* 0x000fe80000000400 */
[----:B------:R-:W3:Y:S04]  /*3c6a0*/  LDL.LU R247, [R1+0xed8] ;  /* 0x000ed80001f77983 */ /* 0x000ee80000300800 */
[----:B------:R0:W-:Y:S04]  /*3c6b0*/  STS.U16 [R14+0x20180], R252 ;  /* 0x020180fc0e007388 */ /* 0x0001e80000000400 */
[----:B------:R-:W3:Y:S04]  /*3c6c0*/  LDL.LU R248, [R1+0xeb8] ;  /* 0x000eb80001f87983 */ /* 0x000ee80000300800 */
        /* <DEDUP_REMOVED lines=8> */
[----:B-1----:R-:W4:Y:S04]  /*3c750*/  LDL.LU R163, [R1+0xdfc] ;  /* 0x000dfc0001a37983 */ /* 0x002f280000300800 */
[----:B------:R-:W4:Y:S04]  /*3c760*/  LDL.LU R187, [R1+0xddc] ;  /* 0x000ddc0001bb7983 */ /* 0x000f280000300800 */
[----:B------:R-:W4:Y:S04]  /*3c770*/  LDL.LU R249, [R1+0xdbc] ;  /* 0x000dbc0001f97983 */ /* 0x000f280000300800 */
[----:B--2---:R0:W-:Y:S04]  /*3c780*/  STS.U16 [R14+0x21180], R251 ;  /* 0x021180fb0e007388 */ /* 0x0041e80000000400 */
[----:B0-----:R-:W2:Y:S04]  /*3c790*/  LDL.LU R251, [R1+0xda0] ;  /* 0x000da00001fb7983 */ /* 0x001ea80000300800 */
[----:B---3--:R0:W-:Y:S04]  /*3c7a0*/  STS.U16 [R14+0x21580], R162 ;  /* 0x021580a20e007388 */ /* 0x0081e80000000400 */
[----:B0-----:R-:W3:Y:S04]  /*3c7b0*/  LDL.LU R162, [R1+0xd80] ;  /* 0x000d800001a27983 */ /* 0x001ee80000300800 */
[----:B------:R-:W-:Y:S04]  /*3c7c0*/  STS.U16 [R14+0x21980], R247 ;  /* 0x021980f70e007388 */ /* 0x000fe80000000400 */
[----:B------:R-:W-:Y:S04]  /*3c7d0*/  STS.U16 [R14+0x21d80], R248 ;  /* 0x021d80f80e007388 */ /* 0x000fe80000000400 */
[----:B------:R0:W-:Y:S04]  /*3c7e0*/  STS.U16 [R14+0x22180], R252 ;  /* 0x022180fc0e007388 */ /* 0x0001e80000000400 */
        /* <DEDUP_REMOVED lines=9> */
[----:B------:R-:W4:Y:S04]  /*3c880*/  LDL.LU R247, [R1+0xcc0] ;  /* 0x000cc00001f77983 */ /* 0x000f280000300800 */
[----:B------:R-:W4:Y:S04]  /*3c890*/  LDL.LU R248, [R1+0xc9c] ;  /* 0x000c9c0001f87983 */ /* 0x000f280000300800 */
[----:B--2---:R-:W-:Y:S04]  /*3c8a0*/  STS.U16 [R14+0x24180], R251 ;  /* 0x024180fb0e007388 */ /* 0x004fe80000000400 */
[----:B------:R-:W-:Y:S04]  /*3c8b0*/  STS.U16 [R14+0x22d80], R186 ;  /* 0x022d80ba0e007388 */ /* 0x000fe80000000400 */
[----:B------:R-:W-:Y:S04]  /*3c8c0*/  STS.U16 [R14+0x23980], R187 ;  /* 0x023980bb0e007388 */ /* 0x000fe80000000400 */
[----:B------:R-:W-:Y:S04]  /*3c8d0*/  STS.U16 [R14+0x23d80], R249 ;  /* 0x023d80f90e007388 */ /* 0x000fe80000000400 */
[----:B---3--:R0:W-:Y:S04]  /*3c8e0*/  STS.U16 [R14+0x24580], R162 ;  /* 0x024580a20e007388 */ /* 0x0081e80000000400 */
[----:B0-----:R-:W2:Y:S04]  /*3c8f0*/  LDL.LU R162, [R1+0xc7c] ;  /* 0x000c7c0001a27983 */ /* 0x001ea80000300800 */
[----:B------:R-:W3:Y:S04]  /*3c900*/  LDL.LU R251, [R1+0xc5c] ;  /* 0x000c5c0001fb7983 */ /* 0x000ee80000300800 */
[----:B------:R0:W-:Y:S04]  /*3c910*/  STS.U16 [R14+0x24980], R252 ;  /* 0x024980fc0e007388 */ /* 0x0001e80000000400 */
[----:B------:R1:W-:Y:S04]  /*3c920*/  STS.U16 [R14+0x24d80], R250 ;  /* 0x024d80fa0e007388 */ /* 0x0003e80000000400 */
[----:B0-----:R-:W3:Y:S04]  /*3c930*/  LDL.LU R252, [R1+0xc3c] ;  /* 0x000c3c0001fc7983 */ /* 0x001ee80000300800 */
[----:B------:R-:W3:Y:S04]  /*3c940*/  LDL.LU R186, [R1+0xc1c] ;  /* 0x000c1c0001ba7983 */ /* 0x000ee80000300800 */
[----:B-1----:R-:W3:Y:S04]  /*3c950*/  LDL.LU R250, [R1+0xbfc] ;  /* 0x000bfc0001fa7983 */ /* 0x002ee80000300800 */
        /* <DEDUP_REMOVED lines=8> */
[----:B------:R-:W-:Y:S04]  /*3c9e0*/  STS.U16 [R14+0x25d80], R247 ;  /* 0x025d80f70e007388 */ /* 0x000fe80000000400 */
[----:B------:R-:W-:Y:S04]  /*3c9f0*/  STS.U16 [R14+0x26180], R248 ;  /* 0x026180f80e007388 */ /* 0x000fe80000000400 */
[----:B--2---:R0:W-:Y:S04]  /*3ca00*/  STS.U16 [R14+0x26580], R162 ;  /* 0x026580a20e007388 */ /* 0x0041e80000000400 */
[----:B0-----:R-:W2:Y:S04]  /*3ca10*/  LDL.LU R162, [R1+0xb4c] ;  /* 0x000b4c0001a27983 */ /* 0x001ea80000300800 */
[----:B---3--:R0:W-:Y:S04]  /*3ca20*/  STS.U16 [R14+0x26980], R251 ;  /* 0x026980fb0e007388 */ /* 0x0081e80000000400 */
[----:B0-----:R-:W3:Y:S04]  /*3ca30*/  LDL.LU R251, [R1+0xb2c] ;  /* 0x000b2c0001fb7983 */ /* 0x001ee80000300800 */
[----:B------:R0:W-:Y:S04]  /*3ca40*/  STS.U16 [R14+0x26d80], R252 ;  /* 0x026d80fc0e007388 */ /* 0x0001e80000000400 */
[----:B------:R1:W-:Y:S04]  /*3ca50*/  STS.U16 [R14+0x27580], R250 ;  /* 0x027580fa0e007388 */ /* 0x0003e80000000400 */
[----:B0-----:R-:W3:Y:S04]  /*3ca60*/  LDL.LU R252, [R1+0xb0c] ;  /* 0x000b0c0001fc7983 */ /* 0x001ee80000300800 */
[----:B-1----:R-:W3:Y:S04]  /*3ca70*/  LDL.LU R250, [R1+0xaec] ;  /* 0x000aec0001fa7983 */ /* 0x002ee80000300800 */
[----:B----4-:R0:W-:Y:S04]  /*3ca80*/  STS.U16 [R14+0x27980], R20 ;  /* 0x027980140e007388 */ /* 0x0101e80000000400 */
[----:B0-----:R-:W4:Y:S04]  /*3ca90*/  LDL.LU R20, [R1+0xacc] ;  /* 0x000acc0001147983 */ /* 0x001f280000300800 */
[----:B------:R-:W4:Y:S04]  /*3caa0*/  LDL.LU R247, [R1+0xaac] ;  /* 0x000aac0001f77983 */ /* 0x000f280000300800 */
[----:B------:R-:W4:Y:S04]  /*3cab0*/  LDL.LU R248, [R1+0xa8c] ;  /* 0x000a8c0001f87983 */ /* 0x000f280000300800 */
[----:B------:R0:W-:Y:S04]  /*3cac0*/  STS.U16 [R14+0x30980], R163 ;  /* 0x030980a30e007388 */ /* 0x0001e80000000400 */
[----:B0-----:R-:W4:Y:S04]  /*3cad0*/  LDL.LU R163, [R1+0xa6c] ;  /* 0x000a6c0001a37983 */ /* 0x001f280000300800 */
[----:B------:R0:W-:Y:S04]  /*3cae0*/  STS.U16 [R14+0x30580], R21 ;  /* 0x030580150e007388 */ /* 0x0001e80000000400 */
[----:B0-----:R-:W4:Y:S04]  /*3caf0*/  LDL.LU R21, [R1+0xa4c] ;  /* 0x000a4c0001157983 */ /* 0x001f280000300800 */
[----:B------:R-:W-:Y:S04]  /*3cb00*/  STS.U16 [R14+0x27180], R186 ;  /* 0x027180ba0e007388 */ /* 0x000fe80000000400 */
[----:B------:R-:W-:Y:S04]  /*3cb10*/  STS.U16 [R14+0x27d80], R187 ;  /* 0x027d80bb0e007388 */ /* 0x000fe80000000400 */
[----:B------:R-:W-:Y:S04]  /*3cb20*/  STS.U16 [R14+0x30180], R249 ;  /* 0x030180f90e007388 */ /* 0x000fe80000000400 */
[----:B--2---:R0:W-:Y:S04]  /*3cb30*/  STS.U16 [R14+0x30d80], R162 ;  /* 0x030d80a20e007388 */ /* 0x0041e80000000400 */
[----:B0-----:R-:W2:Y:S04]  /*3cb40*/  LDL.LU R162, [R1+0xa2c] ;  /* 0x000a2c0001a27983 */ /* 0x001ea80000300800 */
[----:B---3--:R0:W-:Y:S04]  /*3cb50*/  STS.U16 [R14+0x31180], R251 ;  /* 0x031180fb0e007388 */ /* 0x0081e80000000400 */
[----:B------:R-:W3:Y:S04]  /*3cb60*/  LDL.LU R186, [R1+0xa0c] ;  /* 0x000a0c0001ba7983 */ /* 0x000ee80000300800 */
[----:B0-----:R-:W3:Y:S04]  /*3cb70*/  LDL.LU R251, [R1+0x9ec] ;  /* 0x0009ec0001fb7983 */ /* 0x001ee80000300800 */
[----:B------:R0:W-:Y:S04]  /*3cb80*/  STS.U16 [R14+0x31580], R252 ;  /* 0x031580fc0e007388 */ /* 0x0001e80000000400 */
        /* <DEDUP_REMOVED lines=11> */
[----:B------:R-:W-:Y:S04]  /*3cc40*/  STS.U16 [R14+0x32580], R248 ;  /* 0x032580f80e007388 */ /* 0x000fe80000000400 */
[----:B--2---:R0:W-:Y:S04]  /*3cc50*/  STS.U16 [R14+0x33180], R162 ;  /* 0x033180a20e007388 */ /* 0x0041e80000000400 */
[----:B0-----:R-:W2:Y:S04]  /*3cc60*/  LDL.LU R162, [R1+0x8e8] ;  /* 0x0008e80001a27983 */ /* 0x001ea80000300800 */
[----:B---3--:R0:W-:Y:S04]  /*3cc70*/  STS.U16 [R14+0x33980], R251 ;  /* 0x033980fb0e007388 */ /* 0x0081e80000000400 */
[----:B0-----:R-:W3:Y:S04]  /*3cc80*/  LDL.LU R251, [R1+0x8c8] ;  /* 0x0008c80001fb7983 */ /* 0x001ee80000300800 */
[----:B------:R-:W-:Y:S04]  /*3cc90*/  STS.U16 [R14+0x33580], R186 ;  /* 0x033580ba0e007388 */ /* 0x000fe80000000400 */
        /* <DEDUP_REMOVED lines=11> */
[----:B------:R1:W-:Y:S04]  /*3cd50*/  STS.U16 [R14+0x34980], R250 ;  /* 0x034980fa0e007388 */ /* 0x0003e80000000400 */
[----:B0-----:R-:W4:Y:S04]  /*3cd60*/  LDL.LU R249, [R1+0x6f8] ;  /* 0x0006f80001f97983 */ /* 0x001f280000300800 */
[----:B-1----:R-:W4:Y:S04]  /*3cd70*/  LDL.LU R250, [R1+0x6d8] ;  /* 0x0006d80001fa7983 */ /* 0x002f280000300800 */
[----:B------:R-:W-:Y:S04]  /*3cd80*/  STS.U16 [R14+0x35580], R21 ;  /* 0x035580150e007388 */ /* 0x000fe80000000400 */
[----:B--2---:R0:W-:Y:S04]  /*3cd90*/  STS.U16 [R14+0x35980], R162 ;  /* 0x035980a20e007388 */ /* 0x0041e80000000400 */
[----:B0-----:R-:W2:Y:S04]  /*3cda0*/  LDL.LU R162, [R1+0x6cc] ;  /* 0x0006cc0001a27983 */ /* 0x001ea80000300800 */
[----:B---3--:R0:W-:Y:S04]  /*3cdb0*/  STS.U16 [R14+0x35d80], R251 ;  /* 0x035d80fb0e007388 */ /* 0x0081e80000000400 */
[----:B0-----:R-:W3:Y:S04]  /*3cdc0*/  LDL.LU R251, [R1+0xf70] ;  /* 0x000f700001fb7983 */ /* 0x001ee80000300800 */
[----:B------:R-:W3:Y:S04]  /*3cdd0*/  LDL.LU R21, [R1+0xf54] ;  /* 0x000f540001157983 */ /* 0x000ee80000300800 */
[----:B------:R0:W-:Y:S04]  /*3cde0*/  STS.U16 [R14+0x36180], R252 ;  /* 0x036180fc0e007388 */ /* 0x0001e80000000400 */
[----:B0-----:R-:W3:Y:S04]  /*3cdf0*/  LDL.LU R252, [R1+0xf30] ;  /* 0x000f300001fc7983 */ /* 0x001ee80000300800 */
[----:B----4-:R0:W-:Y:S04]  /*3ce00*/  STS.U16 [R14+0x37180], R20 ;  /* 0x037180140e007388 */ /* 0x0101e80000000400 */
[----:B0-----:R-:W4:Y:S04]  /*3ce10*/  LDL.LU R20, [R1+0xf14] ;  /* 0x000f140001147983 */ /* 0x001f280000300800 */
[----:B------:R0:W-:Y:S04]  /*3ce20*/  STS.U16 [R14+0x37580], R163 ;  /* 0x037580a30e007388 */ /* 0x0001e80000000400 */
[----:B0-----:R-:W4:Y:S01]  /*3ce30*/  LDL.LU R163, [R1+0xef4] ;  /* 0x000ef40001a37983 */ /* 0x001f220000300800 */
[----:B------:R-:W-:-:S04]  /*3ce40*/  LOP3.LUT R3, R22, 0x40, RZ, 0x3c, !PT ;  /* 0x0000004016037812 */ /* 0x000fc800078e3cff */
[----:B------:R-:W-:Y:S01]  /*3ce50*/  IADD3 R3, R17, R3, RZ ;  /* 0x0000000311037210 */ /* 0x000fe20007ffe0ff */
[----:B------:R-:W-:Y:S04]  /*3ce60*/  STS.U16 [R14+0x32180], R247 ;  /* 0x032180f70e007388 */ /* 0x000fe80000000400 */
[----:B------:R-:W-:Y:S04]  /*3ce70*/  STS.U16 [R14+0x36580], R248 ;  /* 0x036580f80e007388 */ /* 0x000fe80000000400 */
[----:B------:R-:W-:Y:S04]  /*3ce80*/  STS.U16 [R14+0x36980], R186 ;  /* 0x036980ba0e007388 */ /* 0x000fe80000000400 */
[----:B------:R-:W-:Y:S04]  /*3ce90*/  STS.U16 [R14+0x36d80], R187 ;  /* 0x036d80bb0e007388 */ /* 0x000fe80000000400 */
[----:B------:R-:W-:Y:S04]  /*3cea0*/  STS.U16 [R14+0x37980], R249 ;  /* 0x037980f90e007388 */ /* 0x000fe80000000400 */
[----:B------:R0:W-:Y:S04]  /*3ceb0*/  STS.U16 [R14+0x37d80], R250 ;  /* 0x037d80fa0e007388 */ /* 0x0001e80000000400 */
[----:B0-----:R-:W4:Y:S04]  /*3cec0*/  LDL.LU R250, [R1+0xed4] ;  /* 0x000ed40001fa7983 */ /* 0x001f280000300800 */
[----:B--2---:R0:W-:Y:S04]  /*3ced0*/  STS.U16 [R3+0x20200], R162 ;  /* 0x020200a203007388 */ /* 0x0041e80000000400 */
[----:B0-----:R-:W2:Y:S04]  /*3cee0*/  LDL.LU R162, [R1+0xeb4] ;  /* 0x000eb40001a27983 */ /* 0x001ea80000300800 */
[----:B---3--:R0:W-:Y:S04]  /*3cef0*/  STS.U16 [R3+0x20600], R251 ;  /* 0x020600fb03007388 */ /* 0x0081e80000000400 */
[----:B------:R1:W-:Y:S04]  /*3cf00*/  STS.U16 [R3+0x20a00], R21 ;  /* 0x020a001503007388 */ /* 0x0003e80000000400 */
[----:B0-----:R-:W3:Y:S04]  /*3cf10*/  LDL.LU R251, [R1+0xe98] ;  /* 0x000e980001fb7983 */ /* 0x001ee80000300800 */
[----:B------:R-:W3:Y:S04]  /*3cf20*/  LDL.LU R247, [R1+0xe78] ;  /* 0x000e780001f77983 */ /* 0x000ee80000300800 */
[----:B------:R-:W3:Y:S04]  /*3cf30*/  LDL.LU R248, [R1+0xe58] ;  /* 0x000e580001f87983 */ /* 0x000ee80000300800 */
[----:B------:R-:W3:Y:S04]  /*3cf40*/  LDL.LU R186, [R1+0xe38] ;  /* 0x000e380001ba7983 */ /* 0x000ee80000300800 */
[----:B------:R-:W3:Y:S04]  /*3cf50*/  LDL.LU R187, [R1+0xe18] ;  /* 0x000e180001bb7983 */ /* 0x000ee80000300800 */
[----:B------:R0:W-:Y:S04]  /*3cf60*/  STS.U16 [R3+0x20e00], R252 ;  /* 0x020e00fc03007388 */ /* 0x0001e80000000400 */
[----:B-1----:R-:W3:Y:S04]  /*3cf70*/  LDL.LU R21, [R1+0xdf8] ;  /* 0x000df80001157983 */ /* 0x002ee80000300800 */
[----:B0-----:R-:W3:Y:S04]  /*3cf80*/  LDL.LU R252, [R1+0xdd8] ;  /* 0x000dd80001fc7983 */ /* 0x001ee80000300800 */
[----:B------:R-:W3:Y:S04]  /*3cf90*/  LDL.LU R249, [R1+0xdb8] ;  /* 0x000db80001f97983 */ /* 0x000ee80000300800 */
[----:B----4-:R0:W-:Y:S04]  /*3cfa0*/  STS.U16 [R3+0x21200], R20 ;  /* 0x0212001403007388 */ /* 0x0101e80000000400 */
[----:B0-----:R-:W4:Y:S04]  /*3cfb0*/  LDL.LU R20, [R1+0xd9c] ;  /* 0x000d9c0001147983 */ /* 0x001f280000300800 */
[----:B------:R0:W-:Y:S04]  /*3cfc0*/  STS.U16 [R3+0x21600], R163 ;  /* 0x021600a303007388 */ /* 0x0001e80000000400 */
[----:B0-----:R-:W4:Y:S04]  /*3cfd0*/  LDL.LU R163, [R1+0xd7c] ;  /* 0x000d7c0001a37983 */ /* 0x001f280000300800 */
        /* <DEDUP_REMOVED lines=9> */
[----:B-1----:R-:W3:Y:S04]  /*3d070*/  LDL.LU R252, [R1+0xcdc] ;  /* 0x000cdc0001fc7983 */ /* 0x002ee80000300800 */
[----:B----4-:R0:W-:Y:S04]  /*3d080*/  STS.U16 [R3+0x24200], R20 ;  /* 0x0242001403007388 */ /* 0x0101e80000000400 */
[----:B0-----:R-:W4:Y:S04]  /*3d090*/  LDL.LU R20, [R1+0xcbc] ;  /* 0x000cbc0001147983 */ /* 0x001f280000300800 */
[----:B------:R0:W-:Y:S04]  /*3d0a0*/  STS.U16 [R3+0x24600], R163 ;  /* 0x024600a303007388 */ /* 0x0001e80000000400 */
        /* <DEDUP_REMOVED lines=11> */
[----:B---3--:R0:W-:Y:S04]  /*3d160*/  STS.U16 [R3+0x24e00], R250 ;  /* 0x024e00fa03007388 */ /* 0x0081e80000000400 */
[----:B------:R-:W3:Y:S04]  /*3d170*/  LDL.LU R187, [R1+0xbf8] ;  /* 0x000bf80001bb7983 */ /* 0x000ee80000300800 */
[----:B------:R1:W-:Y:S04]  /*3d180*/  STS.U16 [R3+0x25200], R251 ;  /* 0x025200fb03007388 */ /* 0x0003e80000000400 */
[----:B0-----:R-:W3:Y:S04]  /*3d190*/  LDL.LU R250, [R1+0xbd8] ;  /* 0x000bd80001fa7983 */ /* 0x001ee80000300800 */
[----:B-1----:R-:W3:Y:S04]  /*3d1a0*/  LDL.LU R251, [R1+0xbb8] ;  /* 0x000bb80001fb7983 */ /* 0x002ee80000300800 */
        /* <DEDUP_REMOVED lines=8> */
[----:B0-----:R-:W4:Y:S04]  /*3d230*/  LDL.LU R20, [R1+0xb28] ;  /* 0x000b280001147983 */ /* 0x001f280000300800 */
[----:B--2---:R0:W-:Y:S04]  /*3d240*/  STS.U16 [R3+0x26600], R162 ;  /* 0x026600a203007388 */ /* 0x0041e80000000400 */
[----:B0-----:R-:W2:Y:S04]  /*3d250*/  LDL.LU R162, [R1+0xb08] ;  /* 0x000b080001a27983 */ /* 0x001ea80000300800 */
[----:B---3--:R0:W-:Y:S04]  /*3d260*/  STS.U16 [R3+0x27a00], R250 ;  /* 0x027a00fa03007388 */ /* 0x0081e80000000400 */
[----:B------:R1:W-:Y:S04]  /*3d270*/  STS.U16 [R3+0x27e00], R251 ;  /* 0x027e00fb03007388 */ /* 0x0003e80000000400 */
[----:B0-----:R-:W3:Y:S04]  /*3d280*/  LDL.LU R250, [R1+0xae8] ;  /* 0x000ae80001fa7983 */ /* 0x001ee80000300800 */
[----:B-1----:R-:W3:Y:S04]  /*3d290*/  LDL.LU R251, [R1+0xac8] ;  /* 0x000ac80001fb7983 */ /* 0x002ee80000300800 */
        /* <DEDUP_REMOVED lines=8> */
[----:B------:R1:W-:Y:S04]  /*3d320*/  STS.U16 [R3+0x27200], R186 ;  /* 0x027200ba03007388 */ /* 0x0003e80000000400 */
[----:B0-----:R-:W4:Y:S04]  /*3d330*/  LDL.LU R247, [R1+0xa48] ;  /* 0x000a480001f77983 */ /* 0x001f280000300800 */
[----:B-1----:R-:W4:Y:S04]  /*3d340*/  LDL.LU R248, [R1+0xa28] ;  /* 0x000a280001f87983 */ /* 0x002f280000300800 */
[----:B------:R0:W-:Y:S04]  /*3d350*/  STS.U16 [R3+0x27600], R187 ;  /* 0x027600bb03007388 */ /* 0x0001e80000000400 */
[----:B------:R-:W4:Y:S04]  /*3d360*/  LDL.LU R186, [R1+0xa08] ;  /* 0x000a080001ba7983 */ /* 0x000f280000300800 */
[----:B------:R1:W-:Y:S04]  /*3d370*/  STS.U16 [R3+0x31200], R20 ;  /* 0x0312001403007388 */ /* 0x0003e80000000400 */
[----:B0-----:R-:W4:Y:S04]  /*3d380*/  LDL.LU R187, [R1+0x9e8] ;  /* 0x0009e80001bb7983 */ /* 0x001f280000300800 */
[----:B------:R-:W-:Y:S04]  /*3d390*/  STS.U16 [R3+0x30200], R249 ;  /* 0x030200f903007388 */ /* 0x000fe80000000400 */
[----:B-1----:R-:W4:Y:S04]  /*3d3a0*/  LDL.LU R20, [R1+0x9c8] ;  /* 0x0009c80001147983 */ /* 0x002f280000300800 */
[----:B--2---:R0:W-:Y:S02]  /*3d3b0*/  STS.U16 [R3+0x31600], R162 ;  /* 0x031600a203007388 */ /* 0x0041e40000000400 */
        /* <DEDUP_REMOVED lines=9> */
[----:B------:R-:W2:Y:S04]  /*3d450*/  LDL.LU R15, [R1+0x9a8] ;  /* 0x0009a800010f7983 */ /* 0x000ea80000300800 */
[----:B---3--:R0:W-:Y:S04]  /*3d460*/  STS.U16 [R3+0x31a00], R250 ;  /* 0x031a00fa03007388 */ /* 0x0081e80000000400 */
[----:B------:R-:W3:Y:S04]  /*3d470*/  LDL.LU R249, [R1+0x984] ;  /* 0x0009840001f97983 */ /* 0x000ee80000300800 */
        /* <DEDUP_REMOVED lines=9> */
[----:B------:R-:W-:Y:S04]  /*3d510*/  STS.U16 [R3+0x32e00], R247 ;  /* 0x032e00f703007388 */ /* 0x000fe80000000400 */
[----:B------:R-:W-:Y:S04]  /*3d520*/  STS.U16 [R3+0x33200], R248 ;  /* 0x033200f803007388 */ /* 0x000fe80000000400 */
[----:B------:R-:W-:Y:S04]  /*3d530*/  STS.U16 [R3+0x33600], R186 ;  /* 0x033600ba03007388 */ /* 0x000fe80000000400 */
[----:B------:R0:W-:Y:S04]  /*3d540*/  STS.U16 [R3+0x33e00], R20 ;  /* 0x033e001403007388 */ /* 0x0001e80000000400 */
[----:B0-----:R-:W4:Y:S04]  /*3d550*/  LDL.LU R20, [R1+0x8c4] ;  /* 0x0008c40001147983 */ /* 0x001f280000300800 */
[----:B------:R-:W-:Y:S04]  /*3d560*/  STS.U16 [R3+0x33a00], R187 ;  /* 0x033a00bb03007388 */ /* 0x000fe80000000400 */
[----:B--2---:R0:W-:Y:S04]  /*3d570*/  STS.U16 [R3+0x34200], R15 ;  /* 0x0342000f03007388 */ /* 0x0041e80000000400 */
[----:B0-----:R-:W2:Y:S04]  /*3d580*/  LDL.LU R15, [R1+0x840] ;  /* 0x00084000010f7983 */ /* 0x001ea80000300800 */
[----:B------:R-:W2:Y:S04]  /*3d590*/  LDL.LU R247, [R1+0x828] ;  /* 0x0008280001f77983 */ /* 0x000ea80000300800 */
[----:B---3--:R0:W-:Y:S04]  /*3d5a0*/  STS.U16 [R3+0x34e00], R251 ;  /* 0x034e00fb03007388 */ /* 0x0081e80000000400 */
[----:B0-----:R-:W3:Y:S04]  /*3d5b0*/  LDL.LU R251, [R1+0x80c] ;  /* 0x00080c0001fb7983 */ /* 0x001ee80000300800 */
[----:B------:R0:W-:Y:S04]  /*3d5c0*/  STS.U16 [R3+0x35200], R252 ;  /* 0x035200fc03007388 */ /* 0x0001e80000000400 */
[----:B------:R1:W-:Y:S04]  /*3d5d0*/  STS.U16 [R3+0x34600], R249 ;  /* 0x034600f903007388 */ /* 0x0003e80000000400 */
[----:B0-----:R-:W3:Y:S04]  /*3d5e0*/  LDL.LU R252, [R1+0x7e8] ;  /* 0x0007e80001fc7983 */ /* 0x001ee80000300800 */
[----:B------:R-:W3:Y:S04]  /*3d5f0*/  LDL.LU R248, [R1+0x73c] ;  /* 0x00073c0001f87983 */ /* 0x000ee80000300800 */
[----:B------:R-:W3:Y:S04]  /*3d600*/  LDL.LU R186, [R1+0x714] ;  /* 0x0007140001ba7983 */ /* 0x000ee80000300800 */
[----:B------:R-:W3:Y:S04]  /*3d610*/  LDL.LU R187, [R1+0x6f4] ;  /* 0x0006f40001bb7983 */ /* 0x000ee80000300800 */
[----:B------:R0:W-:Y:S04]  /*3d620*/  STS.U16 [R3+0x35600], R21 ;  /* 0x0356001503007388 */ /* 0x0001e80000000400 */
[----:B-1----:R-:W3:Y:S04]  /*3d630*/  LDL.LU R249, [R1+0x6d4] ;  /* 0x0006d40001f97983 */ /* 0x002ee80000300800 */
[----:B----4-:R1:W-:Y:S04]  /*3d640*/  STS.U16 [R3+0x35a00], R163 ;  /* 0x035a00a303007388 */ /* 0x0103e80000000400 */
[----:B0-----:R-:W4:Y:S04]  /*3d650*/  LDL.LU R21, [R1+0xf94] ;  /* 0x000f940001157983 */ /* 0x001f280000300800 */
[----:B-1----:R-:W4:Y:S04]  /*3d660*/  LDL.LU R163, [R1+0xf6c] ;  /* 0x000f6c0001a37983 */ /* 0x002f280000300800 */
[----:B------:R0:W-:Y:S04]  /*3d670*/  STS.U16 [R3+0x34a00], R250 ;  /* 0x034a00fa03007388 */ /* 0x0001e80000000400 */
[----:B0-----:R-:W4:Y:S04]  /*3d680*/  LDL.LU R250, [R1+0xf50] ;  /* 0x000f500001fa7983 */ /* 0x001f280000300800 */
[----:B------:R0:W-:Y:S04]  /*3d690*/  STS.U16 [R3+0x35e00], R20 ;  /* 0x035e001403007388 */ /* 0x0001e80000000400 */
[----:B0-----:R-:W4:Y:S04]  /*3d6a0*/  LDL.LU R20, [R1+0xf2c] ;  /* 0x000f2c0001147983 */ /* 0x001f280000300800 */
[----:B--2---:R0:W-:Y:S02]  /*3d6b0*/  STS.U16 [R3+0x36200], R15 ;  /* 0x0362000f03007388 */ /* 0x0041e40000000400 */
[----:B0-----:R-:W-:-:S04]  /*3d6c0*/  LOP3.LUT R15, R22, 0x50, RZ, 0x3c, !PT ;  /* 0x00000050160f7812 */ /* 0x001fc800078e3cff */
[----:B------:R-:W-:Y:S01]  /*3d6d0*/  IADD3 R15, R17, R15, RZ ;  /* 0x0000000f110f7210 */ /* 0x000fe20007ffe0ff */
[----:B---3--:R0:W-:Y:S04]  /*3d6e0*/  STS.U16 [R3+0x36a00], R251 ;  /* 0x036a00fb03007388 */ /* 0x0081e80000000400 */
[----:B0-----:R-:W2:Y:S04]  /*3d6f0*/  LDL.LU R251, [R1+0xf10] ;  /* 0x000f100001fb7983 */ /* 0x001ea80000300800 */
[----:B------:R0:W-:Y:S04]  /*3d700*/  STS.U16 [R3+0x36e00], R252 ;  /* 0x036e00fc03007388 */ /* 0x0001e80000000400 */
[----:B------:R-:W-:Y:S04]  /*3d710*/  STS.U16 [R3+0x36600], R247 ;  /* 0x036600f703007388 */ /* 0x000fe80000000400 */
[----:B0-----:R-:W3:Y:S04]  /*3d720*/  LDL.LU R252, [R1+0xef0] ;  /* 0x000ef00001fc7983 */ /* 0x001ee80000300800 */
[----:B------:R-:W-:Y:S04]  /*3d730*/  STS.U16 [R3+0x37200], R248 ;  /* 0x037200f803007388 */ /* 0x000fe80000000400 */
[----:B------:R-:W-:Y:S04]  /*3d740*/  STS.U16 [R3+0x37600], R186 ;  /* 0x037600ba03007388 */ /* 0x000fe80000000400 */
[----:B------:R-:W-:Y:S04]  /*3d750*/  STS.U16 [R3+0x37a00], R187 ;  /* 0x037a00bb03007388 */ /* 0x000fe80000000400 */
[----:B------:R-:W-:Y:S04]  /*3d760*/  STS.U16 [R3+0x37e00], R249 ;  /* 0x037e00f903007388 */ /* 0x000fe80000000400 */
[----:B----4-:R0:W-:Y:S04]  /*3d770*/  STS.U16 [R15+0x20280], R21 ;  /* 0x020280150f007388 */ /* 0x0101e80000000400 */
[----:B------:R-:W4:Y:S04]  /*3d780*/  LDL.LU R185, [R1+0xed0] ;  /* 0x000ed00001b97983 */ /* 0x000f280000300800 */
[----:B------:R1:W-:Y:S04]  /*3d790*/  STS.U16 [R15+0x20680], R163 ;  /* 0x020680a30f007388 */ /* 0x0003e80000000400 */
[----:B0-----:R-:W4:Y:S04]  /*3d7a0*/  LDL.LU R21, [R1+0xeb0] ;  /* 0x000eb00001157983 */ /* 0x001f280000300800 */
[----:B-1----:R-:W4:Y:S04]  /*3d7b0*/  LDL.LU R163, [R1+0xe94] ;  /* 0x000e940001a37983 */ /* 0x002f280000300800 */
[----:B------:R-:W4:Y:S04]  /*3d7c0*/  LDL.LU R188, [R1+0xe74] ;  /* 0x000e740001bc7983 */ /* 0x000f280000300800 */
[----:B------:R-:W-:Y:S04]  /*3d7d0*/  STS.U16 [R15+0x20a80], R250 ;  /* 0x020a80fa0f007388 */ /* 0x000fe80000000400 */
[----:B------:R0:W-:Y:S04]  /*3d7e0*/  STS.U16 [R15+0x20e80], R20 ;  /* 0x020e80140f007388 */ /* 0x0001e80000000400 */
[----:B0-----:R-:W4:Y:S04]  /*3d7f0*/  LDL.LU R20, [R1+0xe54] ;  /* 0x000e540001147983 */ /* 0x001f280000300800 */
[----:B--2---:R0:W-:Y:S04]  /*3d800*/  STS.U16 [R15+0x21280], R251 ;  /* 0x021280fb0f007388 */ /* 0x0041e80000000400 */
[----:B0-----:R-:W2:Y:S04]  /*3d810*/  LDL.LU R251, [R1+0xe34] ;  /* 0x000e340001fb7983 */ /* 0x001ea80000300800 */
[----:B------:R-:W2:Y:S04]  /*3d820*/  LDL.LU R247, [R1+0xe14] ;  /* 0x000e140001f77983 */ /* 0x000ea80000300800 */
[----:B------:R-:W2:Y:S04]  /*3d830*/  LDL.LU R248, [R1+0xdf4] ;  /* 0x000df40001f87983 */ /* 0x000ea80000300800 */
[----:B------:R-:W2:Y:S04]  /*3d840*/  LDL.LU R186, [R1+0xdd4] ;  /* 0x000dd40001ba7983 */ /* 0x000ea80000300800 */
[----:B------:R-:W2:Y:S04]  /*3d850*/  LDL.LU R187, [R1+0xdb4] ;  /* 0x000db40001bb7983 */ /* 0x000ea80000300800 */
[----:B------:R-:W2:Y:S04]  /*3d860*/  LDL.LU R249, [R1+0xd98] ;  /* 0x000d980001f97983 */ /* 0x000ea80000300800 */
[----:B---3--:R0:W-:Y:S04]  /*3d870*/  STS.U16 [R15+0x21680], R252 ;  /* 0x021680fc0f007388 */ /* 0x0081e80000000400 */
[----:B------:R-:W3:Y:S04]  /*3d880*/  LDL.LU R250, [R1+0xd78] ;  /* 0x000d780001fa7983 */ /* 0x000ee80000300800 */
[----:B0-----:R-:W3:Y:S04]  /*3d890*/  LDL.LU R252, [R1+0xd58] ;  /* 0x000d580001fc7983 */ /* 0x001ee80000300800 */
[----:B----4-:R0:W-:Y:S04]  /*3d8a0*/  STS.U16 [R15+0x21e80], R21 ;  /* 0x021e80150f007388 */ /* 0x0101e80000000400 */
[----:B------:R1:W-:Y:S04]  /*3d8b0*/  STS.U16 [R15+0x22280], R163 ;  /* 0x022280a30f007388 */ /* 0x0003e80000000400 */
[----:B0-----:R-:W4:Y:S04]  /*3d8c0*/  LDL.LU R21, [R1+0xd38] ;  /* 0x000d380001157983 */ /* 0x001f280000300800 */
[----:B-1----:R-:W4:Y:S04]  /*3d8d0*/  LDL.LU R163, [R1+0xd18] ;  /* 0x000d180001a37983 */ /* 0x002f280000300800 */
[----:B------:R-:W-:Y:S04]  /*3d8e0*/  STS.U16 [R15+0x21a80], R185 ;  /* 0x021a80b90f007388 */ /* 0x000fe80000000400 */
[----:B------:R-:W-:Y:S04]  /*3d8f0*/  STS.U16 [R15+0x22680], R188 ;  /* 0x022680bc0f007388 */ /* 0x000fe80000000400 */
[----:B------:R0:W-:Y:S04]  /*3d900*/  STS.U16 [R15+0x22a80], R20 ;  /* 0x022a80140f007388 */ /* 0x0001e80000000400 */
[----:B0-----:R-:W4:Y:S04]  /*3d910*/  LDL.LU R20, [R1+0xcf8] ;  /* 0x000cf80001147983 */ /* 0x001f280000300800 */
[----:B--2---:R0:W-:Y:S04]  /*3d920*/  STS.U16 [R15+0x22e80], R251 ;  /* 0x022e80fb0f007388 */ /* 0x0041e80000000400 */
[----:B0-----:R-:W2:Y:S04]  /*3d930*/  LDL.LU R251, [R1+0xcd8] ;  /* 0x000cd80001fb7983 */ /* 0x001ea80000300800 */
[----:B------:R-:W2:Y:S04]  /*3d940*/  LDL.LU R185, [R1+0xcb8] ;  /* 0x000cb80001b97983 */ /* 0x000ea80000300800 */
[----:B---3--:R0:W-:Y:S04]  /*3d950*/  STS.U16 [R15+0x24680], R250 ;  /* 0x024680fa0f007388 */ /* 0x0081e80000000400 */
[----:B------:R1:W-:Y:S04]  /*3d960*/  STS.U16 [R15+0x24a80], R252 ;  /* 0x024a80fc0f007388 */ /* 0x0003e80000000400 */
[----:B0-----:R-:W3:Y:S04]  /*3d970*/  LDL.LU R250, [R1+0xc94] ;  /* 0x000c940001fa7983 */ /* 0x001ee80000300800 */
[----:B-1----:R-:W3:Y:S04]  /*3d980*/  LDL.LU R252, [R1+0xc74] ;  /* 0x000c740001fc7983 */ /* 0x002ee80000300800 */
        /* <DEDUP_REMOVED lines=8> */
[----:B------:R-:W-:Y:S04]  /*3da10*/  STS.U16 [R15+0x24e80], R21 ;  /* 0x024e80150f007388 */ /* 0x000fe80000000400 */
[----:B------:R0:W-:Y:S04]  /*3da20*/  STS.U16 [R15+0x25680], R20 ;  /* 0x025680140f007388 */ /* 0x0001e80000000400 */
[----:B0-----:R-:W4:Y:S04]  /*3da30*/  LDL.LU R20, [R1+0xc14] ;  /* 0x000c140001147983 */ /* 0x001f280000300800 */
[----:B------:R-:W4:Y:S04]  /*3da40*/  LDL.LU R247, [R1+0xbf4] ;  /* 0x000bf40001f77983 */ /* 0x000f280000300800 */
[----:B------:R-:W4:Y:S04]  /*3da50*/  LDL.LU R248, [R1+0xbd4] ;  /* 0x000bd40001f87983 */ /* 0x000f280000300800 */
[----:B------:R-:W4:Y:S04]  /*3da60*/  LDL.LU R186, [R1+0xbb4] ;  /* 0x000bb40001ba7983 */ /* 0x000f280000300800 */
[----:B------:R-:W4:Y:S04]  /*3da70*/  LDL.LU R187, [R1+0xba4] ;  /* 0x000ba40001bb7983 */ /* 0x000f280000300800 */
[----:B------:R-:W4:Y:S04]  /*3da80*/  LDL.LU R249, [R1+0xb84] ;  /* 0x000b840001f97983 */ /* 0x000f280000300800 */
[----:B------:R-:W4:Y:S04]  /*3da90*/  LDL.LU R21, [R1+0xb64] ;  /* 0x000b640001157983 */ /* 0x000f280000300800 */
[----:B--2---:R0:W-:Y:S04]  /*3daa0*/  STS.U16 [R15+0x25a80], R251 ;  /* 0x025a80fb0f007388 */ /* 0x0041e80000000400 */
[----:B0-----:R-:W2:Y:S04]  /*3dab0*/  LDL.LU R251, [R1+0xb44] ;  /* 0x000b440001fb7983 */ /* 0x001ea80000300800 */
[----:B---3--:R0:W-:Y:S04]  /*3dac0*/  STS.U16 [R15+0x26280], R250 ;  /* 0x026280fa0f007388 */ /* 0x0081e80000000400 */
[----:B------:R1:W-:Y:S04]  /*3dad0*/  STS.U16 [R15+0x26680], R252 ;  /* 0x026680fc0f007388 */ /* 0x0003e80000000400 */
[----:B0-----:R-:W3:Y:S04]  /*3dae0*/  LDL.LU R250, [R1+0xb24] ;  /* 0x000b240001fa7983 */ /* 0x001ee80000300800 */
[----:B-1----:R-:W3:Y:S04]  /*3daf0*/  LDL.LU R252, [R1+0xb04] ;  /* 0x000b040001fc7983 */ /* 0x002ee80000300800 */
[----:B----4-:R0:W-:Y:S04]  /*3db00*/  STS.U16 [R15+0x26e80], R163 ;  /* 0x026e80a30f007388 */ /* 0x0101e80000000400 */
[----:B0-----:R-:W4:Y:S04]  /*3db10*/  LDL.LU R163, [R1+0xae4] ;  /* 0x000ae40001a37983 */ /* 0x001f280000300800 */
[----:B------:R-:W-:Y:S04]  /*3db20*/  STS.U16 [R15+0x25e80], R185 ;  /* 0x025e80b90f007388 */ /* 0x000fe80000000400 */
[----:B------:R-:W-:Y:S04]  /*3db30*/  STS.U16 [R15+0x26a80], R188 ;  /* 0x026a80bc0f007388 */ /* 0x000fe80000000400 */
[----:B------:R0:W-:Y:S04]  /*3db40*/  STS.U16 [R15+0x27280], R20 ;  /* 0x027280140f007388 */ /* 0x0001e80000000400 */
[----:B0-----:R-:W4:Y:S04]  /*3db50*/  LDL.LU R20, [R1+0xac4] ;  /* 0x000ac40001147983 */ /* 0x001f280000300800 */
[----:B------:R-:W4:Y:S04]  /*3db60*/  LDL.LU R185, [R1+0xaa4] ;  /* 0x000aa40001b97983 */ /* 0x000f280000300800 */
[----:B------:R0:W-:Y:S04]  /*3db70*/  STS.U16 [R15+0x30a80], R21 ;  /* 0x030a80150f007388 */ /* 0x0001e80000000400 */
[----:B0-----:R-:W4:Y:S04]  /*3db80*/  LDL.LU R21, [R1+0xa84] ;  /* 0x000a840001157983 */ /* 0x001f280000300800 */
[----:B--2---:R0:W-:Y:S04]  /*3db90*/  STS.U16 [R15+0x30e80], R251 ;  /* 0x030e80fb0f007388 */ /* 0x0041e80000000400 */
[----:B0-----:R-:W2:Y:S04]  /*3dba0*/  LDL.LU R251, [R1+0xa64] ;  /* 0x000a640001fb7983 */ /* 0x001ea80000300800 */
[----:B------:R-:W2:Y:S04]  /*3dbb0*/  LDL.LU R188, [R1+0xa44] ;  /* 0x000a440001bc7983 */ /* 0x000ea80000300800 */
[----:B---3--:R0:W-:Y:S04]  /*3dbc0*/  STS.U16 [R15+0x31680], R252 ;  /* 0x031680fc0f007388 */ /* 0x0081e80000000400 */
[----:B0-----:R-:W3:Y:S04]  /*3dbd0*/  LDL.LU R252, [R1+0xa24] ;  /* 0x000a240001fc7983 */ /* 0x001ee80000300800 */
        /* <DEDUP_REMOVED lines=11> */
[----:B------:R0:W-:Y:S04]  /*3dc90*/  STS.U16 [R15+0x31280], R250 ;  /* 0x031280fa0f007388 */ /* 0x0001e80000000400 */
[----:B-1----:R-:W4:Y:S04]  /*3dca0*/  LDL.LU R249, [R1+0x960] ;  /* 0x0009600001f97983 */ /* 0x002f280000300800 */
[----:B------:R1:W-:Y:S04]  /*3dcb0*/  STS.U16 [R15+0x31e80], R20 ;  /* 0x031e80140f007388 */ /* 0x0003e80000000400 */
[----:B0-----:R-:W4:Y:S04]  /*3dcc0*/  LDL.LU R250, [R1+0x940] ;  /* 0x0009400001fa7983 */ /* 0x001f280000300800 */
[----:B------:R0:W-:Y:S04]  /*3dcd0*/  STS.U16 [R15+0x32680], R21 ;  /* 0x032680150f007388 */ /* 0x0001e80000000400 */
[----:B-1----:R-:W4:Y:S04]  /*3dce0*/  LDL.LU R20, [R1+0x920] ;  /* 0x0009200001147983 */ /* 0x002f280000300800 */
[----:B0-----:R-:W4:Y:S04]  /*3dcf0*/  LDL.LU R21, [R1+0x900] ;  /* 0x0009000001157983 */ /* 0x001f280000300800 */
[----:B--2---:R0:W-:Y:S04]  /*3dd00*/  STS.U16 [R15+0x32a80], R251 ;  /* 0x032a80fb0f007388 */ /* 0x0041e80000000400 */
[----:B0-----:R-:W2:Y:S04]  /*3dd10*/  LDL.LU R251, [R1+0x8e0] ;  /* 0x0008e00001fb7983 */ /* 0x001ea80000300800 */
[----:B---3--:R0:W-:Y:S04]  /*3dd20*/  STS.U16 [R15+0x33280], R252 ;  /* 0x033280fc0f007388 */ /* 0x0081e80000000400 */
[----:B0-----:R-:W3:Y:S04]  /*3dd30*/  LDL.LU R252, [R1+0x8c0] ;  /* 0x0008c00001fc7983 */ /* 0x001ee80000300800 */
[----:B----4-:R0:W-:Y:S04]  /*3dd40*/  STS.U16 [R15+0x33680], R163 ;  /* 0x033680a30f007388 */ /* 0x0101e80000000400 */
[----:B0-----:R-:W4:Y:S04]  /*3dd50*/  LDL.LU R163, [R1+0x83c] ;  /* 0x00083c0001a37983 */ /* 0x001f280000300800 */
[----:B------:R0:W-:Y:S04]  /*3dd60*/  STS.U16 [R15+0x32e80], R188 ;  /* 0x032e80bc0f007388 */ /* 0x0001e80000000400 */
[----:B------:R1:W-:Y:S04]  /*3dd70*/  STS.U16 [R15+0x33a80], R247 ;  /* 0x033a80f70f007388 */ /* 0x0003e80000000400 */
[----:B0-----:R-:W4:Y:S04]  /*3dd80*/  LDL.LU R188, [R1+0x824] ;  /* 0x0008240001bc7983 */ /* 0x001f280000300800 */
[----:B-1----:R-:W4:Y:S04]  /*3dd90*/  LDL.LU R247, [R1+0x808] ;  /* 0x0008080001f77983 */ /* 0x002f280000300800 */
[----:B------:R-:W-:Y:S04]  /*3dda0*/  STS.U16 [R15+0x33e80], R248 ;  /* 0x033e80f80f007388 */ /* 0x000fe80000000400 */
[----:B------:R-:W-:Y:S04]  /*3ddb0*/  STS.U16 [R15+0x34280], R186 ;  /* 0x034280ba0f007388 */ /* 0x000fe80000000400 */
[----:B------:R-:W-:Y:S04]  /*3ddc0*/  STS.U16 [R15+0x34680], R187 ;  /* 0x034680bb0f007388 */ /* 0x000fe80000000400 */
[----:B------:R-:W-:Y:S04]  /*3ddd0*/  STS.U16 [R15+0x34a80], R249 ;  /* 0x034a80f90f007388 */ /* 0x000fe80000000400 */
[----:B------:R0:W-:Y:S04]  /*3dde0*/  STS.U16 [R15+0x35280], R20 ;  /* 0x035280140f007388 */ /* 0x0001e80000000400 */
[----:B0-----:R-:W4:Y:S04]  /*3ddf0*/  LDL.LU R20, [R1+0x7e4] ;  /* 0x0007e40001147983 */ /* 0x001f280000300800 */
[----:B------:R-:W4:Y:S04]  /*3de00*/  LDL.LU R248, [R1+0x738] ;  /* 0x0007380001f87983 */ /* 0x000f280000300800 */
[----:B------:R-:W-:Y:S04]  /*3de10*/  STS.U16 [R15+0x34e80], R250 ;  /* 0x034e80fa0f007388 */ /* 0x000fe80000000400 */
[----:B------:R-:W-:Y:S04]  /*3de20*/  STS.U16 [R15+0x35680], R21 ;  /* 0x035680150f007388 */ /* 0x000fe80000000400 */
[----:B--2---:R0:W-:Y:S04]  /*3de30*/  STS.U16 [R15+0x35a80], R251 ;  /* 0x035a80fb0f007388 */ /* 0x0041e80000000400 */
[----:B0-----:R-:W2:Y:S04]  /*3de40*/  LDL.LU R251, [R1+0x710] ;  /* 0x0007100001fb7983 */ /* 0x001ea80000300800 */
[----:B------:R-:W2:Y:S04]  /*3de50*/  LDL.LU R186, [R1+0x6ec] ;  /* 0x0006ec0001ba7983 */ /* 0x000ea80000300800 */
[----:B---3--:R0:W-:Y:S04]  /*3de60*/  STS.U16 [R15+0x35e80], R252 ;  /* 0x035e80fc0f007388 */ /* 0x0081e80000000400 */
[----:B0-----:R-:W3:Y:S04]  /*3de70*/  LDL.LU R252, [R1+0xf90] ;  /* 0x000f900001fc7983 */ /* 0x001ee80000300800 */
[----:B------:R-:W3:Y:S04]  /*3de80*/  LDL.LU R187, [R1+0xf68] ;  /* 0x000f680001bb7983 */ /* 0x000ee80000300800 */
[----:B------:R-:W3:Y:S04]  /*3de90*/  LDL.LU R249, [R1+0xf4c] ;  /* 0x000f4c0001f97983 */ /* 0x000ee80000300800 */
[----:B------:R-:W3:Y:S04]  /*3dea0*/  LDL.LU R250, [R1+0xf28] ;  /* 0x000f280001fa7983 */ /* 0x000ee80000300800 */
[----:B----4-:R0:W-:Y:S04]  /*3deb0*/  STS.U16 [R15+0x36280], R163 ;  /* 0x036280a30f007388 */ /* 0x0101e80000000400 */
[----:B------:R-:W4:Y:S04]  /*3dec0*/  LDL.LU R21, [R1+0xf0c] ;  /* 0x000f0c0001157983 */ /* 0x000f280000300800 */
[----:B0-----:R-:W4:Y:S01]  /*3ded0*/  LDL.LU R163, [R1+0xeec] ;  /* 0x000eec0001a37983 */ /* 0x001f220000300800 */
[----:B------:R-:W-:-:S04]  /*3dee0*/  LOP3.LUT R14, R22, 0x60, RZ, 0x3c, !PT ;  /* 0x00000060160e7812 */ /* 0x000fc800078e3cff */
[----:B------:R-:W-:Y:S01]  /*3def0*/  IADD3 R14, R17, R14, RZ ;  /* 0x0000000e110e7210 */ /* 0x000fe20007ffe0ff */
[----:B------:R-:W-:Y:S04]  /*3df00*/  STS.U16 [R15+0x32280], R185 ;  /* 0x032280b90f007388 */ /* 0x000fe80000000400 */
[----:B------:R-:W-:Y:S04]  /*3df10*/  STS.U16 [R15+0x36680], R188 ;  /* 0x036680bc0f007388 */ /* 0x000fe80000000400 */
[----:B------:R-:W-:Y:S04]  /*3df20*/  STS.U16 [R15+0x36a80], R247 ;  /* 0x036a80f70f007388 */ /* 0x000fe80000000400 */
[----:B------:R-:W-:Y:S04]  /*3df30*/  STS.U16 [R15+0x37e80], R154 ;  /* 0x037e809a0f007388 */ /* 0x000fe80000000400 */
[----:B------:R0:W-:Y:S04]  /*3df40*/  STS.U16 [R15+0x36e80], R20 ;  /* 0x036e80140f007388 */ /* 0x0001e80000000400 */
[----:B------:R-:W-:Y:S04]  /*3df50*/  STS.U16 [R15+0x37280], R248 ;  /* 0x037280f80f007388 */ /* 0x000fe80000000400 */
[----:B0-----:R-:W4:Y:S04]  /*3df60*/  LDL.LU R20, [R1+0xecc] ;  /* 0x000ecc0001147983 */ /* 0x001f280000300800 */
[----:B--2---:R0:W-:Y:S04]  /*3df70*/  STS.U16 [R15+0x37680], R251 ;  /* 0x037680fb0f007388 */ /* 0x0041e80000000400 */
[----:B------:R-:W-:Y:S04]  /*3df80*/  STS.U16 [R15+0x37a80], R186 ;  /* 0x037a80ba0f007388 */ /* 0x000fe80000000400 */
[----:B0-----:R-:W2:Y:S04]  /*3df90*/  LDL.LU R251, [R1+0xeac] ;  /* 0x000eac0001fb7983 */ /* 0x001ea80000300800 */
[----:B---3--:R0:W-:Y:S04]  /*3dfa0*/  STS.U16 [R14+0x20300], R252 ;  /* 0x020300fc0e007388 */ /* 0x0081e80000000400 */
[----:B0-----:R-:W3:Y:S04]  /*3dfb0*/  LDL.LU R252, [R1+0xe90] ;  /* 0x000e900001fc7983 */ /* 0x001ee80000300800 */
[----:B------:R-:W3:Y:S04]  /*3dfc0*/  LDL.LU R246, [R1+0xe70] ;  /* 0x000e700001f67983 */ /* 0x000ee80000300800 */
[----:B------:R-:W3:Y:S04]  /*3dfd0*/  LDL.LU R185, [R1+0xe50] ;  /* 0x000e500001b97983 */ /* 0x000ee80000300800 */
[----:B------:R-:W3:Y:S04]  /*3dfe0*/  LDL.LU R188, [R1+0xe30] ;  /* 0x000e300001bc7983 */ /* 0x000ee80000300800 */
[----:B----4-:R0:W-:Y:S04]  /*3dff0*/  STS.U16 [R14+0x21700], R163 ;  /* 0x021700a30e007388 */ /* 0x0101e80000000400 */
[----:B0-----:R-:W4:Y:S04]  /*3e000*/  LDL.LU R163, [R1+0xe10] ;  /* 0x000e100001a37983 */ /* 0x001f280000300800 */
[----:B------:R-:W4:Y:S04]  /*3e010*/  LDL.LU R247, [R1+0xdf0] ;  /* 0x000df00001f77983 */ /* 0x000f280000300800 */
        /* <DEDUP_REMOVED lines=8> */
[----:B--2---:R0:W-:Y:S04]  /*3e0a0*/  STS.U16 [R14+0x21f00], R251 ;  /* 0x021f00fb0e007388 */ /* 0x0041e80000000400 */
[----:B0-----:R-:W2:Y:S04]  /*3e0b0*/  LDL.LU R251, [R1+0xd74] ;  /* 0x000d740001fb7983 */ /* 0x001ea80000300800 */
[----:B------:R-:W2:Y:S04]  /*3e0c0*/  LDL.LU R187, [R1+0xd54] ;  /* 0x000d540001bb7983 */ /* 0x000ea80000300800 */
[----:B------:R-:W2:Y:S04]  /*3e0d0*/  LDL.LU R249, [R1+0xd34] ;  /* 0x000d340001f97983 */ /* 0x000ea80000300800 */
[----:B------:R-:W2:Y:S04]  /*3e0e0*/  LDL.LU R250, [R1+0xd14] ;  /* 0x000d140001fa7983 */ /* 0x000ea80000300800 */
[----:B------:R-:W2:Y:S04]  /*3e0f0*/  LDL.LU R21, [R1+0xcf4] ;  /* 0x000cf40001157983 */ /* 0x000ea80000300800 */
[----:B---3--:R0:W-:Y:S04]  /*3e100*/  STS.U16 [R14+0x22300], R252 ;  /* 0x022300fc0e007388 */ /* 0x0081e80000000400 */
[----:B0-----:R-:W3:Y:S04]  /*3e110*/  LDL.LU R252, [R1+0xcd4] ;  /* 0x000cd40001fc7983 */ /* 0x001ee80000300800 */
[----:B----4-:R0:W-:Y:S04]  /*3e120*/  STS.U16 [R14+0x23300], R163 ;  /* 0x023300a30e007388 */ /* 0x0101e80000000400 */
        /* <DEDUP_REMOVED lines=8> */
[----:B0-----:R-:W4:Y:S04]  /*3e1b0*/  LDL.LU R20, [R1+0xc90] ;  /* 0x000c900001147983 */ /* 0x001f280000300800 */
[----:B--2---:R0:W-:Y:S04]  /*3e1c0*/  STS.U16 [R14+0x24700], R251 ;  /* 0x024700fb0e007388 */ /* 0x0041e80000000400 */
[----:B0-----:R-:W2:Y:S04]  /*3e1d0*/  LDL.LU R251, [R1+0xc70] ;  /* 0x000c700001fb7983 */ /* 0x001ea80000300800 */
[----:B------:R-:W2:Y:S04]  /*3e1e0*/  LDL.LU R246, [R1+0xc50] ;  /* 0x000c500001f67983 */ /* 0x000ea80000300800 */
[----:B------:R-:W2:Y:S04]  /*3e1f0*/  LDL.LU R185, [R1+0xc30] ;  /* 0x000c300001b97983 */ /* 0x000ea80000300800 */
[----:B------:R-:W2:Y:S04]  /*3e200*/  LDL.LU R188, [R1+0xc10] ;  /* 0x000c100001bc7983 */ /* 0x000ea80000300800 */
[----:B---3--:R0:W-:Y:S04]  /*3e210*/  STS.U16 [R14+0x25b00], R252 ;  /* 0x025b00fc0e007388 */ /* 0x0081e80000000400 */
[----:B0-----:R-:W3:Y:S04]  /*3e220*/  LDL.LU R252, [R1+0xbf0] ;  /* 0x000bf00001fc7983 */ /* 0x001ee80000300800 */
[----:B------:R-:W3:Y:S04]  /*3e230*/  LDL.LU R247, [R1+0xbd0] ;  /* 0x000bd00001f77983 */ /* 0x000ee80000300800 */
[----:B----4-:R0:W-:Y:S04]  /*3e240*/  STS.U16 [R14+0x25f00], R163 ;  /* 0x025f00a30e007388 */ /* 0x0101e80000000400 */
[----:B0-----:R-:W4:Y:S04]  /*3e250*/  LDL.LU R163, [R1+0xbb0] ;  /* 0x000bb00001a37983 */ /* 0x001f280000300800 */
[----:B------:R-:W4:Y:S04]  /*3e260*/  LDL.LU R248, [R1+0xba0] ;  /* 0x000ba00001f87983 */ /* 0x000f280000300800 */
        /* <DEDUP_REMOVED lines=11> */
[----:B--2---:R0:W-:Y:S04]  /*3e320*/  STS.U16 [R14+0x26700], R251 ;  /* 0x026700fb0e007388 */ /* 0x0041e80000000400 */
[----:B0-----:R-:W2:Y:S04]  /*3e330*/  LDL.LU R251, [R1+0xac0] ;  /* 0x000ac00001fb7983 */ /* 0x001ea80000300800 */
        /* <DEDUP_REMOVED lines=15> */
[----:B--2---:R0:W-:Y:S04]  /*3e430*/  STS.U16 [R14+0x31f00], R251 ;  /* 0x031f00fb0e007388 */ /* 0x0041e80000000400 */
[----:B0-----:R-:W2:Y:S04]  /*3e440*/  LDL.LU R251, [R1+0x9e0] ;  /* 0x0009e00001fb7983 */ /* 0x001ea80000300800 */
[----:B------:R-:W2:Y:S04]  /*3e450*/  LDL.LU R247, [R1+0x9c0] ;  /* 0x0009c00001f77983 */ /* 0x000ea80000300800 */
[----:B---3--:R0:W-:Y:S04]  /*3e460*/  STS.U16 [R14+0x32300], R252 ;  /* 0x032300fc0e007388 */ /* 0x0081e80000000400 */
[----:B0-----:R-:W3:Y:S04]  /*3e470*/  LDL.LU R252, [R1+0x9a0] ;  /* 0x0009a00001fc7983 */ /* 0x001ee80000300800 */
[----:B------:R-:W3:Y:S04]  /*3e480*/  LDL.LU R248, [R1+0x97c] ;  /* 0x00097c0001f87983 */ /* 0x000ee80000300800 */
[----:B------:R-:W3:Y:S04]  /*3e490*/  LDL.LU R186, [R1+0x95c] ;  /* 0x00095c0001ba7983 */ /* 0x000ee80000300800 */
        /* <DEDUP_REMOVED lines=9> */
[----:B0-----:R-:W4:Y:S04]  /*3e530*/  LDL.LU R21, [R1+0x8bc] ;  /* 0x0008bc0001157983 */ /* 0x001f280000300800 */
[----:B------:R0:W-:Y:S04]  /*3e540*/  STS.U16 [R14+0x32b00], R20 ;  /* 0x032b00140e007388 */ /* 0x0001e80000000400 */
        /* <DEDUP_REMOVED lines=14> */
[----:B------:R-:W-:Y:S04]  /*3e630*/  STS.U16 [R14+0x34b00], R186 ;  /* 0x034b00ba0e007388 */ /* 0x000fe80000000400 */
        /* <DEDUP_REMOVED lines=26> */
[----:B--2---:R0:W-:Y:S04]  /*3e7e0*/  STS.U16 [R3+0x20780], R251 ;  /* 0x020780fb03007388 */ /* 0x0041e80000000400 */
[----:B0-----:R-:W2:Y:S04]  /*3e7f0*/  LDL.LU R251, [R1+0xe4c] ;  /* 0x000e4c0001fb7983 */ /* 0x001ea80000300800 */
[----:B---3--:R0:W-:Y:S04]  /*3e800*/  STS.U16 [R3+0x21380], R252 ;  /* 0x021380fc03007388 */ /* 0x0081e80000000400 */
[----:B0-----:R-:W3:Y:S04]  /*3e810*/  LDL.LU R252, [R1+0xe2c] ;  /* 0x000e2c0001fc7983 */ /* 0x001ee80000300800 */
[----:B------:R-:W3:Y:S04]  /*3e820*/  LDL.LU R245, [R1+0xe0c] ;  /* 0x000e0c0001f57983 */ /* 0x000ee80000300800 */
[----:B------:R-:W3:Y:S04]  /*3e830*/  LDL.LU R246, [R1+0xdec] ;  /* 0x000dec0001f67983 */ /* 0x000ee80000300800 */
[----:B------:R-:W3:Y:S04]  /*3e840*/  LDL.LU R185, [R1+0xdcc] ;  /* 0x000dcc0001b97983 */ /* 0x000ee80000300800 */
[----:B------:R-:W3:Y:S04]  /*3e850*/  LDL.LU R188, [R1+0xdac] ;  /* 0x000dac0001bc7983 */ /* 0x000ee80000300800 */
[----:B------:R-:W3:Y:S04]  /*3e860*/  LDL.LU R247, [R1+0xd90] ;  /* 0x000d900001f77983 */ /* 0x000ee80000300800 */
[----:B----4-:R0:W-:Y:S04]  /*3e870*/  STS.U16 [R3+0x22780], R163 ;  /* 0x022780a303007388 */ /* 0x0101e80000000400 */
[----:B------:R-:W4:Y:S04]  /*3e880*/  LDL.LU R248, [R1+0xd70] ;  /* 0x000d700001f87983 */ /* 0x000f280000300800 */
        /* <DEDUP_REMOVED lines=46> */
[----:B------:R-:W4:Y:S04]  /*3eb70*/  LDL.LU R21, [R1+0xa7c] ;  /* 0x000a7c0001157983 */ /* 0x000f280000300800 */
        /* <DEDUP_REMOVED lines=29> */
[----:B-1----:R-:W4:Y:S04]  /*3ed50*/  LDL.LU R21, [R1+0x8d8] ;  /* 0x0008d80001157983 */ /* 0x002f280000300800 */
        /* <DEDUP_REMOVED lines=11> */
[----:B------:R0:W-:Y:S04]  /*3ee10*/  STS.U16 [R3+0x35f80], R21 ;  /* 0x035f801503007388 */ /* 0x0001e80000000400 */
[----:B-1----:R-:W4:Y:S04]  /*3ee20*/  LDL.LU R250, [R1+0x708] ;  /* 0x0007080001fa7983 */ /* 0x002f280000300800 */
        /* <DEDUP_REMOVED lines=8> */
[----:B0-----:R-:W3:Y:S04]  /*3eeb0*/  LDL.LU R163, [R1+0x6a0] ;  /* 0x0006a00001a37983 */ /* 0x001ee80000300800 */
[----:B------:R-:W4:Y:S04]  /*3eec0*/  LDL.LU.64 R24, [R1+0x400] ;  /* 0x0004000001187983 */ /* 0x000f280000300a00 */
[----:B------:R-:W3:Y:S04]  /*3eed0*/  LDL.LU.64 R26, [R1+0x408] ;  /* 0x00040800011a7983 */ /* 0x000ee80000300a00 */
[----:B------:R-:W2:Y:S04]  /*3eee0*/  LDL.LU.64 R28, [R1+0x410] ;  /* 0x00041000011c7983 */ /* 0x000ea80000300a00 */
[----:B------:R-:W3:Y:S04]  /*3eef0*/  LDL.LU.64 R30, [R1+0x418] ;  /* 0x00041800011e7983 */ /* 0x000ee80000300a00 */
        /* <DEDUP_REMOVED lines=59> */
[----:B------:R-:W3:Y:S01]  /*3f2b0*/  LDL.LU.64 R150, [R1+0x5f8] ;  /* 0x0005f80001967983 */ /* 0x000ee20000300a00 */
[----:B------:R-:W-:-:S04]  /*3f2c0*/  FADD R14, -R18, R188 ;  /* 0x000000bc120e7221 */ /* 0x000fc80000000100 */
[----:B------:R-:W-:Y:S01]  /*3f2d0*/  FMUL R14, R14, 1.4426950216293334961 ;  /* 0x3fb8aa3b0e0e7820 */ /* 0x000fe20000400000 */
[----:B------:R0:W-:Y:S03]  /*3f2e0*/  STS.U16 [R3+0x35380], R187 ;  /* 0x035380bb03007388 */ /* 0x0001e60000000400 */
[----:B------:R1:W4:Y:S01]  /*3f2f0*/  MUFU.EX2 R22, R14 ;  /* 0x0000000e00167308 */ /* 0x0003220000000800 */
[----:B------:R1:W-:Y:S04]  /*3f300*/  STS.U16 [R3+0x37380], R249 ;  /* 0x037380f903007388 */ /* 0x0003e80000000400 */
[----:B------:R1:W-:Y:S04]  /*3f310*/  STS.U16 [R3+0x37780], R250 ;  /* 0x037780fa03007388 */ /* 0x0003e80000000400 */
[----:B0-----:R-:W3:Y:S01]  /*3f320*/  LDL.LU R187, [R1+0x694] ;  /* 0x0006940001bb7983 */ /* 0x001ee20000300800 */
[----:B-1----:R-:W-:-:S03]  /*3f330*/  FADD R14, -R19, R21 ;  /* 0x00000015130e7221 */ /* 0x002fc60000000100 */
[----:B------:R-:W3:Y:S04]  /*3f340*/  LDL.LU R249, [R1+0x698] ;  /* 0x0006980001f97983 */ /* 0x000ee80000300800 */
[----:B------:R-:W3:Y:S04]  /*3f350*/  LDL.LU R250, [R1+0x68c] ;  /* 0x00068c0001fa7983 */ /* 0x000ee80000300800 */
[----:B------:R-:W3:Y:S04]  /*3f360*/  LDL.LU R21, [R1+0x690] ;  /* 0x0006900001157983 */ /* 0x000ee80000300800 */
        /* <DEDUP_REMOVED lines=8> */
[----:B------:R1:W-:Y:S06]  /*3f3f0*/  MEMBAR.ALL.CTA ;  /* 0x0000000000007992 */ /* 0x0003ec0000008000 */
[----:B-1----:R-:W1:Y:S01]  /*3f400*/  FENCE.VIEW.ASYNC.S ;  /* 0x00000000000073c6 */ /* 0x002e620000000000 */
[----:B------:R-:W-:Y:S01]  /*3f410*/  FMUL R14, R14, 1.4426950216293334961 ;  /* 0x3fb8aa3b0e0e7820 */ /* 0x000fe20000400000 */
[-C--:B----4-:R-:W-:Y:S01]  /*3f420*/  FMUL R24, R24, R22.reuse ;  /* 0x0000001618187220 */ /* 0x090fe20000400000 */
[-C--:B------:R-:W-:Y:S01]  /*3f430*/  FMUL R25, R25, R22.reuse ;  /* 0x0000001619197220 */ /* 0x080fe20000400000 */
[-C--:B--2---:R-:W-:Y:S01]  /*3f440*/  FMUL R28, R28, R22.reuse ;  /* 0x000000161c1c7220 */ /* 0x084fe20000400000 */
[----:B------:R-:W2:Y:S01]  /*3f450*/  MUFU.EX2 R15, R14 ;  /* 0x0000000e000f7308 */ /* 0x000ea20000000800 */
[-C--:B------:R-:W-:Y:S01]  /*3f460*/  FMUL R29, R29, R22.reuse ;  /* 0x000000161d1d7220 */ /* 0x080fe20000400000 */
[-C--:B---3--:R-:W-:Y:S01]  /*3f470*/  FMUL R32, R32, R22.reuse ;  /* 0x0000001620207220 */ /* 0x088fe20000400000 */
[-C--:B------:R-:W-:Y:S01]  /*3f480*/  FMUL R33, R33, R22.reuse ;  /* 0x0000001621217220 */ /* 0x080fe20000400000 */
[-C--:B------:R-:W-:Y:S01]  /*3f490*/  FMUL R36, R36, R22.reuse ;  /* 0x0000001624247220 */ /* 0x080fe20000400000 */
[----:B------:R-:W-:Y:S01]  /*3f4a0*/  FMUL R37, R37, R22 ;  /* 0x0000001625257220 */ /* 0x000fe20000400000 */
[----:B------:R-:W-:Y:S01]  /*3f4b0*/  F2FP.BF16.F32.PACK_AB R181, R181, R182 ;  /* 0x000000b6b5b5723e */ /* 0x000fe200000010ff */
[----:B0-----:R-:W3:Y:S01]  /*3f4c0*/  LDL.LU R20, [R1+0x684] ;  /* 0x0006840001147983 */ /* 0x001ee20000300800 */
[-C--:B------:R-:W-:Y:S01]  /*3f4d0*/  FMUL R40, R40, R22.reuse ;  /* 0x0000001628287220 */ /* 0x080fe20000400000 */
[----:B------:R-:W-:Y:S01]  /*3f4e0*/  FMUL R41, R41, R22 ;  /* 0x0000001629297220 */ /* 0x000fe20000400000 */
[----:B------:R-:W-:-:S02]  /*3f4f0*/  F2FP.BF16.F32.PACK_AB R180, R180, R251 ;  /* 0x000000fbb4b4723e */ /* 0x000fc400000010ff */
[----:B------:R-:W-:Y:S01]  /*3f500*/  F2FP.BF16.F32.PACK_AB R182, R252, R163 ;  /* 0x000000a3fcb6723e */ /* 0x000fe200000010ff */
[----:B------:R-:W3:Y:S01]  /*3f510*/  LDL.LU R251, [R1+0x688] ;  /* 0x0006880001fb7983 */ /* 0x000ee20000300800 */
[----:B------:R-:W-:Y:S01]  /*3f520*/  F2FP.BF16.F32.PACK_AB R183, R183, R176 ;  /* 0x000000b0b7b7723e */ /* 0x000fe200000010ff */
[-C--:B------:R-:W-:Y:S01]  /*3f530*/  FMUL R44, R44, R22.reuse ;  /* 0x000000162c2c7220 */ /* 0x080fe20000400000 */
[-C--:B------:R-:W-:Y:S01]  /*3f540*/  FMUL R45, R45, R22.reuse ;  /* 0x000000162d2d7220 */ /* 0x080fe20000400000 */
[-C--:B--2---:R-:W-:Y:S01]  /*3f550*/  FMUL R26, R26, R15.reuse ;  /* 0x0000000f1a1a7220 */ /* 0x084fe20000400000 */
[-C--:B------:R-:W-:Y:S01]  /*3f560*/  FMUL R27, R27, R15.reuse ;  /* 0x0000000f1b1b7220 */ /* 0x080fe20000400000 */
        /* <DEDUP_REMOVED lines=13> */
[----:B------:R-:W-:Y:S01]  /*3f640*/  FMUL R53, R53, R22 ;  /* 0x0000001635357220 */ /* 0x000fe20000400000 */
[-C--:B------:R-:W-:Y:S01]  /*3f650*/  FMUL R50, R50, R15.reuse ;  /* 0x0000000f32327220 */ /* 0x080fe20000400000 */
[-C--:B------:R-:W-:Y:S01]  /*3f660*/  FMUL R51, R51, R15.reuse ;  /* 0x0000000f33337220 */ /* 0x080fe20000400000 */
[-C--:B------:R-:W-:Y:S01]  /*3f670*/  FMUL R54, R54, R15.reuse ;  /* 0x0000000f36367220 */ /* 0x080fe20000400000 */
[-C--:B------:R-:W-:Y:S01]  /*3f680*/  FMUL R55, R55, R15.reuse ;  /* 0x0000000f37377220 */ /* 0x080fe20000400000 */
[----:B------:R-:W-:Y:S01]  /*3f690*/  F2FP.BF16.F32.PACK_AB R177, R177, R178 ;  /* 0x000000b2b1b1723e */ /* 0x000fe200000010ff */
[----:B------:R-:W2:Y:S01]  /*3f6a0*/  LDL.LU R252, [R1+0x67c] ;  /* 0x00067c0001fc7983 */ /* 0x000ea20000300800 */
[-C--:B------:R-:W-:Y:S01]  /*3f6b0*/  FMUL R56, R56, R22.reuse ;  /* 0x0000001638387220 */ /* 0x080fe20000400000 */
[----:B------:R-:W-:Y:S01]  /*3f6c0*/  FMUL R57, R57, R22 ;  /* 0x0000001639397220 */ /* 0x000fe20000400000 */
[----:B------:R-:W-:Y:S01]  /*3f6d0*/  F2FP.BF16.F32.PACK_AB R179, R179, R172 ;  /* 0x000000acb3b3723e */ /* 0x000fe200000010ff */
[----:B------:R-:W2:Y:S01]  /*3f6e0*/  LDL.LU R163, [R1+0x680] ;  /* 0x0006800001a37983 */ /* 0x000ea20000300800 */
        /* <DEDUP_REMOVED lines=93> */
[----:B------:R-:W-:Y:S01]  /*3fcc0*/  FMUL R151, R151, R15 ;  /* 0x0000000f97977220 */ /* 0x000fe20000400000 */
[----:B-1----:R-:W-:Y:S06]  /*3fcd0*/  BAR.SYNC.DEFER_BLOCKING 0x0 ;  /* 0x0000000000007b1d */ /* 0x002fec0000010000 */
[----:B------:R-:W-:-:S06]  /*3fce0*/  WARPGROUP.ARRIVE ;  /* 0x00000000000079c5 */ /* 0x000fcc0000000000 */
[----:B------:R-:W-:Y:S01]  /*3fcf0*/  HGMMA.64x256x16.F32.BF16 R24, R180, gdesc[UR52], R24, gsb0 ;  /* 0x03e00034b4187df0 */ /* 0x000fe20008001818 */
[----:B------:R-:W-:Y:S02]  /*3fd00*/  F2FP.BF16.F32.PACK_AB R176, R187, R249 ;  /* 0x000000f9bbb0723e */ /* 0x000fe400000010ff */
[----:B------:R-:W-:Y:S01]  /*3fd10*/  F2FP.BF16.F32.PACK_AB R178, R250, R21 ;  /* 0x00000015fab2723e */ /* 0x000fe200000010ff */
[----:B------:R-:W-:-:S03]  /*3fd20*/  WARPGROUP.DEPBAR.LE gsb0, 0x0 ;  /* 0x00008000000079c5 */ /* 0x000fc60000010000 */
[----:B------:R-:W-:-:S15]  /*3fd30*/  WARPGROUP.ARRIVE ;  /* 0x00000000000079c5 */ /* 0x000fde0000000000 */
[----:B------:R-:W-:-:S06]  /*3fd40*/  NOP ;  /* 0x0000000000007918 */ /* 0x000fcc0000000000 */
[----:B------:R-:W-:Y:S03]  /*3fd50*/  HGMMA.64x256x16.F32.BF16 R24, R176, gdesc[UR4], R24, gsb0 ;  /* 0x03e00004b0187df0 */ /* 0x000fe60008001818 */
[----:B------:R-:W-:Y:S02]  /*3fd60*/  WARPGROUP.DEPBAR.LE gsb0, 0x0 ;  /* 0x00008000000079c5 */ /* 0x000fe40000010000 */
        /* <DEDUP_REMOVED lines=62> */
[----:B------:R0:W-:Y:S04]  /*40150*/  STL.64 [R1+0x5f0], R148 ;  /* 0x0005f09401007387 */ /* 0x0001e80000100a00 */
[----:B------:R1:W-:Y:S04]  /*40160*/  STL.64 [R1+0x5f8], R150 ;  /* 0x0005f89601007387 */ /* 0x0003e80000100a00 */
[----:B------:R-:W4:Y:S04]  /*40170*/  LDL.LU R156, [R1+0x674] ;  /* 0x00067400019c7983 */ /* 0x000f280000300800 */
[----:B0-----:R-:W3:Y:S04]  /*40180*/  LDL.LU R148, [R1+0x678] ;  /* 0x0006780001947983 */ /* 0x001ee80000300800 */
[----:B------:R-:W3:Y:S04]  /*40190*/  LDL.LU R149, [R1+0x66c] ;  /* 0x00066c0001957983 */ /* 0x000ee80000300800 */
[----:B-1----:R-:W3:Y:S01]  /*401a0*/  LDL.LU R150, [R1+0x670] ;  /* 0x0006700001967983 */ /* 0x002ee20000300800 */
[----:B------:R-:W-:-:S03]  /*401b0*/  MOV R151, R169 ;  /* 0x000000a900977202 */ /* 0x000fc60000000f00 */
[----:B------:R-:W-:Y:S01]  /*401c0*/  STL.64 [R1+0x2570], R158 ;  /* 0x0025709e01007387 */ /* 0x000fe20000100a00 */
[----:B------:R-:W-:Y:S02]  /*401d0*/  F2FP.BF16.F32.PACK_AB R173, R173, R174 ;  /* 0x000000aeadad723e */ /* 0x000fe400000010ff */
[----:B------:R-:W-:Y:S02]  /*401e0*/  MOV R11, R161 ;  /* 0x000000a1000b7202 */ /* 0x000fe40000000f00 */
[----:B------:R-:W-:Y:S02]  /*401f0*/  MOV R10, R160 ;  /* 0x000000a0000a7202 */ /* 0x000fe40000000f00 */
[----:B--2---:R-:W-:Y:S02]  /*40200*/  F2FP.BF16.F32.PACK_AB R174, R252, R163 ;  /* 0x000000a3fcae723e */ /* 0x004fe400000010ff */
[----:B------:R-:W-:Y:S02]  /*40210*/  MOV R12, R162 ;  /* 0x000000a2000c7202 */ /* 0x000fe40000000f00 */
[----:B------:R-:W-:-:S02]  /*40220*/  MOV R7, R165 ;  /* 0x000000a500077202 */ /* 0x000fc40000000f00 */
[----:B------:R-:W-:Y:S02]  /*40230*/  MOV R6, R164 ;  /* 0x000000a400067202 */ /* 0x000fe40000000f00 */
[----:B------:R-:W-:Y:S02]  /*40240*/  MOV R9, R167 ;  /* 0x000000a700097202 */ /* 0x000fe40000000f00 */
[----:B------:R-:W-:Y:S02]  /*40250*/  MOV R8, R166 ;  /* 0x000000a600087202 */ /* 0x000fe40000000f00 */
[----:B------:R-:W-:Y:S02]  /*40260*/  F2FP.BF16.F32.PACK_AB R175, R175, R168 ;  /* 0x000000a8afaf723e */ /* 0x000fe400000010ff */
[----:B------:R-:W-:Y:S02]  /*40270*/  MOV R5, R171 ;  /* 0x000000ab00057202 */ /* 0x000fe40000000f00 */
[----:B------:R-:W-:Y:S01]  /*40280*/  MOV R4, R170 ;  /* 0x000000aa00047202 */ /* 0x000fe20000000f00 */
[----:B----4-:R-:W-:Y:S04]  /*40290*/  STL.64 [R1+0x2568], R156 ;  /* 0x0025689c01007387 */ /* 0x010fe80000100a00 */
[----:B------:R-:W-:Y:S04]  /*402a0*/  STL [R1+0x2560], R155 ;  /* 0x0025609b01007387 */ /* 0x000fe80000100800 */
[----:B---3--:R-:W-:Y:S04]  /*402b0*/  STL.64 [R1+0x2558], R150 ;  /* 0x0025589601007387 */ /* 0x008fe80000100a00 */
[----:B------:R0:W-:Y:S04]  /*402c0*/  STL.64 [R1+0x2550], R148 ;  /* 0x0025509401007387 */ /* 0x0001e80000100a00 */
[----:B------:R-:W2:Y:S04]  /*402d0*/  LDL.LU.64 R44, [R1+0x400] ;  /* 0x00040000012c7983 */ /* 0x000ea80000300a00 */
        /* <DEDUP_REMOVED lines=51> */
[----:B0-----:R-:W2:Y:S04]  /*40610*/  LDL.LU.64 R148, [R1+0x5a0] ;  /* 0x0005a00001947983 */ /* 0x001ea80000300a00 */
        /* <DEDUP_REMOVED lines=10> */
[----:B------:R-:W2:Y:S01]  /*406c0*/  LDL.LU.64 R170, [R1+0x5f8] ;  /* 0x0005f80001aa7983 */ /* 0x000ea20000300a00 */
[----:B------:R-:W-:Y:S01]  /*406d0*/  F2FP.BF16.F32.PACK_AB R172, R20, R251 ;  /* 0x000000fb14ac723e */ /* 0x000fe200000010ff */
[----:B------:R-:W-:-:S07]  /*406e0*/  UIADD3.64 UR52, UR6, 0x2, URZ ;  /* 0x0000000206347897 */ /* 0x000fce000fffe03f */
[----:B------:R-:W-:Y:S01]  /*406f0*/  UMOV UR58, UR52 ;  /* 0x00000034003a7c82 */ /* 0x000fe20008000000 */
[----:B------:R-:W-:Y:S01]  /*40700*/  UMOV UR59, UR53 ;  /* 0x00000035003b7c82 */ /* 0x000fe20008000000 */
[----:B--2---:R-:W-:-:S06]  /*40710*/  WARPGROUP.ARRIVE ;  /* 0x00000000000079c5 */ /* 0x004fcc0000000000 */
[----:B------:R-:W-:Y:S03]  /*40720*/  HGMMA.64x256x16.F32.BF16 R44, R172, gdesc[UR56], R44, gsb0 ;  /* 0x03e00038ac2c7df0 */ /* 0x000fe6000800182c */
[----:B------:R-:W-:Y:S02]  /*40730*/  WARPGROUP.DEPBAR.LE gsb0, 0x0 ;  /* 0x00008000000079c5 */ /* 0x000fe40000010000 */
        /* <DEDUP_REMOVED lines=48> */
[----:B------:R-:W-:Y:S04]  /*40a40*/  STL.64 [R1+0x5d0], R160 ;  /* 0x0005d0a001007387 */ /* 0x000fe80000100a00 */
[----:B------:R-:W-:Y:S04]  /*40a50*/  STL.64 [R1+0x5d8], R162 ;  /* 0x0005d8a201007387 */ /* 0x000fe80000100a00 */
[----:B------:R-:W-:Y:S04]  /*40a60*/  STL.64 [R1+0x5e0], R164 ;  /* 0x0005e0a401007387 */ /* 0x000fe80000100a00 */
[----:B------:R-:W-:Y:S04]  /*40a70*/  STL.64 [R1+0x5e8], R166 ;  /* 0x0005e8a601007387 */ /* 0x000fe80000100a00 */
[----:B------:R1:W-:Y:S04]  /*40a80*/  STL.64 [R1+0x5f0], R168 ;  /* 0x0005f0a801007387 */ /* 0x0003e80000100a00 */
[----:B------:R2:W-:Y:S04]  /*40a90*/  STL.64 [R1+0x5f8], R170 ;  /* 0x0005f8aa01007387 */ /* 0x0005e80000100a00 */
[----:B0-----:R-:W3:Y:S01]  /*40aa0*/  LDL.LU.64 R158, [R1+0x2570] ;  /* 0x00257000019e7983 */ /* 0x001ee20000300a00 */
[----:B------:R-:W-:-:S03]  /*40ab0*/  MOV R25, R45 ;  /* 0x0000002d00197202 */ /* 0x000fc60000000f00 */
[----:B------:R-:W4:Y:S01]  /*40ac0*/  LDL.LU.64 R156, [R1+0x2568] ;  /* 0x00256800019c7983 */ /* 0x000f220000300a00 */
[----:B------:R-:W-:-:S03]  /*40ad0*/  MOV R26, R46 ;  /* 0x0000002e001a7202 */ /* 0x000fc60000000f00 */
[----:B------:R-:W3:Y:S01]  /*40ae0*/  LDL.LU R155, [R1+0x2560] ;  /* 0x00256000019b7983 */ /* 0x000ee20000300800 */
[----:B------:R-:W-:-:S03]  /*40af0*/  MOV R27, R47 ;  /* 0x0000002f001b7202 */ /* 0x000fc60000000f00 */
[----:B------:R-:W4:Y:S01]  /*40b00*/  LDL.LU.64 R150, [R1+0x2558] ;  /* 0x0025580001967983 */ /* 0x000f220000300a00 */
[----:B------:R-:W-:-:S03]  /*40b10*/  MOV R28, R48 ;  /* 0x00000030001c7202 */ /* 0x000fc60000000f00 */
[----:B------:R-:W4:Y:S01]  /*40b20*/  LDL.LU.64 R148, [R1+0x2550] ;  /* 0x0025500001947983 */ /* 0x000f220000300a00 */
[----:B------:R-:W-:-:S03]  /*40b30*/  MOV R29, R49 ;  /* 0x00000031001d7202 */ /* 0x000fc60000000f00 */
[----:B------:R-:W3:Y:S01]  /*40b40*/  LDL.LU R45, [R1+0x454] ;  /* 0x00045400012d7983 */ /* 0x000ee20000300800 */
        /* <DEDUP_REMOVED lines=40> */
[----:B-1----:R-:W4:Y:S04]  /*40dd0*/  LDL.LU R169, [R1+0x254c] ;  /* 0x00254c0001a97983 */ /* 0x002f280000300800 */
[----:B------:R-:W3:Y:S04]  /*40de0*/  LDL.LU R70, [R1+0x4b8] ;  /* 0x0004b80001467983 */ /* 0x000ee80000300800 */
[----:B--2---:R-:W4:Y:S04]  /*40df0*/  LDL.LU R170, [R1+0x2548] ;  /* 0x0025480001aa7983 */ /* 0x004f280000300800 */
        /* <DEDUP_REMOVED lines=161> */
[----:B------:R-:W-:-:S02]  /*41810*/  MOV R14, R11 ;  /* 0x0000000b000e7202 */ /* 0x000fc40000000f00 */
[----:B----4-:R-:W-:Y:S01]  /*41820*/  F2FP.BF16.F32.PACK_AB R169, R169, R170 ;  /* 0x000000aaa9a9723e */ /* 0x010fe200000010ff */
[----:B------:R-:W4:Y:S01]  /*41830*/  LDL.LU R184, [R1+0x2404] ;  /* 0x0024040001b87983 */ /* 0x000f220000300800 */
[----:B------:R-:W-:Y:S02]  /*41840*/  MOV R153, R9 ;  /* 0x0000000900997202 */ /* 0x000fe40000000f00 */
[----:B------:R-:W-:Y:S01]  /*41850*/  F2FP.BF16.F32.PACK_AB R170, R149, R150 ;  /* 0x0000009695aa723e */ /* 0x000fe200000010ff */
[----:B------:R-:W4:Y:S01]  /*41860*/  LDL.LU R11, [R1+0x65c] ;  /* 0x00065c00010b7983 */ /* 0x000f220000300800 */
[----:B------:R-:W-:Y:S02]  /*41870*/  MOV R3, R8 ;  /* 0x0000000800037202 */ /* 0x000fe40000000f00 */
[----:B------:R-:W-:Y:S01]  /*41880*/  MOV R150, R6 ;  /* 0x0000000600967202 */ /* 0x000fe20000000f00 */
[----:B------:R-:W4:Y:S01]  /*41890*/  LDL.LU R9, [R1+0x64c] ;  /* 0x00064c0001097983 */ /* 0x000f220000300800 */
[----:B------:R-:W-:-:S02]  /*418a0*/  MOV R152, R10 ;  /* 0x0000000a00987202 */ /* 0x000fc40000000f00 */
[----:B------:R-:W-:Y:S01]  /*418b0*/  MOV R10, R157 ;  /* 0x0000009d000a7202 */ /* 0x000fe20000000f00 */
[----:B------:R-:W4:Y:S01]  /*418c0*/  LDL.LU R8, [R1+0x618] ;  /* 0x0006180001087983 */ /* 0x000f220000300800 */
[----:B------:R-:W-:Y:S02]  /*418d0*/  F2FP.BF16.F32.PACK_AB R168, R156, R148 ;  /* 0x000000949ca8723e */ /* 0x000fe400000010ff */
[----:B------:R-:W-:Y:S01]  /*418e0*/  MOV R149, R5 ;  /* 0x0000000500957202 */ /* 0x000fe20000000f00 */
[----:B------:R-:W4:Y:S01]  /*418f0*/  LDL.LU R6, [R1+0x610] ;  /* 0x0006100001067983 */ /* 0x000f220000300800 */
[----:B------:R-:W-:Y:S02]  /*41900*/  MOV R154, R7 ;  /* 0x00000007009a7202 */ /* 0x000fe40000000f00 */
[----:B------:R-:W-:Y:S01]  /*41910*/  MOV R148, R4 ;  /* 0x0000000400947202 */ /* 0x000fe20000000f00 */
[----:B------:R-:W4:Y:S01]  /*41920*/  LDL.LU R157, [R1+0x614] ;  /* 0x00061400019d7983 */ /* 0x000f220000300800 */
[----:B---3--:R-:W-:-:S02]  /*41930*/  MOV R7, R158 ;  /* 0x0000009e00077202 */ /* 0x008fc40000000f00 */
[----:B------:R-:W-:Y:S01]  /*41940*/  MOV R156, R12 ;  /* 0x0000000c009c7202 */ /* 0x000fe20000000f00 */
[----:B------:R-:W3:Y:S01]  /*41950*/  LDL.LU R5, [R1+0x63c] ;  /* 0x00063c0001057983 */ /* 0x000ee20000300800 */
[----:B------:R-:W-:-:S03]  /*41960*/  MOV R12, R159 ;  /* 0x0000009f000c7202 */ /* 0x000fc60000000f00 */
[----:B------:R-:W3:Y:S04]  /*41970*/  LDL.LU R158, [R1+0x640] ;  /* 0x00064000019e7983 */ /* 0x000ee80000300800 */
[----:B------:R-:W3:Y:S04]  /*41980*/  LDL.LU R4, [R1+0x608] ;  /* 0x0006080001047983 */ /* 0x000ee80000300800 */
[----:B------:R-:W3:Y:S04]  /*41990*/  LDL.LU R159, [R1+0x60c] ;  /* 0x00060c00019f7983 */ /* 0x000ee80000300800 */
[----:B------:R-:W-:Y:S04]  /*419a0*/  STL.64 [R1+0x23c8], R150 ;  /* 0x0023c89601007387 */ /* 0x000fe80000100a00 */
[----:B------:R0:W-:Y:S01]  /*419b0*/  STL.64 [R1+0x23c0], R148 ;  /* 0x0023c09401007387 */ /* 0x0001e20000100a00 */
[----:B--2---:R-:W-:-:S02]  /*419c0*/  F2FP.BF16.F32.PACK_AB R171, R171, R164 ;  /* 0x000000a4abab723e */ /* 0x004fc400000010ff */
[----:B0-----:R-:W-:Y:S02]  /*419d0*/  MOV R148, R23 ;  /* 0x0000001700947202 */ /* 0x001fe40000000f00 */
[----:B------:R-:W2:Y:S01]  /*419e0*/  LDL.LU R23, [R1+0x2400] ;  /* 0x0024000001177983 */ /* 0x000ea20000300800 */
[----:B------:R-:W-:-:S03]  /*419f0*/  MOV R149, R0 ;  /* 0x0000000000957202 */ /* 0x000fc60000000f00 */
[----:B------:R-:W2:Y:S01]  /*41a00*/  LDL.LU R0, [R1+0x23fc] ;  /* 0x0023fc0001007983 */ /* 0x000ea20000300800 */
[----:B------:R-:W-:-:S03]  /*41a10*/  MOV R150, R16 ;  /* 0x0000001000967202 */ /* 0x000fc60000000f00 */
[----:B------:R0:W5:Y:S01]  /*41a20*/  LDL.LU R16, [R1+0x23f8] ;  /* 0x0023f80001107983 */ /* 0x0001620000300800 */
[----:B------:R-:W-:-:S03]  /*41a30*/  MOV R151, R13 ;  /* 0x0000000d00977202 */ /* 0x000fc60000000f00 */
[----:B------:R0:W5:Y:S04]  /*41a40*/  LDL.LU R13, [R1+0x23f4] ;  /* 0x0023f400010d7983 */ /* 0x0001680000300800 */
[----:B------:R-:W4:Y:S01]  /*41a50*/  LDL.LU R164, [R1+0x668] ;  /* 0x0006680001a47983 */ /* 0x000f220000300800 */
[----:B------:R-:W-:Y:S02]  /*41a60*/  F2FP.BF16.F32.PACK_AB R165, R165, R166 ;  /* 0x000000a6a5a5723e */ /* 0x000fe400000010ff */
[----:B----4-:R-:W-:Y:S02]  /*41a70*/  F2FP.BF16.F32.PACK_AB R164, R12, R164 ;  /* 0x000000a40ca4723e */ /* 0x010fe400000010ff */
[----:B------:R0:W5:Y:S04]  /*41a80*/  LDL.LU R12, [R1+0x23f0] ;  /* 0x0023f000010c7983 */ /* 0x0001680000300800 */
[----:B------:R-:W4:Y:S01]  /*41a90*/  LDL.LU R166, [R1+0x660] ;  /* 0x0006600001a67983 */ /* 0x000f220000300800 */
[----:B------:R-:W-:Y:S01]  /*41aa0*/  F2FP.BF16.F32.PACK_AB R167, R167, R160 ;  /* 0x000000a0a7a7723e */ /* 0x000fe200000010ff */
[----:B------:R-:W-:Y:S01]  /*41ab0*/  UIADD3.64 UR52, UR6, 0x4, URZ ;  /* 0x0000000406347897 */ /* 0x000fe2000fffe03f */
[----:B------:R-:W-:-:S06]  /*41ac0*/  WARPGROUP.ARRIVE ;  /* 0x00000000000079c5 */ /* 0x000fcc0000000000 */
[----:B------:R-:W-:Y:S01]  /*41ad0*/  UMOV UR58, UR52 ;  /* 0x00000034003a7c82 */ /* 0x000fe20008000000 */
[----:B------:R-:W-:Y:S02]  /*41ae0*/  UMOV UR59, UR53 ;  /* 0x00000035003b7c82 */ /* 0x000fe40008000000 */
[----:B------:R-:W-:Y:S01]  /*41af0*/  HGMMA.64x256x16.F32.BF16 R24, R168, gdesc[UR56], R24, gsb0 ;  /* 0x03e00038a8187df0 */ /* 0x000fe20008001818 */
[----:B----4-:R-:W-:Y:S02]  /*41b00*/  F2FP.BF16.F32.PACK_AB R166, R11, R166 ;  /* 0x000000a60ba6723e */ /* 0x010fe400000010ff */
[----:B------:R0:W5:Y:S04]  /*41b10*/  LDL.LU R11, [R1+0x23ec] ;  /* 0x0023ec00010b7983 */ /* 0x0001680000300800 */
[----:B------:R-:W4:Y:S01]  /*41b20*/  LDL.LU R160, [R1+0x658] ;  /* 0x0006580001a07983 */ /* 0x000f220000300800 */
[----:B------:R-:W-:Y:S01]  /*41b30*/  F2FP.BF16.F32.PACK_AB R161, R161, R162 ;  /* 0x000000a2a1a1723e */ /* 0x000fe200000010ff */
[----:B------:R-:W-:Y:S01]  /*41b40*/  UIADD3.64 UR52, UR6, 0x7fe, URZ ;  /* 0x000007fe06347897 */ /* 0x000fe2000fffe03f */
[----:B------:R-:W-:-:S02]  /*41b50*/  WARPGROUP.DEPBAR.LE gsb0, 0x0 ;  /* 0x00008000000079c5 */ /* 0x000fc40000010000 */
[----:B------:R-:W-:-:S04]  /*41b60*/  WARPGROUP.ARRIVE ;  /* 0x00000000000079c5 */ /* 0x000fc80000000000 */
[----:B------:R-:W-:Y:S01]  /*41b70*/  UMOV UR58, UR52 ;  /* 0x00000034003a7c82 */ /* 0x000fe20008000000 */
[----:B------:R-:W-:-:S11]  /*41b80*/  UMOV UR59, UR53 ;  /* 0x00000035003b7c82 */ /* 0x000fd60008000000 */
[----:B------:R-:W-:Y:S01]  /*41b90*/  HGMMA.64x256x16.F32.BF16 R24, R164, gdesc[UR56], R24, gsb0 ;  /* 0x03e00038a4187df0 */ /* 0x000fe20008001818 */
[----:B----4-:R-:W-:Y:S02]  /*41ba0*/  F2FP.BF16.F32.PACK_AB R160, R10, R160 ;  /* 0x000000a00aa0723e */ /* 0x010fe400000010ff */
[----:B------:R0:W5:Y:S04]  /*41bb0*/  LDL.LU R10, [R1+0x23e8] ;  /* 0x0023e800010a7983 */ /* 0x0001680000300800 */
[----:B------:R-:W4:Y:S01]  /*41bc0*/  LDL.LU R162, [R1+0x650] ;  /* 0x0006500001a27983 */ /* 0x000f220000300800 */
[----:B------:R-:W-:Y:S01]  /*41bd0*/  F2FP.BF16.F32.PACK_AB R163, R163, R8 ;  /* 0x00000008a3a3723e */ /* 0x000fe200000010ff */
[----:B------:R-:W-:Y:S02]  /*41be0*/  WARPGROUP.DEPBAR.LE gsb0, 0x0 ;  /* 0x00008000000079c5 */ /* 0x000fe40000010000 */
[----:B------:R-:W-:-:S02]  /*41bf0*/  F2FP.BF16.F32.PACK_AB R156, R7, R156 ;  /* 0x0000009c079c723e */ /* 0x000fc400000010ff */
[----:B------:R-:W-:Y:S02]  /*41c00*/  F2FP.BF16.F32.PACK_AB R157, R6, R157 ;  /* 0x0000009d069d723e */ /* 0x000fe400000010ff */
[----:B---3--:R-:W-:Y:S02]  /*41c10*/  F2FP.BF16.F32.PACK_AB R158, R5, R158 ;  /* 0x0000009e059e723e */ /* 0x008fe400000010ff */
[----:B------:R-:W-:Y:S02]  /*41c20*/  F2FP.BF16.F32.PACK_AB R159, R4, R159 ;  /* 0x0000009f049f723e */ /* 0x000fe400000010ff */
[----:B----4-:R-:W-:Y:S02]  /*41c30*/  F2FP.BF16.F32.PACK_AB R162, R9, R162 ;  /* 0x000000a209a2723e */ /* 0x010fe400000010ff */
[----:B------:R-:W-:Y:S01]  /*41c40*/  F2FP.BF16.F32.PACK_AB R154, R154, R155 ;  /* 0x0000009b9a9a723e */ /* 0x000fe200000010ff */
[----:B------:R0:W5:Y:S01]  /*41c50*/  LDL.LU R9, [R1+0x23e4] ;  /* 0x0023e40001097983 */ /* 0x0001620000300800 */
[----:B------:R-:W-:Y:S01]  /*41c60*/  WARPGROUP.ARRIVE ;  /* 0x00000000000079c5 */ /* 0x000fe20000000000 */
[----:B------:R-:W-:-:S02]  /*41c70*/  F2FP.BF16.F32.PACK_AB R152, R14, R152 ;  /* 0x000000980e98723e */ /* 0x000fc400000010ff */
[----:B------:R-:W-:Y:S01]  /*41c80*/  F2FP.BF16.F32.PACK_AB R153, R153, R3 ;  /* 0x000000039999723e */ /* 0x000fe200000010ff */
[----:B------:R0:W5:Y:S02]  /*41c90*/  LDL.LU R8, [R1+0x23e0] ;  /* 0x0023e00001087983 */ /* 0x0001640000300800 */
[----:B------:R-:W-:Y:S01]  /*41ca0*/  HGMMA.64x256x16.F32.BF16 R24, R160, gdesc[UR8], R24, gsb0 ;  /* 0x03e00008a0187df0 */ /* 0x000fe20008001818 */
[----:B------:R-:W-:Y:S01]  /*41cb0*/  F2FP.BF16.F32.PACK_AB R155, R251, R252 ;  /* 0x000000fcfb9b723e */ /* 0x000fe200000010ff */
[----:B------:R0:W5:Y:S04]  /*41cc0*/  LDL.LU R7, [R1+0x23dc] ;  /* 0x0023dc0001077983 */ /* 0x0001680000300800 */
[----:B------:R0:W5:Y:S04]  /*41cd0*/  LDL.LU R6, [R1+0x23d8] ;  /* 0x0023d80001067983 */ /* 0x0001680000300800 */
[----:B------:R0:W5:Y:S04]  /*41ce0*/  LDL.LU R5, [R1+0x23d4] ;  /* 0x0023d40001057983 */ /* 0x0001680000300800 */
[----:B------:R0:W5:Y:S01]  /*41cf0*/  LDL.LU R4, [R1+0x23d0] ;  /* 0x0023d00001047983 */ /* 0x0001620000300800 */
[----:B------:R-:W-:-:S02]  /*41d00*/  WARPGROUP.DEPBAR.LE gsb0, 0x0 ;  /* 0x00008000000079c5 */ /* 0x000fc40000010000 */
[----:B------:R-:W-:-:S11]  /*41d10*/  WARPGROUP.ARRIVE ;  /* 0x00000000000079c5 */ /* 0x000fd60000000000 */
[----:B------:R-:W-:Y:S03]  /*41d20*/  HGMMA.64x256x16.F32.BF16 R24, R156, gdesc[UR12], R24, gsb0 ;  /* 0x03e0000c9c187df0 */ /* 0x000fe60008001818 */
[----:B------:R-:W-:Y:S02]  /*41d30*/  WARPGROUP.DEPBAR.LE gsb0, 0x0 ;  /* 0x00008000000079c5 */ /* 0x000fe40000010000 */
[----:B------:R-:W-:-:S15]  /*41d40*/  WARPGROUP.ARRIVE ;  /* 0x00000000000079c5 */ /* 0x000fde0000000000 */
[----:B------:R-:W-:-:S08]  /*41d50*/  NOP ;  /* 0x0000000000007918 */ /* 0x000fd00000000000 */
        /* <DEDUP_REMOVED lines=66> */
[----:B-1----:R-:W3:Y:S04]  /*42180*/  LDL.LU.64 R150, [R1+0x23c8] ;  /* 0x0023c80001967983 */ /* 0x002ee80000300a00 */
[----:B------:R-:W4:Y:S04]  /*42190*/  LDL.LU.64 R148, [R1+0x23c0] ;  /* 0x0023c00001947983 */ /* 0x000f280000300a00 */
[----:B------:R-:W2:Y:S04]  /*421a0*/  LDL.LU.64 R24, [R1] ;  /* 0x0000000001187983 */ /* 0x000ea80000300a00 */
        /* <DEDUP_REMOVED lines=61> */
[----:B---3--:R-:W-:-:S02]  /*42580*/  MOV R3, R150 ;  /* 0x0000009600037202 */ /* 0x008fc40000000f00 */
[----:B------:R-:W-:Y:S02]  /*42590*/  MOV R14, R151 ;  /* 0x00000097000e7202 */ /* 0x000fe40000000f00 */
[----:B----4-:R-:W-:Y:S02]  /*425a0*/  MOV R251, R148 ;  /* 0x0000009400fb7202 */ /* 0x010fe40000000f00 */
[----:B------:R-:W-:Y:S02]  /*425b0*/  MOV R252, R149 ;  /* 0x0000009500fc7202 */ /* 0x000fe40000000f00 */
[----:B------:R-:W3:Y:S04]  /*425c0*/  LDL.LU.64 R148, [R1+0x1f0] ;  /* 0x0001f00001947983 */ /* 0x000ee80000300a00 */
[----:B------:R-:W4:Y:S04]  /*425d0*/  LDL.LU.64 R150, [R1+0x1f8] ;  /* 0x0001f80001967983 */ /* 0x000f280000300a00 */
[----:B----4-:R-:W-:Y:S04]  /*425e0*/  STL.64 [R1+0x23b8], R150 ;  /* 0x0023b89601007387 */ /* 0x010fe80000100a00 */
[----:B---3--:R-:W-:Y:S04]  /*425f0*/  STL.64 [R1+0x23b0], R148 ;  /* 0x0023b09401007387 */ /* 0x008fe80000100a00 */
[----:B--2---:R-:W-:Y:S04]  /*42600*/  STL.64 [R1+0x23a8], R146 ;  /* 0x0023a89201007387 */ /* 0x004fe80000100a00 */
        /* <DEDUP_REMOVED lines=61> */
[----:B-1----:R-:W2:Y:S04]  /*429e0*/  LDL.LU.64 R24, [R1+0x200] ;  /* 0x0002000001187983 */ /* 0x002ea80000300a00 */
[----:B------:R-:W3:Y:S04]  /*429f0*/  LDL.LU.64 R26, [R1+0x208] ;  /* 0x00020800011a7983 */ /* 0x000ee80000300a00 */
[----:B------:R-:W4:Y:S04]  /*42a00*/  LDL.LU.64 R28, [R1+0x210] ;  /* 0x00021000011c7983 */ /* 0x000f280000300a00 */
        /* <DEDUP_REMOVED lines=60> */
[----:B------:R-:W4:Y:S01]  /*42dd0*/  LDL.LU.64 R150, [R1+0x3f8] ;  /* 0x0003f80001967983 */ /* 0x000f220000300a00 */
[-C--:B--2---:R-:W-:Y:S01]  /*42de0*/  FMUL R24, R24, R22.reuse ;  /* 0x0000001618187220 */ /* 0x084fe20000400000 */
[-C--:B------:R-:W-:Y:S01]  /*42df0*/  FMUL R25, R25, R22.reuse ;  /* 0x0000001619197220 */ /* 0x080fe20000400000 */
[-C--:B---3--:R-:W-:Y:S01]  /*42e00*/  FMUL R26, R26, R15.reuse ;  /* 0x0000000f1a1a7220 */ /* 0x088fe20000400000 */
[-C--:B------:R-:W-:Y:S01]  /*42e10*/  FMUL R27, R27, R15.reuse ;  /* 0x0000000f1b1b7220 */ /* 0x080fe20000400000 */
[-C--:B----4-:R-:W-:Y:S01]  /*42e20*/  FMUL R28, R28, R22.reuse ;  /* 0x000000161c1c7220 */ /* 0x090fe20000400000 */
        /* <DEDUP_REMOVED lines=122> */
[----:B------:R-:W-:-:S06]  /*435d0*/  FMUL R151, R151, R15 ;  /* 0x0000000f97977220 */ /* 0x000fcc0000400000 */
[----:B------:R-:W-:-:S06]  /*435e0*/  WARPGROUP.ARRIVE ;  /* 0x00000000000079c5 */ /* 0x000fcc0000000000 */
[----:B------:R-:W-:Y:S03]  /*435f0*/  HGMMA.64x256x16.F32.BF16 R24, R180, gdesc[UR20], R24, gsb0 ;  /* 0x03e00014b4187df0 */ /* 0x000fe60008001818 */
[----:B------:R-:W-:Y:S02]  /*43600*/  WARPGROUP.DEPBAR.LE gsb0, 0x0 ;  /* 0x00008000000079c5 */ /* 0x000fe40000010000 */
[----:B------:R-:W-:-:S15]  /*43610*/  WARPGROUP.ARRIVE ;  /* 0x00000000000079c5 */ /* 0x000fde0000000000 */
[----:B------:R-:W-:-:S08]  /*43620*/  NOP ;  /* 0x0000000000007918 */ /* 0x000fd00000000000 */
        /* <DEDUP_REMOVED lines=154> */
[----:B------:R-:W-:Y:S01]  /*43fd0*/  FADD R3, -R20, R3 ;  /* 0x0000000314037221 */ /* 0x000fe20000000100 */
[----:B------:R-:W-:-:S03]  /*43fe0*/  MOV R183, R14 ;  /* 0x0000000e00b77202 */ /* 0x000fc60000000f00 */
[----:B------:R-:W-:-:S04]  /*43ff0*/  FMUL R3, R3, 1.4426950216293334961 ;  /* 0x3fb8aa3b03037820 */ /* 0x000fc80000400000 */
[----:B------:R1:W-:Y:S02]  /*44000*/  MUFU.EX2 R14, R3 ;  /* 0x00000003000e7308 */ /* 0x0003e40000000800 */
[----:B-1----:R-:W-:-:S04]  /*44010*/  FADD R3, -R21, R183 ;  /* 0x000000b715037221 */ /* 0x002fc80000000100 */
[----:B------:R-:W-:-:S06]  /*44020*/  FMUL R3, R3, 1.4426950216293334961 ;  /* 0x3fb8aa3b03037820 */ /* 0x000fcc0000400000 */
[----:B------:R-:W2:Y:S01]  /*44030*/  MUFU.EX2 R3, R3 ;  /* 0x0000000300037308 */ /* 0x000ea20000000800 */
[----:B------:R-:W-:Y:S02]  /*44040*/  F2FP.BF16.F32.PACK_AB R180, R249, R250 ;  /* 0x000000faf9b4723e */ /* 0x000fe400000010ff */
[----:B------:R-:W-:Y:S01]  /*44050*/  F2FP.BF16.F32.PACK_AB R181, R186, R187 ;  /* 0x000000bbbab5723e */ /* 0x000fe200000010ff */
[----:B------:R-:W-:Y:S01]  /*44060*/  UIADD3.64 UR58, UR6, 0x2, URZ ;  /* 0x00000002063a7897 */ /* 0x000fe2000fffe03f */
[----:B------:R-:W-:Y:S01]  /*44070*/  F2FP.BF16.F32.PACK_AB R182, R247, R248 ;  /* 0x000000f8f7b6723e */ /* 0x000fe200000010ff */
[----:B------:R-:W1:Y:S01]  /*44080*/  LDC R249, c[0x0][0x254] ;  /* 0x00009500fff97b82 */ /* 0x000e620000000800 */
[----:B------:R-:W-:Y:S01]  /*44090*/  F2FP.BF16.F32.PACK_AB R183, R185, R188 ;  /* 0x000000bcb9b7723e */ /* 0x000fe200000010ff */
        /* <DEDUP_REMOVED lines=129> */
[----:B------:R-:W-:Y:S01]  /*448b0*/  HGMMA.64x256x16.F32.BF16 R24, R180, gdesc[UR52], R24, gsb0 ;  /* 0x03e00034b4187df0 */ /* 0x000fe20008001818 */
[----:B------:R-:W-:Y:S02]  /*448c0*/  F2FP.BF16.F32.PACK_AB R176, R245, R246 ;  /* 0x000000f6f5b0723e */ /* 0x000fe400000010ff */
[----:B------:R-:W-:Y:S02]  /*448d0*/  F2FP.BF16.F32.PACK_AB R177, R191, R192 ;  /* 0x000000c0bfb1723e */ /* 0x000fe400000010ff */
[----:B------:R-:W-:Y:S02]  /*448e0*/  F2FP.BF16.F32.PACK_AB R178, R243, R244 ;  /* 0x000000f4f3b2723e */ /* 0x000fe400000010ff */
[----:B------:R-:W-:Y:S02]  /*448f0*/  F2FP.BF16.F32.PACK_AB R179, R189, R190 ;  /* 0x000000bebdb3723e */ /* 0x000fe400000010ff */
[----:B------:R-:W-:Y:S02]  /*44900*/  F2FP.BF16.F32.PACK_AB R172, R241, R242 ;  /* 0x000000f2f1ac723e */ /* 0x000fe400000010ff */
[----:B------:R-:W-:-:S02]  /*44910*/  F2FP.BF16.F32.PACK_AB R173, R193, R194 ;  /* 0x000000c2c1ad723e */ /* 0x000fc400000010ff */
[----:B------:R-:W-:Y:S02]  /*44920*/  F2FP.BF16.F32.PACK_AB R174, R239, R240 ;  /* 0x000000f0efae723e */ /* 0x000fe400000010ff */
[----:B------:R-:W-:Y:S01]  /*44930*/  F2FP.BF16.F32.PACK_AB R175, R195, R196 ;  /* 0x000000c4c3af723e */ /* 0x000fe200000010ff */
[----:B------:R-:W-:Y:S02]  /*44940*/  WARPGROUP.DEPBAR.LE gsb0, 0x0 ;  /* 0x00008000000079c5 */ /* 0x000fe40000010000 */
[----:B------:R-:W-:-:S10]  /*44950*/  WARPGROUP.ARRIVE ;  /* 0x00000000000079c5 */ /* 0x000fd40000000000 */
[----:B------:R-:W-:Y:S01]  /*44960*/  HGMMA.64x256x16.F32.BF16 R24, R176, gdesc[UR4], R24, gsb0 ;  /* 0x03e00004b0187df0 */ /* 0x000fe20008001818 */
[----:B------:R-:W-:Y:S02]  /*44970*/  F2FP.BF16.F32.PACK_AB R168, R237, R238 ;  /* 0x000000eeeda8723e */ /* 0x000fe400000010ff */
[----:B------:R-:W-:Y:S02]  /*44980*/  F2FP.BF16.F32.PACK_AB R169, R197, R198 ;  /* 0x000000c6c5a9723e */ /* 0x000fe400000010ff */
[----:B------:R-:W-:Y:S02]  /*44990*/  F2FP.BF16.F32.PACK_AB R170, R235, R236 ;  /* 0x000000ecebaa723e */ /* 0x000fe400000010ff */
[----:B------:R-:W-:Y:S01]  /*449a0*/  F2FP.BF16.F32.PACK_AB R171, R199, R200 ;  /* 0x000000c8c7ab723e */ /* 0x000fe200000010ff */
[----:B------:R-:W-:Y:S02]  /*449b0*/  WARPGROUP.DEPBAR.LE gsb0, 0x0 ;  /* 0x00008000000079c5 */ /* 0x000fe40000010000 */
[----:B------:R-:W-:-:S15]  /*449c0*/  WARPGROUP.ARRIVE ;  /* 0x00000000000079c5 */ /* 0x000fde0000000000 */
[----:B------:R-:W-:-:S03]  /*449d0*/  NOP ;  /* 0x0000000000007918 */ /* 0x000fc60000000000 */
[----:B------:R-:W-:Y:S01]  /*449e0*/  HGMMA.64x256x16.F32.BF16 R24, R172, gdesc[UR56], R24, gsb0 ;  /* 0x03e00038ac187df0 */ /* 0x000fe20008001818 */
[----:B------:R-:W-:Y:S01]  /*449f0*/  UIADD3.64 UR58, UR6, 0x4, URZ ;  /* 0x00000004063a7897 */ /* 0x000fe2000fffe03f */
[----:B------:R-:W-:Y:S02]  /*44a00*/  F2FP.BF16.F32.PACK_AB R164, R233, R234 ;  /* 0x000000eae9a4723e */ /* 0x000fe400000010ff */
[----:B------:R-:W-:Y:S02]  /*44a10*/  F2FP.BF16.F32.PACK_AB R165, R202, R203 ;  /* 0x000000cbcaa5723e */ /* 0x000fe400000010ff */
[----:B------:R-:W-:Y:S02]  /*44a20*/  F2FP.BF16.F32.PACK_AB R166, R219, R232 ;  /* 0x000000e8dba6723e */ /* 0x000fe400000010ff */
[----:B------:R-:W-:Y:S01]  /*44a30*/  F2FP.BF16.F32.PACK_AB R167, R205, R206 ;  /* 0x000000cecda7723e */ /* 0x000fe200000010ff */
[----:B------:R-:W-:Y:S02]  /*44a40*/  WARPGROUP.DEPBAR.LE gsb0, 0x0 ;  /* 0x00008000000079c5 */ /* 0x000fe40000010000 */
[----:B------:R-:W-:-:S15]  /*44a50*/  WARPGROUP.ARRIVE ;  /* 0x00000000000079c5 */ /* 0x000fde0000000000 */
[----:B------:R-:W-:-:S02]  /*44a60*/  NOP ;  /* 0x0000000000007918 */ /* 0x000fc40000000000 */
[----:B------:R-:W-:Y:S01]  /*44a70*/  HGMMA.64x256x16.F32.BF16 R24, R168, gdesc[UR56], R24, gsb0 ;  /* 0x03e00038a8187df0 */ /* 0x000fe20008001818 */
[----:B------:R-:W-:Y:S01]  /*44a80*/  UMOV UR58, UR52 ;  /* 0x00000034003a7c82 */ /* 0x000fe20008000000 */
[----:B------:R-:W-:Y:S01]  /*44a90*/  UMOV UR59, UR53 ;  /* 0x00000035003b7c82 */ /* 0x000fe20008000000 */
[----:B------:R-:W-:Y:S02]  /*44aa0*/  F2FP.BF16.F32.PACK_AB R160, R222, R223 ;  /* 0x000000dfdea0723e */ /* 0x000fe400000010ff */
[----:B------:R-:W-:Y:S02]  /*44ab0*/  F2FP.BF16.F32.PACK_AB R161, R207, R208 ;  /* 0x000000d0cfa1723e */ /* 0x000fe400000010ff */
[----:B------:R-:W-:Y:S02]  /*44ac0*/  F2FP.BF16.F32.PACK_AB R162, R220, R221 ;  /* 0x000000dddca2723e */ /* 0x000fe400000010ff */
[----:B------:R-:W-:Y:S01]  /*44ad0*/  F2FP.BF16.F32.PACK_AB R163, R212, R213 ;  /* 0x000000d5d4a3723e */ /* 0x000fe200000010ff */
[----:B------:R-:W-:-:S02]  /*44ae0*/  WARPGROUP.DEPBAR.LE gsb0, 0x0 ;  /* 0x00008000000079c5 */ /* 0x000fc40000010000 */
[----:B------:R-:W-:-:S15]  /*44af0*/  WARPGROUP.ARRIVE ;  /* 0x00000000000079c5 */ /* 0x000fde0000000000 */
[----:B------:R-:W-:-:S01]  /*44b00*/  NOP ;  /* 0x0000000000007918 */ /* 0x000fc20000000000 */
        /* <DEDUP_REMOVED lines=16> */
[----:B------:R-:W-:Y:S03]  /*44c10*/  HGMMA.64x256x16.F32.BF16 R24, R156, gdesc[UR12], R24, gsb0 ;  /* 0x03e0000c9c187df0 */ /* 0x000fe60008001818 */
[----:B------:R-:W-:Y:S02]  /*44c20*/  WARPGROUP.DEPBAR.LE gsb0, 0x0 ;  /* 0x00008000000079c5 */ /* 0x000fe40000010000 */
[----:B------:R-:W-:-:S15]  /*44c30*/  WARPGROUP.ARRIVE ;  /* 0x00000000000079c5 */ /* 0x000fde0000000000 */
[----:B------:R-:W-:-:S08]  /*44c40*/  NOP ;  /* 0x0000000000007918 */ /* 0x000fd00000000000 */
[----:B------:R-:W-:Y:S03]  /*44c50*/  HGMMA.64x256x16.F32.BF16 R24, R152, gdesc[UR16], R24, gsb0 ;  /* 0x03e0001098187df0 */ /* 0x000fe60008001818 */
[----:B------:R-:W-:Y:S02]  /*44c60*/  WARPGROUP.DEPBAR.LE gsb0, 0x0 ;  /* 0x00008000000079c5 */ /* 0x000fe40000010000 */
[----:B------:R-:W-:Y:S04]  /*44c70*/  STL.64 [R1], R24 ;  /* 0x0000001801007387 */ /* 0x000fe80000100a00 */
        /* <DEDUP_REMOVED lines=63> */
[----:B--2---:R-:W2:Y:S04]  /*45070*/  LDL.LU.64 R150, [R1+0x21b8] ;  /* 0x0021b80001967983 */ /* 0x004ea80000300a00 */
        /* <DEDUP_REMOVED lines=63> */
[----:B------:R-:W4:Y:S04]  /*45470*/  LDL.LU R189, [R1+0x114c] ;  /* 0x00114c0001bd7983 */ /* 0x000f280000300800 */
[----:B------:R-:W4:Y:S04]  /*45480*/  LDL.LU R188, [R1+0x1150] ;  /* 0x0011500001bc7983 */ /* 0x000f280000300800 */
[----:B------:R-:W4:Y:S04]  /*45490*/  LDL.LU R187, [R1+0x1154] ;  /* 0x0011540001bb7983 */ /* 0x000f280000300800 */
[----:B------:R-:W4:Y:S04]  /*454a0*/  LDL.LU R186, [R1+0x1158] ;  /* 0x0011580001ba7983 */ /* 0x000f280000300800 */
[----:B------:R-:W4:Y:S01]  /*454b0*/  LDL R185, [R1+0x115c] ;  /* 0x00115c0001b97983 */ /* 0x000f220000100800 */
        /* <DEDUP_REMOVED lines=149> */
[----:B------:R-:W-:Y:S01]  /*45e10*/  HGMMA.64x256x16.F32.BF16 R24, R160, gdesc[UR40], R24, gsb0 ;  /* 0x03e00028a0187df0 */ /* 0x000fe20008001818 */
[----:B------:R-:W2:Y:S04]  /*45e20*/  SHFL.BFLY PT, R247, R204, 0x1, 0x1f ;  /* 0x0c201f00ccf77f89 */ /* 0x000ea800000e0000 */
[----:B------:R-:W3:Y:S01]  /*45e30*/  SHFL.BFLY PT, R250, R201, 0x1, 0x1f ;  /* 0x0c201f00c9fa7f89 */ /* 0x000ee200000e0000 */
[----:B------:R-:W-:Y:S02]  /*45e40*/  WARPGROUP.DEPBAR.LE gsb0, 0x0 ;  /* 0x00008000000079c5 */ /* 0x000fe40000010000 */
[----:B------:R-:W-:-:S15]  /*45e50*/  WARPGROUP.ARRIVE ;  /* 0x00000000000079c5 */ /* 0x000fde0000000000 */
[----:B------:R-:W-:-:S05]  /*45e60*/  NOP ;  /* 0x0000000000007918 */ /* 0x000fca0000000000 */
[----:B------:R-:W-:Y:S01]  /*45e70*/  HGMMA.64x256x16.F32.BF16 R24, R156, gdesc[UR44], R24, gsb0 ;  /* 0x03e0002c9c187df0 */ /* 0x000fe20008001818 */
[----:B--2---:R-:W-:Y:S01]  /*45e80*/  FADD R204, R204, R247 ;  /* 0x000000f7cccc7221 */ /* 0x004fe20000000000 */
[----:B-1----:R-:W-:Y:S01]  /*45e90*/  LEA R2, R249, R2, 0x7 ;  /* 0x00000002f9027211 */ /* 0x002fe200078e38ff */
[----:B------:R-:W1:Y:S01]  /*45ea0*/  SHFL.BFLY PT, R247, R184, 0x1, 0x1f ;  /* 0x0c201f00b8f77f89 */ /* 0x000e6200000e0000 */
[----:B---3--:R-:W-:-:S03]  /*45eb0*/  FADD R201, R201, R250 ;  /* 0x000000fac9c97221 */ /* 0x008fc60000000000 */
[----:B------:R-:W2:Y:S01]  /*45ec0*/  SHFL.BFLY PT, R249, R23, 0x1, 0x1f ;  /* 0x0c201f0017f97f89 */ /* 0x000ea200000e0000 */
[----:B------:R-:W3:Y:S01]  /*45ed0*/  S2R R250, SR_CTAID.X ;  /* 0x0000000000fa7919 */ /* 0x000ee20000002500 */
[----:B------:R-:W-:Y:S01]  /*45ee0*/  IADD3 R252, P0, R252, 0x80, RZ ;  /* 0x00000080fcfc7810 */ /* 0x000fe20007f1e0ff */
[----:B------:R-:W-:Y:S01]  /*45ef0*/  FFMA R189, R22, R189, R204 ;  /* 0x000000bd16bd7223 */ /* 0x000fe200000000cc */
[----:B------:R-:W-:Y:S02]  /*45f00*/  FFMA R188, R15, R188, R201 ;  /* 0x000000bc0fbc7223 */ /* 0x000fe400000000c9 */
[----:B------:R-:W-:Y:S02]  /*45f10*/  IADD3.X R251, RZ, R251, RZ, P0, !PT ;  /* 0x000000fbfffb7210 */ /* 0x000fe400007fe4ff */
[----:B------:R-:W-:Y:S01]  /*45f20*/  STL [R1+0x114c], R189 ;  /* 0x00114cbd01007387 */ /* 0x000fe20000100800 */
[----:B-1----:R-:W-:Y:S01]  /*45f30*/  FADD R184, R184, R247 ;  /* 0x000000f7b8b87221 */ /* 0x002fe20000000000 */
[----:B--2---:R-:W-:-:S03]  /*45f40*/  FADD R23, R23, R249 ;  /* 0x000000f917177221 */ /* 0x004fc60000000000 */
[----:B------:R-:W-:Y:S01]  /*45f50*/  FFMA R187, R14, R187, R184 ;  /* 0x000000bb0ebb7223 */ /* 0x000fe200000000b8 */
[----:B------:R1:W-:Y:S01]  /*45f60*/  STL [R1+0x1150], R188 ;  /* 0x001150bc01007387 */ /* 0x0003e20000100800 */
[----:B------:R-:W-:-:S03]  /*45f70*/  FFMA R186, R3, R186, R23 ;  /* 0x000000ba03ba7223 */ /* 0x000fc60000000017 */
[----:B------:R2:W-:Y:S04]  /*45f80*/  STL [R1+0xf44], R252 ;  /* 0x000f44fc01007387 */ /* 0x0005e80000100800 */
[----:B------:R0:W-:Y:S01]  /*45f90*/  STL [R1+0xf98], R251 ;  /* 0x000f98fb01007387 */ /* 0x0001e20000100800 */
[----:B---3--:R-:W-:-:S03]  /*45fa0*/  SHF.L.U32 R250, R250, 0x7, RZ ;  /* 0x00000007fafa7819 */ /* 0x008fc600000006ff */
[----:B------:R0:W-:Y:S04]  /*45fb0*/  STL [R1+0x1154], R187 ;  /* 0x001154bb01007387 */ /* 0x0001e80000100800 */
[----:B------:R0:W-:Y:S01]  /*45fc0*/  STL [R1+0x1158], R186 ;  /* 0x001158ba01007387 */ /* 0x0001e20000100800 */
[----:B-1----:R-:W-:-:S03]  /*45fd0*/  IADD3 R188, R250, 0x80, RZ ;  /* 0x00000080fabc7810 */ /* 0x002fc60007ffe0ff */
[----:B------:R0:W-:Y:S04]  /*45fe0*/  STL [R1+0x604], R19 ;  /* 0x0006041301007387 */ /* 0x0001e80000100800 */
[----:B------:R0:W-:Y:S04]  /*45ff0*/  STL [R1+0x608], R18 ;  /* 0x0006081201007387 */ /* 0x0001e80000100800 */
[----:B------:R0:W-:Y:S04]  /*46000*/  STL [R1+0xf9c], R18 ;  /* 0x000f9c1201007387 */ /* 0x0001e80000100800 */
[----:B------:R0:W-:Y:S01]  /*46010*/  STL [R1+0x1140], R19 ;  /* 0x0011401301007387 */ /* 0x0001e20000100800 */
[----:B------:R-:W-:-:S03]  /*46020*/  ISETP.GE.U32.AND P0, PT, R252, R188, PT ;  /* 0x000000bcfc00720c */ /* 0x000fc60003f06070 */
[----:B------:R0:W-:Y:S04]  /*46030*/  STL [R1+0x600], R20 ;  /* 0x0006001401007387 */ /* 0x0001e80000100800 */
[----:B------:R0:W-:Y:S04]  /*46040*/  STL [R1+0x1144], R20 ;  /* 0x0011441401007387 */ /* 0x0001e80000100800 */
[----:B------:R0:W-:Y:S01]  /*46050*/  STL [R1+0x1148], R21 ;  /* 0x0011481501007387 */ /* 0x0001e20000100800 */
[----:B------:R-:W-:Y:S02]  /*46060*/  ISETP.GE.U32.AND.EX P0, PT, R251, RZ, PT, P0 ;  /* 0x000000fffb00720c */ /* 0x000fe40003f06100 */
[----:B------:R-:W-:-:S02]  /*46070*/  LEA R0, R185, R0, 0x7 ;  /* 0x00000000b9007211 */ /* 0x000fc400078e38ff */
[----:B--2---:R-:W-:Y:S01]  /*46080*/  MOV R252, R21 ;  /* 0x0000001500fc7202 */ /* 0x004fe20000000f00 */
[----:B------:R-:W-:Y:S02]  /*46090*/  WARPGROUP.DEPBAR.LE gsb0, 0x0 ;  /* 0x00008000000079c5 */ /* 0x000fe40000010000 */
[----:B------:R-:W-:-:S06]  /*460a0*/  WARPGROUP.ARRIVE ;  /* 0x00000000000079c5 */ /* 0x000fcc0000000000 */
[----:B------:R-:W-:Y:S03]  /*460b0*/  HGMMA.64x256x16.F32.BF16 R24, R152, gdesc[UR48], R24, gsb0 ;  /* 0x03e0003098187df0 */ /* 0x000fe60008001818 */
[----:B------:R-:W-:Y:S02]  /*460c0*/  WARPGROUP.DEPBAR.LE gsb0, 0x0 ;  /* 0x00008000000079c5 */ /* 0x000fe40000010000 */
[----:B0-----:R-:W-:Y:S05]  /*460d0*/  @!P0 BRA `(.L_x_1) ;  /* 0xfffffd8000708947 */ /* 0x001fea000383ffff */
.L_x_0:
[----:B------:R-:W2:Y:S04]  /*460e0*/  LDL.LU R176, [R1] ;  /* 0x0000000001b07983 */ /* 0x000ea80000300800 */
[----:B------:R-:W3:Y:S04]  /*460f0*/  LDL.LU R175, [R1+0x408] ;  /* 0x0004080001af7983 */ /* 0x000ee80000300800 */
[----:B------:R-:W4:Y:S04]  /*46100*/  LDL.LU R174, [R1+0x400] ;  /* 0x0004000001ae7983 */ /* 0x000f280000300800 */
[----:B------:R-:W-:Y:S04]  /*46110*/  STL [R1+0x1fc0], R252 ;  /* 0x001fc0fc01007387 */ /* 0x000fe80000100800 */
[----:B------:R-:W4:Y:S04]  /*46120*/  LDL.LU R3, [R1+0x114c] ;  /* 0x00114c0001037983 */ /* 0x000f280000300800 */
[----:B-----5:R-:W4:Y:S04]  /*46130*/  LDL.LU R4, [R1+0x1150] ;  /* 0x0011500001047983 */ /* 0x020f280000300800 */
        /* <DEDUP_REMOVED lines=30> */
[----:B------:R-:W-:-:S03]  /*46320*/  FMUL R9, R151, 0.25 ;  /* 0x3e80000097097820 */ /* 0x000fc60000400000 */
[----:B------:R-:W4:Y:S04]  /*46330*/  LDL.LU R168, [R1+0x17c] ;  /* 0x00017c0001a87983 */ /* 0x000f280000300800 */
[----:B------:R-:W4:Y:S04]  /*46340*/  LDL.LU R167, [R1+0x190] ;  /* 0x0001900001a77983 */ /* 0x000f280000300800 */
[----:B------:R-:W4:Y:S01]  /*46350*/  LDL.LU R166, [R1+0x18c] ;  /* 0x00018c0001a67983 */ /* 0x000f220000300800 */
[----:B--2---:R-:W-:Y:S01]  /*46360*/  FMUL R7, R176, 0.25 ;  /* 0x3e800000b0077820 */ /* 0x004fe20000400000 */
[----:B---3--:R-:W-:Y:S01]  /*46370*/  FMUL R2, R175, 0.25 ;  /* 0x3e800000af027820 */ /* 0x008fe20000400000 */
[----:B----4-:R-:W-:Y:S01]  /*46380*/  FMUL R0, R174, 0.25 ;  /* 0x3e800000ae007820 */ /* 0x010fe20000400000 */
[----:B------:R-:W-:-:S02]  /*46390*/  FSETP.GT.AND P2, PT, |R3|, 8.50705917302346158658e+37, PT ;  /* 0x7e8000000300780b */ /* 0x000fc40003f44200 */
[----:B------:R-:W-:Y:S02]  /*463a0*/  FSETP.GT.AND P3, PT, |R4|, 8.50705917302346158658e+37, PT ;  /* 0x7e8000000400780b */ /* 0x000fe40003f64200 */
[----:B------:R-:W-:Y:S02]  /*463b0*/  FSEL R0, R0, R174, P2 ;  /* 0x000000ae00007208 */ /* 0x000fe40001000000 */
[----:B------:R-:W-:Y:S02]  /*463c0*/  FSETP.GT.AND P0, PT, |R5|, 8.50705917302346158658e+37, PT ;  /* 0x7e8000000500780b */ /* 0x000fe40003f04200 */
[----:B------:R-:W-:Y:S02]  /*463d0*/  FSEL R2, R2, R175, P3 ;  /* 0x000000af02027208 */ /* 0x000fe40001800000 */
[----:B------:R-:W-:Y:S02]  /*463e0*/  FSETP.GT.AND P1, PT, |R6|, 8.50705917302346158658e+37, PT ;  /* 0x7e8000000600780b */ /* 0x000fe40003f24200 */
[----:B------:R-:W-:Y:S01]  /*463f0*/  FSEL R7, R7, R176, P0 ;  /* 0x000000b007077208 */ /* 0x000fe20000000000 */
[----:B------:R-:W-:Y:S01]  /*46400*/  FMUL R8, R177, 0.25 ;  /* 0x3e800000b1087820 */ /* 0x000fe20000400000 */
[----:B------:R-:W-:-:S04]  /*46410*/  FSEL R9, R9, R151, P1 ;  /* 0x0000009709097208 */ /* 0x000fc80000800000 */
[----:B------:R-:W-:-:S05]  /*46420*/  FSEL R8, R8, R177, P1 ;  /* 0x000000b108087208 */ /* 0x000fca0000800000 */
[----:B------:R0:W-:Y:S04]  /*46430*/  STL [R1+0x860], R8 ;  /* 0x0008600801007387 */ /* 0x0001e80000100800 */
[----:B------:R1:W-:Y:S04]  /*46440*/  STL [R1+0x870], R7 ;  /* 0x0008700701007387 */ /* 0x0003e80000100800 */
[----:B------:R2:W-:Y:S01]  /*46450*/  STL [R1+0x878], R2 ;  /* 0x0008780201007387 */ /* 0x0005e20000100800 */
[----:B0-----:R-:W-:-:S03]  /*46460*/  FMUL R8, R150, 0.25 ;  /* 0x3e80000096087820 */ /* 0x001fc60000400000 */
[----:B------:R0:W-:Y:S01]  /*46470*/  STL [R1+0x874], R0 ;  /* 0x0008740001007387 */ /* 0x0001e20000100800 */
[----:B-1----:R-:W-:Y:S01]  /*46480*/  FMUL R7, R149, 0.25 ;  /* 0x3e80000095077820 */ /* 0x002fe20000400000 */
[----:B------:R-:W-:Y:S02]  /*46490*/  FSEL R8, R8, R150, P1 ;  /* 0x0000009608087208 */ /* 0x000fe40000800000 */
[----:B------:R1:W-:Y:S01]  /*464a0*/  STL [R1+0x858], R9 ;  /* 0x0008580901007387 */ /* 0x0003e20000100800 */
[----:B--2---:R-:W-:Y:S01]  /*464b0*/  FMUL R2, R148, 0.25 ;  /* 0x3e80000094027820 */ /* 0x004fe20000400000 */
[----:B------:R-:W-:Y:S02]  /*464c0*/  FSEL R7, R7, R149, P0 ;  /* 0x0000009507077208 */ /* 0x000fe40000000000 */
[----:B------:R2:W-:Y:S01]  /*464d0*/  STL [R1+0x850], R8 ;  /* 0x0008500801007387 */ /* 0x0005e20000100800 */
[----:B0-----:R-:W-:Y:S01]  /*464e0*/  FMUL R0, R147, 0.25 ;  /* 0x3e80000093007820 */ /* 0x001fe20000400000 */
[----:B------:R-:W-:-:S02]  /*464f0*/  FSEL R2, R2, R148, P0 ;  /* 0x0000009402027208 */ /* 0x000fc40000000000 */
        /* <DEDUP_REMOVED lines=330> */
[----:B------:R2:W-:Y:S02]  /*479a0*/  STL [R1+0x698], R7 ;  /* 0x0006980701007387 */ /* 0x0005e40000100800 */
[----:B------:R-:W-:-:S02]  /*479b0*/  FSEL R0, R0, R37, P0 ;  /* 0x0000002500007208 */ /* 0x000fc40000000000 */
[----:B------:R3:W-:Y:S04]  /*479c0*/  STL [R1+0x694], R2 ;  /* 0x0006940201007387 */ /* 0x0007e80000100800 */
[----:B------:R4:W-:Y:S04]  /*479d0*/  STL [R1+0x6b4], R0 ;  /* 0x0006b40001007387 */ /* 0x0009e80000100800 */
[----:B------:R-:W4:Y:S04]  /*479e0*/  LDL.LU R180, [R1+0x1fc] ;  /* 0x0001fc0001b47983 */ /* 0x000f280000300800 */
[----:B------:R-:W4:Y:S01]  /*479f0*/  LDL.LU R179, [R1+0x1f8] ;  /* 0x0001f80001b37983 */ /* 0x000f220000300800 */
[----:B0-----:R-:W-:Y:S01]  /*47a00*/  FMUL R9, R36, 0.25 ;  /* 0x3e80000024097820 */ /* 0x001fe20000400000 */
[----:B-1----:R-:W-:Y:S01]  /*47a10*/  FMUL R8, R35, 0.25 ;  /* 0x3e80000023087820 */ /* 0x002fe20000400000 */
[----:B--2---:R-:W-:Y:S01]  /*47a20*/  FMUL R7, R34, 0.25 ;  /* 0x3e80000022077820 */ /* 0x004fe20000400000 */
[----:B---3--:R-:W-:Y:S01]  /*47a30*/  FMUL R2, R33, 0.25 ;  /* 0x3e80000021027820 */ /* 0x008fe20000400000 */
[----:B----4-:R-:W-:Y:S01]  /*47a40*/  FMUL R0, R32, 0.25 ;  /* 0x3e80000020007820 */ /* 0x010fe20000400000 */
[----:B------:R-:W-:-:S02]  /*47a50*/  FSEL R9, R9, R36, P0 ;  /* 0x0000002409097208 */ /* 0x000fc40000000000 */
[----:B------:R-:W-:Y:S02]  /*47a60*/  FSEL R8, R8, R35, P1 ;  /* 0x0000002308087208 */ /* 0x000fe40000800000 */
[----:B------:R-:W-:Y:S01]  /*47a70*/  FSEL R7, R7, R34, P1 ;  /* 0x0000002207077208 */ /* 0x000fe20000800000 */
[----:B------:R0:W-:Y:S01]  /*47a80*/  STL [R1+0x6ac], R9 ;  /* 0x0006ac0901007387 */ /* 0x0001e20000100800 */
[----:B------:R-:W-:Y:S02]  /*47a90*/  FSEL R2, R2, R33, P0 ;  /* 0x0000002102027208 */ /* 0x000fe40000000000 */
[----:B------:R-:W-:Y:S01]  /*47aa0*/  FSEL R0, R0, R32, P0 ;  /* 0x0000002000007208 */ /* 0x000fe20000000000 */
[----:B------:R1:W-:Y:S04]  /*47ab0*/  STL [R1+0x688], R8 ;  /* 0x0006880801007387 */ /* 0x0003e80000100800 */
[----:B------:R2:W-:Y:S01]  /*47ac0*/  STL [R1+0x684], R7 ;  /* 0x0006840701007387 */ /* 0x0005e20000100800 */
[----:B0-----:R-:W-:-:S03]  /*47ad0*/  FMUL R9, R31, 0.25 ;  /* 0x3e8000001f097820 */ /* 0x001fc60000400000 */
[----:B------:R0:W-:Y:S01]  /*47ae0*/  STL [R1+0x6a4], R2 ;  /* 0x0006a40201007387 */ /* 0x0001e20000100800 */
[----:B-1----:R-:W-:-:S03]  /*47af0*/  FMUL R8, R30, 0.25 ;  /* 0x3e8000001e087820 */ /* 0x002fc60000400000 */
[----:B------:R1:W-:Y:S01]  /*47b00*/  STL [R1+0x69c], R0 ;  /* 0x00069c0001007387 */ /* 0x0003e20000100800 */
[----:B--2---:R-:W-:Y:S01]  /*47b10*/  FMUL R7, R29, 0.25 ;  /* 0x3e8000001d077820 */ /* 0x004fe20000400000 */
[----:B------:R-:W-:Y:S02]  /*47b20*/  FSEL R9, R9, R31, P1 ;  /* 0x0000001f09097208 */ /* 0x000fe40000800000 */
[----:B------:R-:W2:Y:S01]  /*47b30*/  LDL.LU R175, [R1+0x1f0] ;  /* 0x0001f00001af7983 */ /* 0x000ea20000300800 */
[----:B0-----:R-:W-:Y:S01]  /*47b40*/  FMUL R2, R28, 0.25 ;  /* 0x3e8000001c027820 */ /* 0x001fe20000400000 */
[----:B------:R-:W-:Y:S02]  /*47b50*/  FSEL R8, R8, R30, P1 ;  /* 0x0000001e08087208 */ /* 0x000fe40000800000 */
[----:B------:R-:W3:Y:S01]  /*47b60*/  LDL.LU R174, [R1+0x1ec] ;  /* 0x0001ec0001ae7983 */ /* 0x000ee20000300800 */
[----:B-1----:R-:W-:Y:S01]  /*47b70*/  FMUL R0, R27, 0.25 ;  /* 0x3e8000001b007820 */ /* 0x002fe20000400000 */
[----:B------:R-:W-:-:S02]  /*47b80*/  FSEL R7, R7, R29, P0 ;  /* 0x0000001d07077208 */ /* 0x000fc40000000000 */
[----:B------:R-:W4:Y:S01]  /*47b90*/  LDL.LU R178, [R1+0x1e8] ;  /* 0x0001e80001b27983 */ /* 0x000f220000300800 */
[----:B------:R-:W-:Y:S02]  /*47ba0*/  FSEL R2, R2, R28, P0 ;  /* 0x0000001c02027208 */ /* 0x000fe40000000000 */
[----:B------:R-:W-:Y:S01]  /*47bb0*/  FSEL R0, R0, R27, P1 ;  /* 0x0000001b00007208 */ /* 0x000fe20000800000 */
[----:B------:R-:W4:Y:S04]  /*47bc0*/  LDL.LU R177, [R1+0x1e4] ;  /* 0x0001e40001b17983 */ /* 0x000f280000300800 */
[----:B------:R0:W-:Y:S04]  /*47bd0*/  STL [R1+0x678], R9 ;  /* 0x0006780901007387 */ /* 0x0001e80000100800 */
[----:B------:R1:W-:Y:S04]  /*47be0*/  STL [R1+0x674], R8 ;  /* 0x0006740801007387 */ /* 0x0003e80000100800 */
[----:B------:R1:W-:Y:S01]  /*47bf0*/  STL [R1+0x690], R7 ;  /* 0x0006900701007387 */ /* 0x0003e20000100800 */
[----:B0-----:R-:W-:-:S03]  /*47c00*/  FMUL R9, R26, 0.25 ;  /* 0x3e8000001a097820 */ /* 0x001fc60000400000 */
[----:B------:R0:W-:Y:S01]  /*47c10*/  STL [R1+0x68c], R2 ;  /* 0x00068c0201007387 */ /* 0x0001e20000100800 */
[----:B-1----:R-:W-:-:S03]  /*47c20*/  FMUL R8, R25, 0.25 ;  /* 0x3e80000019087820 */ /* 0x002fc60000400000 */
[----:B------:R1:W-:Y:S01]  /*47c30*/  STL [R1+0x668], R0 ;  /* 0x0006680001007387 */ /* 0x0003e20000100800 */
[----:B------:R-:W-:Y:S01]  /*47c40*/  FMUL R7, R24, 0.25 ;  /* 0x3e80000018077820 */ /* 0x000fe20000400000 */
[----:B------:R-:W-:Y:S02]  /*47c50*/  FSEL R9, R9, R26, P1 ;  /* 0x0000001a09097208 */ /* 0x000fe40000800000 */
[----:B------:R-:W4:Y:S01]  /*47c60*/  LDL.LU R176, [R1+0x1dc] ;  /* 0x0001dc0001b07983 */ /* 0x000f220000300800 */
[----:B------:R-:W-:Y:S02]  /*47c70*/  FSEL R8, R8, R25, P0 ;  /* 0x0000001908087208 */ /* 0x000fe40000000000 */
[----:B------:R-:W-:Y:S01]  /*47c80*/  FSEL R7, R7, R24, P0 ;  /* 0x0000001807077208 */ /* 0x000fe20000000000 */
[----:B------:R-:W4:Y:S04]  /*47c90*/  LDL.LU R188, [R1+0x1d8] ;  /* 0x0001d80001bc7983 */ /* 0x000f280000300800 */
[----:B------:R-:W4:Y:S04]  /*47ca0*/  LDL.LU R187, [R1+0x1d4] ;  /* 0x0001d40001bb7983 */ /* 0x000f280000300800 */
[----:B------:R-:W4:Y:S04]  /*47cb0*/  LDL.LU R186, [R1+0x1d0] ;  /* 0x0001d00001ba7983 */ /* 0x000f280000300800 */
[----:B------:R1:W-:Y:S04]  /*47cc0*/  STL [R1+0x664], R9 ;  /* 0x0006640901007387 */ /* 0x0003e80000100800 */
[----:B------:R2:W-:Y:S04]  /*47cd0*/  STL [R1+0x680], R8 ;  /* 0x0006800801007387 */ /* 0x0005e80000100800 */
[----:B------:R3:W-:Y:S01]  /*47ce0*/  STL [R1+0x67c], R7 ;  /* 0x00067c0701007387 */ /* 0x0007e20000100800 */
[----:B0-----:R-:W-:Y:S01]  /*47cf0*/  FMUL R2, R180, 0.25 ;  /* 0x3e800000b4027820 */ /* 0x001fe20000400000 */
[----:B-1----:R-:W-:-:S04]  /*47d00*/  FMUL R0, R179, 0.25 ;  /* 0x3e800000b3007820 */ /* 0x002fc80000400000 */
[----:B------:R-:W-:Y:S02]  /*47d10*/  FSEL R2, R2, R180, P1 ;  /* 0x000000b402027208 */ /* 0x000fe40000800000 */
[----:B------:R-:W-:-:S03]  /*47d20*/  FSEL R0, R0, R179, P1 ;  /* 0x000000b300007208 */ /* 0x000fc60000800000 */
[----:B------:R4:W-:Y:S01]  /*47d30*/  STL [R1+0x658], R2 ;  /* 0x0006580201007387 */ /* 0x0009e20000100800 */
[----:B------:R-:W-:Y:S02]  /*47d40*/  MOV R179, R173 ;  /* 0x000000ad00b37202 */ /* 0x000fe40000000f00 */
[----:B------:R-:W-:Y:S01]  /*47d50*/  MOV R173, R172 ;  /* 0x000000ac00ad7202 */ /* 0x000fe20000000f00 */
[----:B------:R0:W-:Y:S01]  /*47d60*/  STL [R1+0x654], R0 ;  /* 0x0006540001007387 */ /* 0x0001e20000100800 */
[----:B------:R-:W-:Y:S02]  /*47d70*/  MOV R172, R171 ;  /* 0x000000ab00ac7202 */ /* 0x000fe40000000f00 */
[----:B------:R-:W-:Y:S02]  /*47d80*/  MOV R171, R170 ;  /* 0x000000aa00ab7202 */ /* 0x000fe40000000f00 */
[----:B------:R-:W-:Y:S02]  /*47d90*/  MOV R170, R169 ;  /* 0x000000a900aa7202 */ /* 0x000fe40000000f00 */
[----:B------:R-:W-:-:S02]  /*47da0*/  MOV R169, R168 ;  /* 0x000000a800a97202 */ /* 0x000fc40000000f00 */
[----:B------:R-:W-:Y:S02]  /*47db0*/  MOV R168, R167 ;  /* 0x000000a700a87202 */ /* 0x000fe40000000f00 */
[----:B------:R-:W-:Y:S02]  /*47dc0*/  MOV R167, R166 ;  /* 0x000000a600a77202 */ /* 0x000fe40000000f00 */
[----:B------:R-:W4:Y:S01]  /*47dd0*/  LDL.LU R166, [R1+0x178] ;  /* 0x0001780001a67983 */ /* 0x000f220000300800 */
[----:B------:R-:W-:-:S03]  /*47de0*/  FMUL R9, R179, 0.25 ;  /* 0x3e800000b3097820 */ /* 0x000fc60000400000 */
[----:B------:R-:W4:Y:S01]  /*47df0*/  LDL.LU R185, [R1+0x1c8] ;  /* 0x0001c80001b97983 */ /* 0x000f220000300800 */
[----:B--2---:R-:W-:Y:S01]  /*47e00*/  FMUL R8, R175, 0.25 ;  /* 0x3e800000af087820 */ /* 0x004fe20000400000 */
[----:B------:R-:W-:Y:S02]  /*47e10*/  FSEL R9, R9, R179, P0 ;  /* 0x000000b309097208 */ /* 0x000fe40000000000 */
[----:B------:R-:W2:Y:S01]  /*47e20*/  LDL.LU R184, [R1+0x1c4] ;  /* 0x0001c40001b87983 */ /* 0x000ea20000300800 */
[----:B---3--:R-:W-:Y:S01]  /*47e30*/  FMUL R7, R174, 0.25 ;  /* 0x3e800000ae077820 */ /* 0x008fe20000400000 */
[----:B------:R-:W-:Y:S02]  /*47e40*/  FSEL R8, R8, R175, P0 ;  /* 0x000000af08087208 */ /* 0x000fe40000000000 */
[----:B------:R-:W3:Y:S01]  /*47e50*/  LDL.LU R183, [R1+0x1c0] ;  /* 0x0001c00001b77983 */ /* 0x000ee20000300800 */
[----:B----4-:R-:W-:Y:S01]  /*47e60*/  FMUL R2, R178, 0.25 ;  /* 0x3e800000b2027820 */ /* 0x010fe20000400000 */
[----:B------:R-:W-:-:S02]  /*47e70*/  FSEL R7, R7, R174, P1 ;  /* 0x000000ae07077208 */ /* 0x000fc40000800000 */
[----:B------:R-:W4:Y:S01]  /*47e80*/  LDL.LU R182, [R1+0x1bc] ;  /* 0x0001bc0001b67983 */ /* 0x000f220000300800 */
[----:B0-----:R-:W-:-:S03]  /*47e90*/  FMUL R0, R177, 0.25 ;  /* 0x3e800000b1007820 */ /* 0x001fc60000400000 */
[----:B------:R0:W-:Y:S01]  /*47ea0*/  STL [R1+0x670], R9 ;  /* 0x0006700901007387 */ /* 0x0001e20000100800 */
[----:B------:R-:W-:Y:S02]  /*47eb0*/  FSEL R2, R2, R178, P1 ;  /* 0x000000b202027208 */ /* 0x000fe40000800000 */
[----:B------:R-:W-:Y:S01]  /*47ec0*/  FSEL R0, R0, R177, P0 ;  /* 0x000000b100007208 */ /* 0x000fe20000000000 */
[----:B------:R1:W-:Y:S01]  /*47ed0*/  STL [R1+0x66c], R8 ;  /* 0x00066c0801007387 */ /* 0x0003e20000100800 */
[----:B------:R-:W-:Y:S02]  /*47ee0*/  MOV R177, R173 ;  /* 0x000000ad00b17202 */ /* 0x000fe40000000f00 */
[----:B------:R-:W-:Y:S01]  /*47ef0*/  MOV R173, R172 ;  /* 0x000000ac00ad7202 */ /* 0x000fe20000000f00 */
[----:B------:R1:W-:Y:S01]  /*47f00*/  STL [R1+0x648], R7 ;  /* 0x0006480701007387 */ /* 0x0003e20000100800 */
[----:B------:R-:W-:Y:S02]  /*47f10*/  MOV R172, R171 ;  /* 0x000000ab00ac7202 */ /* 0x000fe40000000f00 */
[----:B------:R-:W-:Y:S01]  /*47f20*/  MOV R171, R170 ;  /* 0x000000aa00ab7202 */ /* 0x000fe20000000f00 */
[----:B------:R-:W3:Y:S01]  /*47f30*/  LDL.LU R181, [R1+0x1b4] ;  /* 0x0001b40001b57983 */ /* 0x000ee20000300800 */
[----:B------:R-:W-:-:S03]  /*47f40*/  MOV R170, R169 ;  /* 0x000000a900aa7202 */ /* 0x000fc60000000f00 */
[----:B------:R-:W3:Y:S01]  /*47f50*/  LDL.LU R180, [R1+0x1b0] ;  /* 0x0001b00001b47983 */ /* 0x000ee20000300800 */
[----:B------:R-:W-:-:S03]  /*47f60*/  MOV R169, R168 ;  /* 0x000000a800a97202 */ /* 0x000fc60000000f00 */
[----:B------:R-:W3:Y:S01]  /*47f70*/  LDL.LU R175, [R1+0x1ac] ;  /* 0x0001ac0001af7983 */ /* 0x000ee20000300800 */
[----:B------:R-:W-:-:S03]  /*47f80*/  MOV R168, R167 ;  /* 0x000000a700a87202 */ /* 0x000fc60000000f00 */
[----:B------:R-:W3:Y:S04]  /*47f90*/  LDL.LU R174, [R1+0x1a8] ;  /* 0x0001a80001ae7983 */ /* 0x000ee80000300800 */
[----:B------:R-:W-:Y:S04]  /*47fa0*/  STL [R1+0x644], R2 ;  /* 0x0006440201007387 */ /* 0x000fe80000100800 */
[----:B------:R1:W-:Y:S01]  /*47fb0*/  STL [R1+0x660], R0 ;  /* 0x0006600001007387 */ /* 0x0003e20000100800 */
[----:B------:R-:W-:-:S03]  /*47fc0*/  MOV R167, R166 ;  /* 0x000000a600a77202 */ /* 0x000fc60000000f00 */
[----:B------:R-:W2:Y:S01]  /*47fd0*/  LDL.LU R166, [R1+0x174] ;  /* 0x0001740001a67983 */ /* 0x000ea20000300800 */
[----:B0-----:R-:W-:Y:S01]  /*47fe0*/  FMUL R9, R177, 0.25 ;  /* 0x3e800000b1097820 */ /* 0x001fe20000400000 */
[----:B-1----:R-:W-:Y:S01]  /*47ff0*/  FMUL R8, R176, 0.25 ;  /* 0x3e800000b0087820 */ /* 0x002fe20000400000 */
[----:B------:R-:W-:Y:S01]  /*48000*/  FMUL R7, R188, 0.25 ;  /* 0x3e800000bc077820 */ /* 0x000fe20000400000 */
[----:B------:R-:W-:Y:S01]  /*48010*/  FMUL R0, R186, 0.25 ;  /* 0x3e800000ba007820 */ /* 0x000fe20000400000 */
[----:B------:R-:W-:Y:S01]  /*48020*/  FMUL R2, R187, 0.25 ;  /* 0x3e800000bb027820 */ /* 0x000fe20000400000 */
[----:B------:R-:W-:Y:S02]  /*48030*/  FSEL R9, R9, R177, P0 ;  /* 0x000000b109097208 */ /* 0x000fe40000000000 */
[----:B------:R-:W-:Y:S02]  /*48040*/  FSEL R8, R8, R176, P1 ;  /* 0x000000b008087208 */ /* 0x000fe40000800000 */
[----:B------:R-:W-:Y:S01]  /*48050*/  FSEL R7, R7, R188, P1 ;  /* 0x000000bc07077208 */ /* 0x000fe20000800000 */
[----:B------:R0:W-:Y:S01]  /*48060*/  STL [R1+0x65c], R9 ;  /* 0x00065c0901007387 */ /* 0x0001e20000100800 */
[----:B------:R-:W-:-:S02]  /*48070*/  FSEL R0, R0, R186, P0 ;  /* 0x000000ba00007208 */ /* 0x000fc40000000000 */
[----:B------:R-:W-:Y:S01]  /*48080*/  FSEL R2, R2, R187, P0 ;  /* 0x000000bb02027208 */ /* 0x000fe20000000000 */
[----:B------:R-:W-:Y:S01]  /*48090*/  STL [R1+0x638], R8 ;  /* 0x0006380801007387 */ /* 0x000fe20000100800 */
        /* <DEDUP_REMOVED lines=10> */
[----:B------:R-:W-:Y:S04]  /*48140*/  STL [R1+0x634], R7 ;  /* 0x0006340701007387 */ /* 0x000fe80000100800 */
[----:B------:R-:W-:Y:S04]  /*48150*/  STL [R1+0x650], R2 ;  /* 0x0006500201007387 */ /* 0x000fe80000100800 */
[----:B------:R4:W-:Y:S01]  /*48160*/  STL [R1+0x64c], R0 ;  /* 0x00064c0001007387 */ /* 0x0009e20000100800 */
[----:B--2---:R-:W-:-:S03]  /*48170*/  MOV R167, R166 ;  /* 0x000000a600a77202 */ /* 0x004fc60000000f00 */
[----:B------:R-:W2:Y:S01]  /*48180*/  LDL.LU R166, [R1+0x170] ;  /* 0x0001700001a67983 */ /* 0x000ea20000300800 */
[----:B0-----:R-:W-:Y:S01]  /*48190*/  FMUL R9, R186, 0.25 ;  /* 0x3e800000ba097820 */ /* 0x001fe20000400000 */
[----:B----4-:R-:W-:Y:S01]  /*481a0*/  FMUL R0, R182, 0.25 ;  /* 0x3e800000b6007820 */ /* 0x010fe20000400000 */
[----:B------:R-:W-:Y:S01]  /*481b0*/  FMUL R8, R185, 0.25 ;  /* 0x3e800000b9087820 */ /* 0x000fe20000400000 */
[----:B------:R-:W-:Y:S01]  /*481c0*/  FMUL R7, R184, 0.25 ;  /* 0x3e800000b8077820 */ /* 0x000fe20000400000 */
[----:B---3--:R-:W-:Y:S01]  /*481d0*/  FMUL R2, R183, 0.25 ;  /* 0x3e800000b7027820 */ /* 0x008fe20000400000 */
[----:B------:R-:W-:Y:S02]  /*481e0*/  FSEL R9, R9, R186, P1 ;  /* 0x000000ba09097208 */ /* 0x000fe40000800000 */
[----:B------:R-:W-:Y:S02]  /*481f0*/  FSEL R0, R0, R182, P1 ;  /* 0x000000b600007208 */ /* 0x000fe40000800000 */
[----:B------:R-:W-:Y:S01]  /*48200*/  FSEL R8, R8, R185, P1 ;  /* 0x000000b908087208 */ /* 0x000fe20000800000 */
[----:B------:R0:W-:Y:S01]  /*48210*/  STL [R1+0x628], R9 ;  /* 0x0006280901007387 */ /* 0x0001e20000100800 */
[----:B------:R-:W-:-:S02]  /*48220*/  MOV R182, R173 ;  /* 0x000000ad00b67202 */ /* 0x000fc40000000f00 */
[----:B------:R-:W-:Y:S01]  /*48230*/  FSEL R7, R7, R184, P0 ;  /* 0x000000b807077208 */ /* 0x000fe20000000000 */
[----:B------:R1:W-:Y:S01]  /*48240*/  STL [R1+0x624], R8 ;  /* 0x0006240801007387 */ /* 0x0003e20000100800 */
[----:B------:R-:W-:Y:S02]  /*48250*/  FSEL R2, R2, R183, P0 ;  /* 0x000000b702027208 */ /* 0x000fe40000000000 */
[----:B------:R-:W-:Y:S01]  /*48260*/  MOV R173, R172 ;  /* 0x000000ac00ad7202 */ /* 0x000fe20000000f00 */
[----:B------:R3:W-:Y:S01]  /*48270*/  STL [R1+0x640], R7 ;  /* 0x0006400701007387 */ /* 0x0007e20000100800 */
[----:B------:R-:W-:Y:S01]  /*48280*/  MOV R172, R171 ;  /* 0x000000ab00ac7202 */ /* 0x000fe20000000f00 */
[----:B0-----:R-:W-:Y:S01]  /*48290*/  FMUL R9, R182, 0.25 ;  /* 0x3e800000b6097820 */ /* 0x001fe20000400000 */
[----:B------:R-:W-:Y:S01]  /*482a0*/  MOV R171, R169 ;  /* 0x000000a900ab7202 */ /* 0x000fe20000000f00 */
[----:B------:R0:W-:Y:S01]  /*482b0*/  STL [R1+0x63c], R2 ;  /* 0x00063c0201007387 */ /* 0x0001e20000100800 */
[----:B------:R-:W-:Y:S01]  /*482c0*/  MOV R169, R168 ;  /* 0x000000a800a97202 */ /* 0x000fe20000000f00 */
[----:B-1----:R-:W-:Y:S01]  /*482d0*/  FMUL R8, R181, 0.25 ;  /* 0x3e800000b5087820 */ /* 0x002fe20000400000 */
[----:B------:R-:W-:Y:S01]  /*482e0*/  FSEL R9, R9, R182, P1 ;  /* 0x000000b609097208 */ /* 0x000fe20000800000 */
[----:B------:R1:W-:Y:S01]  /*482f0*/  STL [R1+0x618], R0 ;  /* 0x0006180001007387 */ /* 0x0003e20000100800 */
[----:B------:R-:W-:Y:S01]  /*48300*/  MOV R168, R167 ;  /* 0x000000a700a87202 */ /* 0x000fe20000000f00 */
[----:B---3--:R-:W-:Y:S01]  /*48310*/  FMUL R7, R180, 0.25 ;  /* 0x3e800000b4077820 */ /* 0x008fe20000400000 */
[----:B------:R-:W-:Y:S01]  /*48320*/  FSEL R8, R8, R181, P0 ;  /* 0x000000b508087208 */ /* 0x000fe20000000000 */
[----:B0-----:R-:W-:-:S03]  /*48330*/  FMUL R2, R175, 0.25 ;  /* 0x3e800000af027820 */ /* 0x001fc60000400000 */
[----:B------:R-:W-:Y:S01]  /*48340*/  FSEL R7, R7, R180, P0 ;  /* 0x000000b407077208 */ /* 0x000fe20000000000 */
[----:B-1----:R-:W-:Y:S01]  /*48350*/  FMUL R0, R174, 0.25 ;  /* 0x3e800000ae007820 */ /* 0x002fe20000400000 */
[----:B------:R-:W-:-:S04]  /*48360*/  FSEL R2, R2, R175, P1 ;  /* 0x000000af02027208 */ /* 0x000fc80000800000 */
[----:B------:R-:W-:Y:S02]  /*48370*/  FSEL R0, R0, R174, P1 ;  /* 0x000000ae00007208 */ /* 0x000fe40000800000 */
[----:B------:R-:W-:Y:S02]  /*48380*/  MOV R180, R173 ;  /* 0x000000ad00b47202 */ /* 0x000fe40000000f00 */
[----:B------:R-:W-:Y:S02]  /*48390*/  MOV R175, R172 ;  /* 0x000000ac00af7202 */ /* 0x000fe40000000f00 */
[----:B------:R-:W-:Y:S02]  /*483a0*/  MOV R174, R171 ;  /* 0x000000ab00ae7202 */ /* 0x000fe40000000f00 */
[----:B--2---:R-:W-:Y:S02]  /*483b0*/  MOV R167, R166 ;  /* 0x000000a600a77202 */ /* 0x004fe40000000f00 */
[----:B------:R-:W2:Y:S04]  /*483c0*/  LDL.LU R166, [R1+0x16c] ;  /* 0x00016c0001a67983 */ /* 0x000ea80000300800 */
[----:B------:R0:W-:Y:S04]  /*483d0*/  STL [R1+0x614], R9 ;  /* 0x0006140901007387 */ /* 0x0001e80000100800 */
[----:B------:R1:W-:Y:S04]  /*483e0*/  STL [R1+0x630], R8 ;  /* 0x0006300801007387 */ /* 0x0003e80000100800 */
[----:B------:R3:W-:Y:S04]  /*483f0*/  STL [R1+0x62c], R7 ;  /* 0x00062c0701007387 */ /* 0x0007e80000100800 */
[----:B------:R4:W-:Y:S04]  /*48400*/  STL [R1+0x408], R2 ;  /* 0x0004080201007387 */ /* 0x0009e80000100800 */
[----:B------:R4:W-:Y:S04]  /*48410*/  STL [R1+0x400], R0 ;  /* 0x0004000001007387 */ /* 0x0009e80000100800 */
[----:B------:R-:W2:Y:S04]  /*48420*/  LDL.LU R173, [R1+0x188] ;  /* 0x0001880001ad7983 */ /* 0x000ea80000300800 */
[----:B------:R-:W2:Y:S04]  /*48430*/  LDL.LU R172, [R1+0x184] ;  /* 0x0001840001ac7983 */ /* 0x000ea80000300800 */
[----:B------:R-:W2:Y:S01]  /*48440*/  LDL.LU R171, [R1+0x180] ;  /* 0x0001800001ab7983 */ /* 0x000ea20000300800 */
[----:B0-----:R-:W-:Y:S01]  /*48450*/  FMUL R9, R180, 0.25 ;  /* 0x3e800000b4097820 */ /* 0x001fe20000400000 */
[----:B-1----:R-:W-:Y:S01]  /*48460*/  FMUL R8, R179, 0.25 ;  /* 0x3e800000b3087820 */ /* 0x002fe20000400000 */
[----:B---3--:R-:W-:Y:S01]  /*48470*/  FMUL R7, R178, 0.25 ;  /* 0x3e800000b2077820 */ /* 0x008fe20000400000 */
[----:B----4-:R-:W-:Y:S01]  /*48480*/  FMUL R2, R177, 0.25 ;  /* 0x3e800000b1027820 */ /* 0x010fe20000400000 */
[----:B------:R-:W-:Y:S01]  /*48490*/  FMUL R0, R176, 0.25 ;  /* 0x3e800000b0007820 */ /* 0x000fe20000400000 */
[----:B------:R-:W-:-:S02]  /*484a0*/  FSEL R9, R9, R180, P0 ;  /* 0x000000b409097208 */ /* 0x000fc40000000000 */
[----:B------:R-:W-:Y:S02]  /*484b0*/  FSEL R8, R8, R179, P0 ;  /* 0x000000b308087208 */ /* 0x000fe40000000000 */
[----:B------:R-:W-:Y:S01]  /*484c0*/  FSEL R7, R7, R178, P1 ;  /* 0x000000b207077208 */ /* 0x000fe20000800000 */
[----:B------:R0:W-:Y:S01]  /*484d0*/  STL [R1+0x620], R9 ;  /* 0x0006200901007387 */ /* 0x0001e20000100800 */
[----:B------:R-:W-:Y:S02]  /*484e0*/  FSEL R2, R2, R177, P1 ;  /* 0x000000b102027208 */ /* 0x000fe40000800000 */
[----:B------:R-:W-:Y:S01]  /*484f0*/  FSEL R0, R0, R176, P0 ;  /* 0x000000b000007208 */ /* 0x000fe20000000000 */
[----:B------:R1:W-:Y:S04]  /*48500*/  STL [R1+0x61c], R8 ;  /* 0x00061c0801007387 */ /* 0x0003e80000100800 */
[----:B------:R-:W-:Y:S01]  /*48510*/  STL [R1+0x1f4], R7 ;  /* 0x0001f40701007387 */ /* 0x000fe20000100800 */
[----:B0-----:R-:W-:-:S03]  /*48520*/  FMUL R9, R175, 0.25 ;  /* 0x3e800000af097820 */ /* 0x001fc60000400000 */
[----:B------:R-:W-:Y:S01]  /*48530*/  STL [R1+0x1f0], R2 ;  /* 0x0001f00201007387 */ /* 0x000fe20000100800 */
[----:B-1----:R-:W-:Y:S01]  /*48540*/  FMUL R8, R174, 0.25 ;  /* 0x3e800000ae087820 */ /* 0x002fe20000400000 */
[----:B------:R-:W-:Y:S02]  /*48550*/  FSEL R9, R9, R175, P0 ;  /* 0x000000af09097208 */ /* 0x000fe40000000000 */
[----:B------:R-:W-:Y:S02]  /*48560*/  STL [R1+0x610], R0 ;  /* 0x0006100001007387 */ /* 0x000fe40000100800 */
[----:B------:R-:W-:Y:S02]  /*48570*/  FSEL R8, R8, R174, P1 ;  /* 0x000000ae08087208 */ /* 0x000fe40000800000 */
[----:B------:R0:W-:Y:S04]  /*48580*/  STL [R1+0x60c], R9 ;  /* 0x00060c0901007387 */ /* 0x0001e80000100800 */
[----:B------:R1:W-:Y:S01]  /*48590*/  STL [R1+0x1e4], R8 ;  /* 0x0001e40801007387 */ /* 0x0003e20000100800 */
[----:B0-----:R-:W-:Y:S01]  /*485a0*/  FMUL R9, R170, 0.25 ;  /* 0x3e800000aa097820 */ /* 0x001fe20000400000 */
[----:B-1----:R-:W-:-:S04]  /*485b0*/  FMUL R8, R169, 0.25 ;  /* 0x3e800000a9087820 */ /* 0x002fc80000400000 */
[----:B------:R-:W-:Y:S02]  /*485c0*/  FSEL R9, R9, R170, P1 ;  /* 0x000000aa09097208 */ /* 0x000fe40000800000 */
[----:B------:R-:W-:Y:S01]  /*485d0*/  FSEL R8, R8, R169, P1 ;  /* 0x000000a908087208 */ /* 0x000fe20000800000 */
[----:B--2---:R-:W-:Y:S01]  /*485e0*/  FMUL R7, R173, 0.25 ;  /* 0x3e800000ad077820 */ /* 0x004fe20000400000 */
[----:B------:R-:W-:-:S04]  /*485f0*/  FMUL R2, R172, 0.25 ;  /* 0x3e800000ac027820 */ /* 0x000fc80000400000 */
[----:B------:R-:W-:Y:S01]  /*48600*/  FSEL R7, R7, R173, P1 ;  /* 0x000000ad07077208 */ /* 0x000fe20000800000 */
[----:B------:R-:W-:Y:S01]  /*48610*/  FMUL R0, R171, 0.25 ;  /* 0x3e800000ab007820 */ /* 0x000fe20000400000 */
[----:B------:R-:W-:-:S03]  /*48620*/  FSEL R2, R2, R172, P0 ;  /* 0x000000ac02027208 */ /* 0x000fc60000000000 */
[----:B------:R0:W-:Y:S01]  /*48630*/  STL [R1+0x1e0], R7 ;  /* 0x0001e00701007387 */ /* 0x0001e20000100800 */
[----:B------:R-:W-:-:S03]  /*48640*/  FSEL R0, R0, R171, P0 ;  /* 0x000000ab00007208 */ /* 0x000fc60000000000 */
        /* <DEDUP_REMOVED lines=39> */
[----:B------:R0:W-:Y:S02]  /*488c0*/  STL [R1+0x1a4], R7 ;  /* 0x0001a40701007387 */ /* 0x0001e40000100800 */
[----:B------:R-:W-:Y:S02]  /*488d0*/  FSEL R0, R0, R18, P0 ;  /* 0x0000001200007208 */ /* 0x000fe40000000000 */
[----:B------:R-:W3:Y:S04]  /*488e0*/  LDL.LU R158, [R1+0x118] ;  /* 0x00011800019e7983 */ /* 0x000ee80000300800 */
[----:B------:R4:W-:Y:S04]  /*488f0*/  STL [R1+0x1a0], R2 ;  /* 0x0001a00201007387 */ /* 0x0009e80000100800 */
[----:B------:R-:W3:Y:S04]  /*48900*/  LDL.LU R157, [R1+0x114] ;  /* 0x00011400019d7983 */ /* 0x000ee80000300800 */
[----:B------:R4:W-:Y:S04]  /*48910*/  STL [R1+0x1bc], R0 ;  /* 0x0001bc0001007387 */ /* 0x0009e80000100800 */
[----:B------:R-:W3:Y:S01]  /*48920*/  LDL.LU R18, [R1+0x110] ;  /* 0x0001100001127983 */ /* 0x000ee20000300800 */
[----:B-1----:R-:W-:Y:S01]  /*48930*/  FMUL R9, R156, 0.25 ;  /* 0x3e8000009c097820 */ /* 0x002fe20000400000 */
[----:B--2---:R-:W-:Y:S01]  /*48940*/  FMUL R8, R155, 0.25 ;  /* 0x3e8000009b087820 */ /* 0x004fe20000400000 */
[----:B0-----:R-:W-:Y:S01]  /*48950*/  FMUL R7, R154, 0.25 ;  /* 0x3e8000009a077820 */ /* 0x001fe20000400000 */
[----:B----4-:R-:W-:-:S02]  /*48960*/  FMUL R2, R153, 0.25 ;  /* 0x3e80000099027820 */ /* 0x010fc40000400000 */
[----:B------:R-:W-:Y:S01]  /*48970*/  FSEL R9, R9, R156, P0 ;  /* 0x0000009c09097208 */ /* 0x000fe20000000000 */
[----:B------:R-:W-:Y:S01]  /*48980*/  FMUL R0, R152, 0.25 ;  /* 0x3e80000098007820 */ /* 0x000fe20000400000 */
        /* <DEDUP_REMOVED lines=8> */
[----:B------:R-:W4:Y:S01]  /*48a10*/  LDL.LU R156, [R1+0x104] ;  /* 0x00010400019c7983 */ /* 0x000f220000300800 */
[----:B-1----:R-:W-:-:S03]  /*48a20*/  FMUL R8, R22, 0.25 ;  /* 0x3e80000016087820 */ /* 0x002fc60000400000 */
[----:B------:R0:W-:Y:S01]  /*48a30*/  STL [R1+0x1ac], R2 ;  /* 0x0001ac0201007387 */ /* 0x0001e20000100800 */
[----:B--2---:R-:W-:-:S03]  /*48a40*/  FMUL R7, R21, 0.25 ;  /* 0x3e80000015077820 */ /* 0x004fc60000400000 */
[----:B------:R-:W2:Y:S04]  /*48a50*/  LDL.LU R155, [R1+0x100] ;  /* 0x00010000019b7983 */ /* 0x000ea80000300800 */
[----:B------:R1:W-:Y:S01]  /*48a60*/  STL [R1+0x1a8], R0 ;  /* 0x0001a80001007387 */ /* 0x0003e20000100800 */
[----:B------:R-:W-:Y:S01]  /*48a70*/  FSEL R9, R9, R23, P1 ;  /* 0x0000001709097208 */ /* 0x000fe20000800000 */
[----:B0-----:R-:W-:Y:S02]  /*48a80*/  FMUL R2, R20, 0.25 ;  /* 0x3e80000014027820 */ /* 0x001fe40000400000 */
[----:B------:R-:W2:Y:S01]  /*48a90*/  LDL.LU R154, [R1+0xfc] ;  /* 0x0000fc00019a7983 */ /* 0x000ea20000300800 */
[----:B------:R-:W-:-:S03]  /*48aa0*/  FSEL R8, R8, R22, P1 ;  /* 0x0000001608087208 */ /* 0x000fc60000800000 */
[----:B------:R-:W2:Y:S01]  /*48ab0*/  LDL.LU R153, [R1+0xf8] ;  /* 0x0000f80001997983 */ /* 0x000ea20000300800 */
[----:B------:R-:W-:Y:S01]  /*48ac0*/  FSEL R7, R7, R21, P0 ;  /* 0x0000001507077208 */ /* 0x000fe20000000000 */
[----:B-1----:R-:W-:Y:S02]  /*48ad0*/  FMUL R0, R19, 0.25 ;  /* 0x3e80000013007820 */ /* 0x002fe40000400000 */
[----:B------:R-:W2:Y:S01]  /*48ae0*/  LDL.LU R152, [R1+0xf4] ;  /* 0x0000f40001987983 */ /* 0x000ea20000300800 */
[----:B------:R-:W-:Y:S02]  /*48af0*/  FSEL R2, R2, R20, P0 ;  /* 0x0000001402027208 */ /* 0x000fe40000000000 */
[----:B------:R-:W-:Y:S01]  /*48b00*/  FSEL R0, R0, R19, P1 ;  /* 0x0000001300007208 */ /* 0x000fe20000800000 */
[----:B------:R-:W-:Y:S04]  /*48b10*/  STL [R1+0x188], R9 ;  /* 0x0001880901007387 */ /* 0x000fe80000100800 */
[----:B------:R-:W-:Y:S04]  /*48b20*/  STL [R1+0x180], R8 ;  /* 0x0001800801007387 */ /* 0x000fe80000100800 */
[----:B------:R-:W-:Y:S04]  /*48b30*/  STL [R1+0x19c], R7 ;  /* 0x00019c0701007387 */ /* 0x000fe80000100800 */
[----:B------:R-:W2:Y:S04]  /*48b40*/  LDL.LU R23, [R1+0xf0] ;  /* 0x0000f00001177983 */ /* 0x000ea80000300800 */
[----:B------:R0:W-:Y:S04]  /*48b50*/  STL [R1+0x194], R2 ;  /* 0x0001940201007387 */ /* 0x0001e80000100800 */
[----:B------:R-:W2:Y:S04]  /*48b60*/  LDL.LU R22, [R1+0xec] ;  /* 0x0000ec0001167983 */ /* 0x000ea80000300800 */
[----:B------:R1:W-:Y:S04]  /*48b70*/  STL [R1+0x17c], R0 ;  /* 0x00017c0001007387 */ /* 0x0003e80000100800 */
[----:B------:R-:W2:Y:S04]  /*48b80*/  LDL.LU R21, [R1+0xe8] ;  /* 0x0000e80001157983 */ /* 0x000ea80000300800 */
[----:B------:R-:W2:Y:S01]  /*48b90*/  LDL.LU R20, [R1+0xe4] ;  /* 0x0000e40001147983 */ /* 0x000ea20000300800 */
[----:B0-----:R-:W-:-:S03]  /*48ba0*/  FMUL R2, R15, 0.25 ;  /* 0x3e8000000f027820 */ /* 0x001fc60000400000 */
[----:B------:R-:W2:Y:S01]  /*48bb0*/  LDL.LU R19, [R1+0xe0] ;  /* 0x0000e00001137983 */ /* 0x000ea20000300800 */
[----:B-1----:R-:W-:Y:S01]  /*48bc0*/  FMUL R0, R14, 0.25 ;  /* 0x3e8000000e007820 */ /* 0x002fe20000400000 */
[----:B------:R-:W-:-:S04]  /*48bd0*/  FSEL R2, R2, R15, P1 ;  /* 0x0000000f02027208 */ /* 0x000fc80000800000 */
[----:B------:R-:W-:Y:S01]  /*48be0*/  FSEL R0, R0, R14, P1 ;  /* 0x0000000e00007208 */ /* 0x000fe20000800000 */
[----:B---3--:R-:W-:-:S05]  /*48bf0*/  FMUL R9, R158, 0.25 ;  /* 0x3e8000009e097820 */ /* 0x008fca0000400000 */
[----:B------:R-:W-:Y:S01]  /*48c00*/  FSEL R9, R9, R158, P1 ;  /* 0x0000009e09097208 */ /* 0x000fe20000800000 */
[----:B------:R-:W-:-:S04]  /*48c10*/  FMUL R8, R157, 0.25 ;  /* 0x3e8000009d087820 */ /* 0x000fc80000400000 */
[----:B------:R4:W-:Y:S01]  /*48c20*/  STL [R1+0x174], R9 ;  /* 0x0001740901007387 */ /* 0x0009e20000100800 */
[----:B------:R-:W-:Y:S01]  /*48c30*/  FSEL R8, R8, R157, P0 ;  /* 0x0000009d08087208 */ /* 0x000fe20000000000 */
[----:B------:R-:W-:-:S04]  /*48c40*/  FMUL R7, R18, 0.25 ;  /* 0x3e80000012077820 */ /* 0x000fc80000400000 */
[----:B------:R2:W-:Y:S01]  /*48c50*/  STL [R1+0x18c], R8 ;  /* 0x00018c0801007387 */ /* 0x0005e20000100800 */
[----:B------:R-:W-:-:S05]  /*48c60*/  FSEL R7, R7, R18, P0 ;  /* 0x0000001207077208 */ /* 0x000fca0000000000 */
[----:B------:R0:W-:Y:S04]  /*48c70*/  STL [R1+0x184], R7 ;  /* 0x0001840701007387 */ /* 0x0001e80000100800 */
[----:B------:R-:W3:Y:S04]  /*48c80*/  LDL.LU R158, [R1+0xdc] ;  /* 0x0000dc00019e7983 */ /* 0x000ee80000300800 */
[----:B------:R1:W-:Y:S04]  /*48c90*/  STL [R1+0x16c], R2 ;  /* 0x00016c0201007387 */ /* 0x0003e80000100800 */
[----:B------:R-:W3:Y:S04]  /*48ca0*/  LDL.LU R157, [R1+0xd8] ;  /* 0x0000d800019d7983 */ /* 0x000ee80000300800 */
[----:B------:R1:W-:Y:S04]  /*48cb0*/  STL [R1+0x164], R0 ;  /* 0x0001640001007387 */ /* 0x0003e80000100800 */
[----:B------:R-:W3:Y:S04]  /*48cc0*/  LDL.LU R18, [R1+0xd4] ;  /* 0x0000d40001127983 */ /* 0x000ee80000300800 */
[----:B------:R-:W3:Y:S04]  /*48cd0*/  LDL.LU R15, [R1+0xd0] ;  /* 0x0000d000010f7983 */ /* 0x000ee80000300800 */
[----:B------:R-:W3:Y:S01]  /*48ce0*/  LDL.LU R14, [R1+0xcc] ;  /* 0x0000cc00010e7983 */ /* 0x000ee20000300800 */
[----:B----4-:R-:W-:Y:S01]  /*48cf0*/  FMUL R9, R156, 0.25 ;  /* 0x3e8000009c097820 */ /* 0x010fe20000400000 */
[----:B--2---:R-:W-:Y:S01]  /*48d00*/  FMUL R8, R155, 0.25 ;  /* 0x3e8000009b087820 */ /* 0x004fe20000400000 */
[----:B0-----:R-:W-:Y:S01]  /*48d10*/  FMUL R7, R154, 0.25 ;  /* 0x3e8000009a077820 */ /* 0x001fe20000400000 */
[----:B-1----:R-:W-:-:S02]  /*48d20*/  FMUL R2, R153, 0.25 ;  /* 0x3e80000099027820 */ /* 0x002fc40000400000 */
[----:B------:R-:W-:Y:S02]  /*48d30*/  FSEL R9, R9, R156, P0 ;  /* 0x0000009c09097208 */ /* 0x000fe40000000000 */
[----:B------:R-:W-:Y:S01]  /*48d40*/  FSEL R8, R8, R155, P0 ;  /* 0x0000009b08087208 */ /* 0x000fe20000000000 */
[----:B------:R-:W-:Y:S01]  /*48d50*/  FMUL R0, R152, 0.25 ;  /* 0x3e80000098007820 */ /* 0x000fe20000400000 */
[----:B------:R-:W-:Y:S01]  /*48d60*/  FSEL R7, R7, R154, P1 ;  /* 0x0000009a07077208 */ /* 0x000fe20000800000 */
[----:B------:R0:W-:Y:S01]  /*48d70*/  STL [R1+0x178], R9 ;  /* 0x0001780901007387 */ /* 0x0001e20000100800 */
[----:B------:R-:W-:Y:S02]  /*48d80*/  FSEL R2, R2, R153, P1 ;  /* 0x0000009902027208 */ /* 0x000fe40000800000 */
[----:B------:R-:W-:Y:S01]  /*48d90*/  FSEL R0, R0, R152, P0 ;  /* 0x0000009800007208 */ /* 0x000fe20000000000 */
[----:B------:R1:W-:Y:S04]  /*48da0*/  STL [R1+0x170], R8 ;  /* 0x0001700801007387 */ /* 0x0003e80000100800 */
[----:B------:R2:W-:Y:S04]  /*48db0*/  STL [R1+0x15c], R7 ;  /* 0x00015c0701007387 */ /* 0x0005e80000100800 */
[----:B------:R-:W4:Y:S01]  /*48dc0*/  LDL.LU R156, [R1+0xc8] ;  /* 0x0000c800019c7983 */ /* 0x000f220000300800 */
[----:B0-----:R-:W-:-:S03]  /*48dd0*/  FMUL R9, R23, 0.25 ;  /* 0x3e80000017097820 */ /* 0x001fc60000400000 */
[----:B------:R0:W-:Y:S04]  /*48de0*/  STL [R1+0x154], R2 ;  /* 0x0001540201007387 */ /* 0x0001e80000100800 */
[----:B------:R-:W4:Y:S01]  /*48df0*/  LDL.LU R155, [R1+0xc4] ;  /* 0x0000c400019b7983 */ /* 0x000f220000300800 */
[----:B-1----:R-:W-:-:S03]  /*48e00*/  FMUL R8, R22, 0.25 ;  /* 0x3e80000016087820 */ /* 0x002fc60000400000 */
[----:B------:R1:W-:Y:S01]  /*48e10*/  STL [R1+0x168], R0 ;  /* 0x0001680001007387 */ /* 0x0003e20000100800 */
[----:B------:R-:W-:-:S03]  /*48e20*/  FSEL R9, R9, R23, P0 ;  /* 0x0000001709097208 */ /* 0x000fc60000000000 */
[----:B------:R-:W4:Y:S01]  /*48e30*/  LDL.LU R154, [R1+0xc0] ;  /* 0x0000c000019a7983 */ /* 0x000f220000300800 */
[----:B--2---:R-:W-:-:S03]  /*48e40*/  FMUL R7, R21, 0.25 ;  /* 0x3e80000015077820 */ /* 0x004fc60000400000 */
[----:B------:R-:W2:Y:S01]  /*48e50*/  LDL.LU R153, [R1+0xbc] ;  /* 0x0000bc0001997983 */ /* 0x000ea20000300800 */
[----:B0-----:R-:W-:Y:S01]  /*48e60*/  FMUL R2, R20, 0.25 ;  /* 0x3e80000014027820 */ /* 0x001fe20000400000 */
[----:B------:R-:W-:Y:S02]  /*48e70*/  FSEL R8, R8, R22, P1 ;  /* 0x0000001608087208 */ /* 0x000fe40000800000 */
[----:B------:R-:W2:Y:S01]  /*48e80*/  LDL.LU R152, [R1+0xb8] ;  /* 0x0000b80001987983 */ /* 0x000ea20000300800 */
[----:B------:R-:W-:Y:S01]  /*48e90*/  FSEL R7, R7, R21, P1 ;  /* 0x0000001507077208 */ /* 0x000fe20000800000 */
[----:B-1----:R-:W-:Y:S01]  /*48ea0*/  FMUL R0, R19, 0.25 ;  /* 0x3e80000013007820 */ /* 0x002fe20000400000 */
[----:B------:R-:W-:Y:S01]  /*48eb0*/  FSEL R2, R2, R20, P0 ;  /* 0x0000001402027208 */ /* 0x000fe20000000000 */
[----:B------:R3:W-:Y:S03]  /*48ec0*/  STL [R1+0x160], R9 ;  /* 0x0001600901007387 */ /* 0x0007e60000100800 */
[----:B------:R-:W-:Y:S01]  /*48ed0*/  FSEL R0, R0, R19, P0 ;  /* 0x0000001300007208 */ /* 0x000fe20000000000 */
[----:B------:R0:W-:Y:S04]  /*48ee0*/  STL [R1+0x14c], R8 ;  /* 0x00014c0801007387 */ /* 0x0001e80000100800 */
[----:B------:R1:W-:Y:S04]  /*48ef0*/  STL [R1+0x144], R7 ;  /* 0x0001440701007387 */ /* 0x0003e80000100800 */
[----:B------:R-:W2:Y:S04]  /*48f00*/  LDL.LU R23, [R1+0xb4] ;  /* 0x0000b40001177983 */ /* 0x000ea80000300800 */
[----:B------:R1:W-:Y:S04]  /*48f10*/  STL [R1+0x158], R2 ;  /* 0x0001580201007387 */ /* 0x0003e80000100800 */
[----:B------:R-:W2:Y:S04]  /*48f20*/  LDL.LU R22, [R1+0xb0] ;  /* 0x0000b00001167983 */ /* 0x000ea80000300800 */
[----:B------:R1:W-:Y:S04]  /*48f30*/  STL [R1+0x150], R0 ;  /* 0x0001500001007387 */ /* 0x0003e80000100800 */
[----:B------:R-:W2:Y:S04]  /*48f40*/  LDL.LU R21, [R1+0xac] ;  /* 0x0000ac0001157983 */ /* 0x000ea80000300800 */
[----:B------:R-:W2:Y:S04]  /*48f50*/  LDL.LU R20, [R1+0xa8] ;  /* 0x0000a80001147983 */ /* 0x000ea80000300800 */
[----:B------:R-:W2:Y:S01]  /*48f60*/  LDL.LU R19, [R1+0xa4] ;  /* 0x0000a40001137983 */ /* 0x000ea20000300800 */
[----:B---3--:R-:W-:-:S05]  /*48f70*/  FMUL R9, R158, 0.25 ;  /* 0x3e8000009e097820 */ /* 0x008fca0000400000 */
[----:B------:R-:W-:Y:S01]  /*48f80*/  FSEL R9, R9, R158, P1 ;  /* 0x0000009e09097208 */ /* 0x000fe20000800000 */
[----:B0-----:R-:W-:-:S04]  /*48f90*/  FMUL R8, R157, 0.25 ;  /* 0x3e8000009d087820 */ /* 0x001fc80000400000 */
[----:B------:R4:W-:Y:S01]  /*48fa0*/  STL [R1+0x13c], R9 ;  /* 0x00013c0901007387 */ /* 0x0009e20000100800 */
[----:B------:R-:W-:Y:S01]  /*48fb0*/  FSEL R8, R8, R157, P1 ;  /* 0x0000009d08087208 */ /* 0x000fe20000800000 */
[----:B-1----:R-:W-:-:S04]  /*48fc0*/  FMUL R7, R18, 0.25 ;  /* 0x3e80000012077820 */ /* 0x002fc80000400000 */
[----:B------:R0:W-:Y:S01]  /*48fd0*/  STL [R1+0x134], R8 ;  /* 0x0001340801007387 */ /* 0x0001e20000100800 */
[----:B------:R-:W-:Y:S01]  /*48fe0*/  FMUL R2, R15, 0.25 ;  /* 0x3e8000000f027820 */ /* 0x000fe20000400000 */
[----:B------:R-:W-:Y:S01]  /*48ff0*/  FSEL R7, R7, R18, P0 ;  /* 0x0000001207077208 */ /* 0x000fe20000000000 */
[----:B------:R-:W-:-:S03]  /*49000*/  FMUL R0, R14, 0.25 ;  /* 0x3e8000000e007820 */ /* 0x000fc60000400000 */
[----:B------:R-:W-:Y:S01]  /*49010*/  FSEL R2, R2, R15, P0 ;  /* 0x0000000f02027208 */ /* 0x000fe20000000000 */
[----:B------:R1:W-:Y:S01]  /*49020*/  STL [R1+0x148], R7 ;  /* 0x0001480701007387 */ /* 0x0003e20000100800 */
[----:B------:R-:W-:-:S03]  /*49030*/  FSEL R0, R0, R14, P1 ;  /* 0x0000000e00007208 */ /* 0x000fc60000800000 */
        /* <DEDUP_REMOVED lines=8> */
[----:B0-----:R-:W-:-:S04]  /*490c0*/  FMUL R8, R155, 0.25 ;  /* 0x3e8000009b087820 */ /* 0x001fc80000400000 */
[----:B------:R-:W-:Y:S02]  /*490d0*/  FSEL R9, R9, R156, P1 ;  /* 0x0000009c09097208 */ /* 0x000fe40000800000 */
[----:B------:R-:W-:Y:S01]  /*490e0*/  FSEL R8, R8, R155, P0 ;  /* 0x0000009b08087208 */ /* 0x000fe20000000000 */
[----:B-1----:R-:W-:Y:S02]  /*490f0*/  FMUL R7, R154, 0.25 ;  /* 0x3e8000009a077820 */ /* 0x002fe40000400000 */
[----:B------:R0:W-:Y:S01]  /*49100*/  STL [R1+0x124], R9 ;  /* 0x0001240901007387 */ /* 0x0001e20000100800 */
[----:B--2---:R-:W-:Y:S02]  /*49110*/  FMUL R2, R153, 0.25 ;  /* 0x3e80000099027820 */ /* 0x004fe40000400000 */
[----:B------:R-:W-:Y:S01]  /*49120*/  FSEL R7, R7, R154, P0 ;  /* 0x0000009a07077208 */ /* 0x000fe20000000000 */
[----:B------:R1:W-:Y:S01]  /*49130*/  STL [R1+0x138], R8 ;  /* 0x0001380801007387 */ /* 0x0003e20000100800 */
[----:B------:R-:W-:Y:S01]  /*49140*/  FMUL R0, R152, 0.25 ;  /* 0x3e80000098007820 */ /* 0x000fe20000400000 */
[----:B------:R-:W-:-:S02]  /*49150*/  FSEL R2, R2, R153, P1 ;  /* 0x0000009902027208 */ /* 0x000fc40000800000 */
[----:B------:R2:W-:Y:S02]  /*49160*/  STL [R1+0x130], R7 ;  /* 0x0001300701007387 */ /* 0x0005e40000100800 */
[----:B------:R-:W-:Y:S02]  /*49170*/  FSEL R0, R0, R152, P1 ;  /* 0x0000009800007208 */ /* 0x000fe40000800000 */
[----:B------:R-:W4:Y:S04]  /*49180*/  LDL.LU R156, [R1+0x8c] ;  /* 0x00008c00019c7983 */ /* 0x000f280000300800 */
[----:B------:R2:W-:Y:S04]  /*49190*/  STL [R1+0x11c], R2 ;  /* 0x00011c0201007387 */ /* 0x0005e80000100800 */
[----:B------:R-:W4:Y:S01]  /*491a0*/  LDL.LU R155, [R1+0x88] ;  /* 0x00008800019b7983 */ /* 0x000f220000300800 */
[----:B0-----:R-:W-:-:S03]  /*491b0*/  FMUL R9, R23, 0.25 ;  /* 0x3e80000017097820 */ /* 0x001fc60000400000 */
[----:B------:R0:W-:Y:S04]  /*491c0*/  STL [R1+0x114], R0 ;  /* 0x0001140001007387 */ /* 0x0001e80000100800 */
[----:B------:R-:W4:Y:S01]  /*491d0*/  LDL.LU R154, [R1+0x84] ;  /* 0x00008400019a7983 */ /* 0x000f220000300800 */
[----:B-1----:R-:W-:Y:S01]  /*491e0*/  FMUL R8, R22, 0.25 ;  /* 0x3e80000016087820 */ /* 0x002fe20000400000 */
[----:B------:R-:W-:Y:S02]  /*491f0*/  FSEL R9, R9, R23, P0 ;  /* 0x0000001709097208 */ /* 0x000fe40000000000 */
[----:B------:R-:W4:Y:S01]  /*49200*/  LDL.LU R153, [R1+0x80] ;  /* 0x0000800001997983 */ /* 0x000f220000300800 */
[----:B--2---:R-:W-:-:S03]  /*49210*/  FMUL R7, R21, 0.25 ;  /* 0x3e80000015077820 */ /* 0x004fc60000400000 */
[----:B------:R-:W2:Y:S01]  /*49220*/  LDL.LU R152, [R1+0x7c] ;  /* 0x00007c0001987983 */ /* 0x000ea20000300800 */
[----:B------:R-:W-:Y:S01]  /*49230*/  FSEL R8, R8, R22, P0 ;  /* 0x0000001608087208 */ /* 0x000fe20000000000 */
[----:B------:R-:W-:Y:S01]  /*49240*/  FMUL R2, R20, 0.25 ;  /* 0x3e80000014027820 */ /* 0x000fe20000400000 */
[----:B------:R-:W-:Y:S01]  /*49250*/  FSEL R7, R7, R21, P1 ;  /* 0x0000001507077208 */ /* 0x000fe20000800000 */
[----:B------:R3:W-:Y:S01]  /*49260*/  STL [R1+0x128], R9 ;  /* 0x0001280901007387 */ /* 0x0007e20000100800 */
[----:B0-----:R-:W-:Y:S02]  /*49270*/  FMUL R0, R19, 0.25 ;  /* 0x3e80000013007820 */ /* 0x001fe40000400000 */
[----:B------:R-:W-:Y:S01]  /*49280*/  FSEL R2, R2, R20, P1 ;  /* 0x0000001402027208 */ /* 0x000fe20000800000 */
[----:B------:R0:W-:Y:S02]  /*49290*/  STL [R1+0x120], R8 ;  /* 0x0001200801007387 */ /* 0x0001e40000100800 */
[----:B------:R-:W-:-:S02]  /*492a0*/  FSEL R0, R0, R19, P0 ;  /* 0x0000001300007208 */ /* 0x000fc40000000000 */
        /* <DEDUP_REMOVED lines=34> */
[----:B------:R-:W-:Y:S02]  /*494d0*/  FMUL R2, R153, 0.25 ;  /* 0x3e80000099027820 */ /* 0x000fe40000400000 */
[----:B------:R-:W-:Y:S01]  /*494e0*/  FSEL R7, R7, R154, P0 ;  /* 0x0000009a07077208 */ /* 0x000fe20000000000 */
[----:B------:R1:W-:Y:S02]  /*494f0*/  STL [R1+0xe4], R8 ;  /* 0x0000e40801007387 */ /* 0x0003e40000100800 */
[----:B------:R-:W-:-:S02]  /*49500*/  FSEL R2, R2, R153, P0 ;  /* 0x0000009902027208 */ /* 0x000fc40000000000 */
[----:B------:R4:W-:Y:S01]  /*49510*/  STL [R1+0xf8], R7 ;  /* 0x0000f80701007387 */ /* 0x0009e20000100800 */
[----:B--2---:R-:W-:-:S03]  /*49520*/  FMUL R0, R152, 0.25 ;  /* 0x3e80000098007820 */ /* 0x004fc60000400000 */
[----:B------:R-:W2:Y:S02]  /*49530*/  LDL.LU R156, [R1+0x50] ;  /* 0x00005000019c7983 */ /* 0x000ea40000300800 */
[----:B------:R-:W-:Y:S02]  /*49540*/  FSEL R0, R0, R152, P1 ;  /* 0x0000009800007208 */ /* 0x000fe40000800000 */
[----:B------:R4:W-:Y:S04]  /*49550*/  STL [R1+0xf0], R2 ;  /* 0x0000f00201007387 */ /* 0x0009e80000100800 */
[----:B------:R-:W2:Y:S04]  /*49560*/  LDL.LU R155, [R1+0x4c] ;  /* 0x00004c00019b7983 */ /* 0x000ea80000300800 */
[----:B------:R4:W-:Y:S01]  /*49570*/  STL [R1+0xd4], R0 ;  /* 0x0000d40001007387 */ /* 0x0009e20000100800 */
[----:B0-----:R-:W-:-:S03]  /*49580*/  FMUL R9, R23, 0.25 ;  /* 0x3e80000017097820 */ /* 0x001fc60000400000 */
[----:B------:R-:W2:Y:S01]  /*49590*/  LDL.LU R154, [R1+0x48] ;  /* 0x00004800019a7983 */ /* 0x000ea20000300800 */
[----:B-1----:R-:W-:-:S03]  /*495a0*/  FMUL R8, R22, 0.25 ;  /* 0x3e80000016087820 */ /* 0x002fc60000400000 */
[----:B------:R-:W2:Y:S01]  /*495b0*/  LDL.LU R153, [R1+0x44] ;  /* 0x0000440001997983 */ /* 0x000ea20000300800 */
[----:B------:R-:W-:-:S03]  /*495c0*/  FSEL R9, R9, R23, P1 ;  /* 0x0000001709097208 */ /* 0x000fc60000800000 */
[----:B------:R-:W2:Y:S01]  /*495d0*/  LDL.LU R152, [R1+0x40] ;  /* 0x0000400001987983 */ /* 0x000ea20000300800 */
[----:B----4-:R-:W-:Y:S01]  /*495e0*/  FMUL R7, R21, 0.25 ;  /* 0x3e80000015077820 */ /* 0x010fe20000400000 */
[----:B------:R-:W-:Y:S01]  /*495f0*/  FSEL R8, R8, R22, P0 ;  /* 0x0000001608087208 */ /* 0x000fe20000000000 */
[----:B------:R-:W-:-:S03]  /*49600*/  FMUL R2, R20, 0.25 ;  /* 0x3e80000014027820 */ /* 0x000fc60000400000 */
[----:B------:R-:W-:Y:S01]  /*49610*/  FSEL R7, R7, R21, P0 ;  /* 0x0000001507077208 */ /* 0x000fe20000000000 */
[----:B------:R-:W-:Y:S01]  /*49620*/  FMUL R0, R19, 0.25 ;  /* 0x3e80000013007820 */ /* 0x000fe20000400000 */
[----:B------:R-:W-:Y:S01]  /*49630*/  FSEL R2, R2, R20, P1 ;  /* 0x0000001402027208 */ /* 0x000fe20000800000 */
[----:B------:R3:W-:Y:S03]  /*49640*/  STL [R1+0xcc], R9 ;  /* 0x0000cc0901007387 */ /* 0x0007e60000100800 */
[----:B------:R-:W-:Y:S01]  /*49650*/  FSEL R0, R0, R19, P1 ;  /* 0x0000001300007208 */ /* 0x000fe20000800000 */
[----:B------:R0:W-:Y:S04]  /*49660*/  STL [R1+0xe8], R8 ;  /* 0x0000e80801007387 */ /* 0x0001e80000100800 */
[----:B------:R1:W-:Y:S04]  /*49670*/  STL [R1+0xe0], R7 ;  /* 0x0000e00701007387 */ /* 0x0003e80000100800 */
[----:B------:R-:W4:Y:S04]  /*49680*/  LDL.LU R23, [R1+0x3c] ;  /* 0x00003c0001177983 */ /* 0x000f280000300800 */
[----:B------:R1:W-:Y:S04]  /*49690*/  STL [R1+0xb4], R2 ;  /* 0x0000b40201007387 */ /* 0x0003e80000100800 */
[----:B------:R-:W4:Y:S04]  /*496a0*/  LDL.LU R22, [R1+0x38] ;  /* 0x0000380001167983 */ /* 0x000f280000300800 */
[----:B------:R1:W-:Y:S04]  /*496b0*/  STL [R1+0xb0], R0 ;  /* 0x0000b00001007387 */ /* 0x0003e80000100800 */
[----:B------:R-:W4:Y:S04]  /*496c0*/  LDL.LU R21, [R1+0x34] ;  /* 0x0000340001157983 */ /* 0x000f280000300800 */
[----:B------:R-:W4:Y:S04]  /*496d0*/  LDL.LU R20, [R1+0x30] ;  /* 0x0000300001147983 */ /* 0x000f280000300800 */
[----:B------:R-:W4:Y:S01]  /*496e0*/  LDL.LU R19, [R1+0x2c] ;  /* 0x00002c0001137983 */ /* 0x000f220000300800 */
[----:B---3--:R-:W-:Y:S01]  /*496f0*/  FMUL R9, R158, 0.25 ;  /* 0x3e8000009e097820 */ /* 0x008fe20000400000 */
[----:B0-----:R-:W-:-:S04]  /*49700*/  FMUL R8, R157, 0.25 ;  /* 0x3e8000009d087820 */ /* 0x001fc80000400000 */
[----:B------:R-:W-:Y:S01]  /*49710*/  FSEL R9, R9, R158, P0 ;  /* 0x0000009e09097208 */ /* 0x000fe20000000000 */
[----:B-1----:R-:W-:Y:S01]  /*49720*/  FMUL R7, R18, 0.25 ;  /* 0x3e80000012077820 */ /* 0x002fe20000400000 */
        /* <DEDUP_REMOVED lines=9> */
[----:B------:R-:W3:Y:S04]  /*497c0*/  LDL.LU R158, [R1+0x28] ;  /* 0x00002800019e7983 */ /* 0x000ee80000300800 */
[----:B------:R1:W-:Y:S04]  /*497d0*/  STL [R1+0x5c], R2 ;  /* 0x00005c0201007387 */ /* 0x0003e80000100800 */
[----:B------:R-:W3:Y:S04]  /*497e0*/  LDL.LU R157, [R1+0x24] ;  /* 0x00002400019d7983 */ /* 0x000ee80000300800 */
[----:B------:R1:W-:Y:S04]  /*497f0*/  STL [R1+0xbc], R0 ;  /* 0x0000bc0001007387 */ /* 0x0003e80000100800 */
[----:B------:R-:W3:Y:S04]  /*49800*/  LDL.LU R18, [R1+0x20] ;  /* 0x0000200001127983 */ /* 0x000ee80000300800 */
[----:B------:R-:W3:Y:S01]  /*49810*/  LDL.LU R15, [R1+0x1c] ;  /* 0x00001c00010f7983 */ /* 0x000ee20000300800 */
[----:B--2---:R-:W-:Y:S01]  /*49820*/  FMUL R9, R156, 0.25 ;  /* 0x3e8000009c097820 */ /* 0x004fe20000400000 */
[----:B0-----:R-:W-:-:S02]  /*49830*/  FMUL R8, R155, 0.25 ;  /* 0x3e8000009b087820 */ /* 0x001fc40000400000 */
[----:B------:R-:W2:Y:S01]  /*49840*/  LDL.LU R14, [R1+0x18] ;  /* 0x00001800010e7983 */ /* 0x000ea20000300800 */
[----:B-1----:R-:W-:Y:S01]  /*49850*/  FMUL R7, R154, 0.25 ;  /* 0x3e8000009a077820 */ /* 0x002fe20000400000 */
[----:B------:R-:W-:Y:S02]  /*49860*/  FSEL R9, R9, R156, P0 ;  /* 0x0000009c09097208 */ /* 0x000fe40000000000 */
[----:B------:R-:W-:Y:S01]  /*49870*/  FSEL R8, R8, R155, P1 ;  /* 0x0000009b08087208 */ /* 0x000fe20000800000 */
[----:B------:R-:W-:Y:S01]  /*49880*/  FMUL R2, R153, 0.25 ;  /* 0x3e80000099027820 */ /* 0x000fe20000400000 */
[----:B------:R-:W-:Y:S01]  /*49890*/  FSEL R7, R7, R154, P1 ;  /* 0x0000009a07077208 */ /* 0x000fe20000800000 */
[----:B------:R-:W-:-:S03]  /*498a0*/  FMUL R0, R152, 0.25 ;  /* 0x3e80000098007820 */ /* 0x000fc60000400000 */
[----:B------:R-:W-:Y:S01]  /*498b0*/  FSEL R2, R2, R153, P0 ;  /* 0x0000009902027208 */ /* 0x000fe20000000000 */
[----:B------:R4:W-:Y:S01]  /*498c0*/  STL [R1+0xb8], R9 ;  /* 0x0000b80901007387 */ /* 0x0009e20000100800 */
[----:B------:R-:W-:-:S03]  /*498d0*/  FSEL R0, R0, R152, P0 ;  /* 0x0000009800007208 */ /* 0x000fc60000000000 */
[----:B------:R0:W-:Y:S04]  /*498e0*/  STL [R1+0x4c], R8 ;  /* 0x00004c0801007387 */ /* 0x0001e80000100800 */
[----:B------:R1:W-:Y:S04]  /*498f0*/  STL [R1+0x48], R7 ;  /* 0x0000480701007387 */ /* 0x0003e80000100800 */
[----:B------:R-:W2:Y:S04]  /*49900*/  LDL.LU R156, [R1+0x14] ;  /* 0x00001400019c7983 */ /* 0x000ea80000300800 */
[----:B------:R1:W-:Y:S04]  /*49910*/  STL [R1+0xa8], R2 ;  /* 0x0000a80201007387 */ /* 0x0003e80000100800 */
[----:B------:R-:W2:Y:S01]  /*49920*/  LDL.LU R155, [R1+0x10] ;  /* 0x00001000019b7983 */ /* 0x000ea20000300800 */
[----:B----4-:R-:W-:-:S03]  /*49930*/  FMUL R9, R23, 0.25 ;  /* 0x3e80000017097820 */ /* 0x010fc60000400000 */
[----:B------:R4:W-:Y:S04]  /*49940*/  STL [R1+0xa4], R0 ;  /* 0x0000a40001007387 */ /* 0x0009e80000100800 */
[----:B------:R-:W2:Y:S01]  /*49950*/  LDL.LU R154, [R1+0xc] ;  /* 0x00000c00019a7983 */ /* 0x000ea20000300800 */
[----:B0-----:R-:W-:-:S03]  /*49960*/  FMUL R8, R22, 0.25 ;  /* 0x3e80000016087820 */ /* 0x001fc60000400000 */
[----:B------:R-:W2:Y:S01]  /*49970*/  LDL.LU R153, [R1+0x4] ;  /* 0x0000040001997983 */ /* 0x000ea20000300800 */
[----:B------:R-:W-:-:S03]  /*49980*/  FSEL R9, R9, R23, P1 ;  /* 0x0000001709097208 */ /* 0x000fc60000800000 */
[----:B------:R-:W2:Y:S01]  /*49990*/  LDL.LU R152, [R1+0x3fc] ;  /* 0x0003fc0001987983 */ /* 0x000ea20000300800 */
[----:B-1----:R-:W-:Y:S01]  /*499a0*/  FMUL R7, R21, 0.25 ;  /* 0x3e80000015077820 */ /* 0x002fe20000400000 */
[----:B------:R-:W-:Y:S01]  /*499b0*/  FSEL R8, R8, R22, P1 ;  /* 0x0000001608087208 */ /* 0x000fe20000800000 */
[----:B------:R-:W-:-:S03]  /*499c0*/  FMUL R2, R20, 0.25 ;  /* 0x3e80000014027820 */ /* 0x000fc60000400000 */
[----:B------:R-:W-:Y:S01]  /*499d0*/  FSEL R7, R7, R21, P0 ;  /* 0x0000001507077208 */ /* 0x000fe20000000000 */
[----:B----4-:R-:W-:Y:S01]  /*499e0*/  FMUL R0, R19, 0.25 ;  /* 0x3e80000013007820 */ /* 0x010fe20000400000 */
        /* <DEDUP_REMOVED lines=19> */
[----:B------:R0:W-:Y:S01]  /*49b20*/  STL [R1+0x2c], R9 ;  /* 0x00002c0901007387 */ /* 0x0001e20000100800 */
[----:B------:R-:W-:-:S03]  /*49b30*/  FSEL R2, R2, R15, P1 ;  /* 0x0000000f02027208 */ /* 0x000fc60000800000 */
[----:B------:R1:W-:Y:S04]  /*49b40*/  STL [R1+0x90], R8 ;  /* 0x0000900801007387 */ /* 0x0003e80000100800 */
[----:B------:R3:W-:Y:S04]  /*49b50*/  STL [R1+0x88], R7 ;  /* 0x0000880701007387 */ /* 0x0007e80000100800 */
[----:B------:R-:W4:Y:S04]  /*49b60*/  LDL.LU R18, [R1+0x3e4] ;  /* 0x0003e40001127983 */ /* 0x000f280000300800 */
[----:B------:R3:W-:Y:S04]  /*49b70*/  STL [R1+0x28], R2 ;  /* 0x0000280201007387 */ /* 0x0007e80000100800 */
[----:B------:R-:W4:Y:S01]  /*49b80*/  LDL.LU R15, [R1+0x3e0] ;  /* 0x0003e000010f7983 */ /* 0x000f220000300800 */
[----:B--2---:R-:W-:-:S05]  /*49b90*/  FMUL R0, R14, 0.25 ;  /* 0x3e8000000e007820 */ /* 0x004fca0000400000 */
[----:B------:R-:W-:Y:S01]  /*49ba0*/  FSEL R0, R0, R14, P1 ;  /* 0x0000000e00007208 */ /* 0x000fe20000800000 */
[----:B0-----:R-:W-:-:S04]  /*49bb0*/  FMUL R9, R156, 0.25 ;  /* 0x3e8000009c097820 */ /* 0x001fc80000400000 */
[----:B------:R0:W-:Y:S01]  /*49bc0*/  STL [R1+0x38], R0 ;  /* 0x0000380001007387 */ /* 0x0001e20000100800 */
[----:B-1----:R-:W-:Y:S01]  /*49bd0*/  FMUL R8, R155, 0.25 ;  /* 0x3e8000009b087820 */ /* 0x002fe20000400000 */
[----:B------:R-:W-:Y:S02]  /*49be0*/  FSEL R9, R9, R156, P0 ;  /* 0x0000009c09097208 */ /* 0x000fe40000000000 */
[----:B------:R-:W2:Y:S01]  /*49bf0*/  LDL.LU R14, [R1+0x3dc] ;  /* 0x0003dc00010e7983 */ /* 0x000ea20000300800 */
[----:B---3--:R-:W-:Y:S01]  /*49c00*/  FMUL R7, R154, 0.25 ;  /* 0x3e8000009a077820 */ /* 0x008fe20000400000 */
[----:B------:R-:W-:Y:S02]  /*49c10*/  FSEL R8, R8, R155, P0 ;  /* 0x0000009b08087208 */ /* 0x000fe40000000000 */
[----:B------:R-:W3:Y:S01]  /*49c20*/  LDL.LU R159, [R1+0x3d8] ;  /* 0x0003d800019f7983 */ /* 0x000ee20000300800 */
[----:B------:R-:W-:Y:S01]  /*49c30*/  FMUL R2, R153, 0.25 ;  /* 0x3e80000099027820 */ /* 0x000fe20000400000 */
[----:B------:R-:W-:-:S02]  /*49c40*/  FSEL R7, R7, R154, P1 ;  /* 0x0000009a07077208 */ /* 0x000fc40000800000 */
[----:B------:R-:W3:Y:S01]  /*49c50*/  LDL.LU R158, [R1+0x3d4] ;  /* 0x0003d400019e7983 */ /* 0x000ee20000300800 */
[----:B0-----:R-:W-:Y:S01]  /*49c60*/  FMUL R0, R152, 0.25 ;  /* 0x3e80000098007820 */ /* 0x001fe20000400000 */
[----:B------:R-:W-:Y:S02]  /*49c70*/  FSEL R2, R2, R153, P0 ;  /* 0x0000009902027208 */ /* 0x000fe40000000000 */
[----:B------:R4:W-:Y:S02]  /*49c80*/  STL [R1+0x84], R9 ;  /* 0x0000840901007387 */ /* 0x0009e40000100800 */
[----:B------:R-:W-:Y:S02]  /*49c90*/  FSEL R0, R0, R152, P3 ;  /* 0x0000009800007208 */ /* 0x000fe40001800000 */
[----:B------:R0:W-:Y:S04]  /*49ca0*/  STL [R1+0x80], R8 ;  /* 0x0000800801007387 */ /* 0x0001e80000100800 */
[----:B------:R1:W-:Y:S04]  /*49cb0*/  STL [R1+0x34], R7 ;  /* 0x0000340701007387 */ /* 0x0003e80000100800 */
[----:B------:R-:W3:Y:S04]  /*49cc0*/  LDL.LU R157, [R1+0x3d0] ;  /* 0x0003d000019d7983 */ /* 0x000ee80000300800 */
[----:B------:R1:W-:Y:S04]  /*49cd0*/  STL [R1+0x70], R2 ;  /* 0x0000700201007387 */ /* 0x0003e80000100800 */
[----:B------:R-:W3:Y:S01]  /*49ce0*/  LDL.LU R156, [R1+0x3cc] ;  /* 0x0003cc00019c7983 */ /* 0x000ee20000300800 */
[----:B----4-:R-:W-:-:S03]  /*49cf0*/  FMUL R9, R23, 0.25 ;  /* 0x3e80000017097820 */ /* 0x010fc60000400000 */
[----:B------:R4:W-:Y:S04]  /*49d00*/  STL [R1+0x7c], R0 ;  /* 0x00007c0001007387 */ /* 0x0009e80000100800 */
[----:B------:R-:W3:Y:S01]  /*49d10*/  LDL.LU R155, [R1+0x3c8] ;  /* 0x0003c800019b7983 */ /* 0x000ee20000300800 */
[----:B0-----:R-:W-:Y:S01]  /*49d20*/  FMUL R8, R22, 0.25 ;  /* 0x3e80000016087820 */ /* 0x001fe20000400000 */
[----:B------:R-:W-:Y:S02]  /*49d30*/  FSEL R9, R9, R23, P3 ;  /* 0x0000001709097208 */ /* 0x000fe40001800000 */
[----:B------:R-:W3:Y:S01]  /*49d40*/  LDL.LU R154, [R1+0x3c4] ;  /* 0x0003c400019a7983 */ /* 0x000ee20000300800 */
[----:B-1----:R-:W-:Y:S01]  /*49d50*/  FMUL R7, R21, 0.25 ;  /* 0x3e80000015077820 */ /* 0x002fe20000400000 */
[----:B------:R-:W-:-:S02]  /*49d60*/  FSEL R8, R8, R22, P2 ;  /* 0x0000001608087208 */ /* 0x000fc40001000000 */
[----:B------:R-:W3:Y:S01]  /*49d70*/  LDL.LU R153, [R1+0x3c0] ;  /* 0x0003c00001997983 */ /* 0x000ee20000300800 */
[----:B------:R-:W-:Y:S01]  /*49d80*/  FMUL R2, R20, 0.25 ;  /* 0x3e80000014027820 */ /* 0x000fe20000400000 */
[----:B------:R-:W-:Y:S01]  /*49d90*/  FSEL R7, R7, R21, P2 ;  /* 0x0000001507077208 */ /* 0x000fe20001000000 */
[----:B----4-:R-:W-:-:S03]  /*49da0*/  FMUL R0, R19, 0.25 ;  /* 0x3e80000013007820 */ /* 0x010fc60000400000 */
[----:B------:R-:W-:Y:S01]  /*49db0*/  FSEL R2, R2, R20, P3 ;  /* 0x0000001402027208 */ /* 0x000fe20001800000 */
[----:B------:R0:W-:Y:S01]  /*49dc0*/  STL [R1+0x74], R9 ;  /* 0x0000740901007387 */ /* 0x0001e20000100800 */
[----:B------:R-:W-:-:S03]  /*49dd0*/  FSEL R0, R0, R19, P3 ;  /* 0x0000001300007208 */ /* 0x000fc60001800000 */
        /* <DEDUP_REMOVED lines=9> */
[----:B0-----:R-:W-:-:S05]  /*49e70*/  FMUL R9, R18, 0.25 ;  /* 0x3e80000012097820 */ /* 0x001fca0000400000 */
[----:B------:R-:W-:Y:S01]  /*49e80*/  FSEL R9, R9, R18, P2 ;  /* 0x0000001209097208 */ /* 0x000fe20001000000 */
[----:B-1----:R-:W-:-:S04]  /*49e90*/  FMUL R8, R15, 0.25 ;  /* 0x3e8000000f087820 */ /* 0x002fc80000400000 */
[----:B------:R-:W-:Y:S01]  /*49ea0*/  STL [R1+0xc4], R9 ;  /* 0x0000c40901007387 */ /* 0x000fe20000100800 */
[----:B------:R-:W-:-:S03]  /*49eb0*/  FSEL R8, R8, R15, P2 ;  /* 0x0000000f08087208 */ /* 0x000fc60001000000 */
[----:B------:R-:W4:Y:S04]  /*49ec0*/  LDL.LU R19, [R1+0x3a8] ;  /* 0x0003a80001137983 */ /* 0x000f280000300800 */
[----:B------:R0:W-:Y:S04]  /*49ed0*/  STL [R1+0xc0], R8 ;  /* 0x0000c00801007387 */ /* 0x0001e80000100800 */
[----:B------:R-:W4:Y:S01]  /*49ee0*/  LDL.LU R18, [R1+0x3a4] ;  /* 0x0003a40001127983 */ /* 0x000f220000300800 */
[----:B--2---:R-:W-:-:S05]  /*49ef0*/  FMUL R7, R14, 0.25 ;  /* 0x3e8000000e077820 */ /* 0x004fca0000400000 */
[----:B------:R-:W-:Y:S01]  /*49f00*/  FSEL R7, R7, R14, P3 ;  /* 0x0000000e07077208 */ /* 0x000fe20001800000 */
[----:B---3--:R-:W-:Y:S01]  /*49f10*/  FMUL R2, R159, 0.25 ;  /* 0x3e8000009f027820 */ /* 0x008fe20000400000 */
[----:B------:R-:W-:-:S04]  /*49f20*/  FMUL R0, R158, 0.25 ;  /* 0x3e8000009e007820 */ /* 0x000fc80000400000 */
[----:B0-----:R-:W-:Y:S01]  /*49f30*/  FSEL R8, R2, R159, P3 ;  /* 0x0000009f02087208 */ /* 0x001fe20001800000 */
[----:B------:R0:W-:Y:S04]  /*49f40*/  STL [R1+0x24], R7 ;  /* 0x0000240701007387 */ /* 0x0001e80000100800 */
[----:B------:R-:W2:Y:S04]  /*49f50*/  LDL.LU R251, [R1+0x3a0] ;  /* 0x0003a00001fb7983 */ /* 0x000ea80000300800 */
[----:B------:R-:W3:Y:S01]  /*49f60*/  LDL.LU R15, [R1+0x39c] ;  /* 0x00039c00010f7983 */ /* 0x000ee20000300800 */
[----:B0-----:R-:W-:-:S03]  /*49f70*/  FSEL R7, R0, R158, P2 ;  /* 0x0000009e00077208 */ /* 0x001fc60001000000 */
[----:B------:R-:W2:Y:S01]  /*49f80*/  LDL.LU R14, [R1+0x398] ;  /* 0x00039800010e7983 */ /* 0x000ea20000300800 */
[----:B------:R-:W-:-:S03]  /*49f90*/  FMUL R2, R157, 0.25 ;  /* 0x3e8000009d027820 */ /* 0x000fc60000400000 */
[----:B------:R0:W-:Y:S02]  /*49fa0*/  STL [R1+0x20], R8 ;  /* 0x0000200801007387 */ /* 0x0001e40000100800 */
[----:B------:R-:W-:Y:S01]  /*49fb0*/  FSEL R2, R2, R157, P2 ;  /* 0x0000009d02027208 */ /* 0x000fe20001000000 */
[----:B------:R-:W-:Y:S01]  /*49fc0*/  FMUL R0, R156, 0.25 ;  /* 0x3e8000009c007820 */ /* 0x000fe20000400000 */
[----:B------:R1:W-:Y:S01]  /*49fd0*/  STL [R1+0xac], R7 ;  /* 0x0000ac0701007387 */ /* 0x0003e20000100800 */
[----:B------:R-:W-:-:S03]  /*49fe0*/  FMUL R250, R155, 0.25 ;  /* 0x3e8000009bfa7820 */ /* 0x000fc60000400000 */
[----:B------:R-:W-:Y:S01]  /*49ff0*/  FSEL R0, R0, R156, P3 ;  /* 0x0000009c00007208 */ /* 0x000fe20001800000 */
[----:B0-----:R-:W-:Y:S01]  /*4a000*/  FMUL R8, R154, 0.25 ;  /* 0x3e8000009a087820 */ /* 0x001fe20000400000 */
[----:B------:R-:W-:Y:S01]  /*4a010*/  FSEL R250, R250, R155, P3 ;  /* 0x0000009bfafa7208 */ /* 0x000fe20001800000 */
[----:B------:R0:W-:Y:S01]  /*4a020*/  STL [R1+0xa0], R2 ;  /* 0x0000a00201007387 */ /* 0x0001e20000100800 */
[----:B-1----:R-:W-:-:S03]  /*4a030*/  FMUL R7, R153, 0.25 ;  /* 0x3e80000099077820 */ /* 0x002fc60000400000 */
[----:B------:R-:W-:Y:S01]  /*4a040*/  STL [R1+0x1fec], R250 ;  /* 0x001fecfa01007387 */ /* 0x000fe20000100800 */
[----:B0-----:R-:W-:-:S03]  /*4a050*/  FSEL R2, R8, R154, P2 ;  /* 0x0000009a08027208 */ /* 0x001fc60001000000 */
[----:B------:R0:W-:Y:S04]  /*4a060*/  STL [R1+0x8], R0 ;  /* 0x0000080001007387 */ /* 0x0001e80000100800 */
[----:B------:R1:W-:Y:S01]  /*4a070*/  STL [R1+0x94], R2 ;  /* 0x0000940201007387 */ /* 0x0003e20000100800 */
[----:B0-----:R-:W-:Y:S01]  /*4a080*/  FSEL R0, R7, R153, P2 ;  /* 0x0000009907007208 */ /* 0x001fe20001000000 */
[----:B----4-:R-:W-:-:S04]  /*4a090*/  FMUL R249, R152, 0.25 ;  /* 0x3e80000098f97820 */ /* 0x010fc80000400000 */
[----:B------:R0:W-:Y:S01]  /*4a0a0*/  STL [R1+0x8c], R0 ;  /* 0x00008c0001007387 */ /* 0x0001e20000100800 */
[----:B------:R-:W-:Y:S01]  /*4a0b0*/  FMUL R245, R23, 0.25 ;  /* 0x3e80000017f57820 */ /* 0x000fe20000400000 */
[----:B------:R-:W-:Y:S01]  /*4a0c0*/  FSEL R249, R249, R152, P3 ;  /* 0x00000098f9f97208 */ /* 0x000fe20001800000 */
[----:B-1----:R-:W-:-:S03]  /*4a0d0*/  FMUL R2, R22, 0.25 ;  /* 0x3e80000016027820 */ /* 0x002fc60000400000 */
[----:B------:R-:W-:Y:S01]  /*4a0e0*/  FSEL R245, R245, R23, P3 ;  /* 0x00000017f5f57208 */ /* 0x000fe20001800000 */
[----:B0-----:R-:W-:Y:S01]  /*4a0f0*/  FMUL R0, R21, 0.25 ;  /* 0x3e80000015007820 */ /* 0x001fe20000400000 */
[----:B------:R-:W-:Y:S01]  /*4a100*/  FMUL R7, R20, 0.25 ;  /* 0x3e80000014077820 */ /* 0x000fe20000400000 */
[----:B------:R-:W-:Y:S01]  /*4a110*/  FSEL R2, R2, R22, P2 ;  /* 0x0000001602027208 */ /* 0x000fe20001000000 */
[----:B------:R-:W-:Y:S02]  /*4a120*/  STL [R1+0x1ff0], R249 ;  /* 0x001ff0f901007387 */ /* 0x000fe40000100800 */
[----:B------:R-:W-:Y:S02]  /*4a130*/  FSEL R0, R0, R21, P2 ;  /* 0x0000001500007208 */ /* 0x000fe40001000000 */
[----:B------:R-:W-:Y:S01]  /*4a140*/  FSEL R7, R7, R20, P3 ;  /* 0x0000001407077208 */ /* 0x000fe20001800000 */
[----:B------:R-:W-:Y:S04]  /*4a150*/  STL [R1+0x1ff4], R245 ;  /* 0x001ff4f501007387 */ /* 0x000fe80000100800 */
[----:B------:R-:W-:Y:S04]  /*4a160*/  STL [R1+0x78], R2 ;  /* 0x0000780201007387 */ /* 0x000fe80000100800 */
[----:B------:R-:W-:Y:S04]  /*4a170*/  STL [R1+0x1ff8], R7 ;  /* 0x001ff80701007387 */ /* 0x000fe80000100800 */
[----:B------:R0:W-:Y:S01]  /*4a180*/  STL [R1+0x6c], R0 ;  /* 0x00006c0001007387 */ /* 0x0001e20000100800 */
[----:B------:R-:W-:-:S05]  /*4a190*/  FMUL R8, R19, 0.25 ;  /* 0x3e80000013087820 */ /* 0x000fca0000400000 */
[----:B------:R-:W-:Y:S01]  /*4a1a0*/  FSEL R8, R8, R19, P3 ;  /* 0x0000001308087208 */ /* 0x000fe20001800000 */
[----:B0-----:R-:W-:-:S04]  /*4a1b0*/  FMUL R0, R18, 0.25 ;  /* 0x3e80000012007820 */ /* 0x001fc80000400000 */
[----:B------:R-:W-:Y:S01]  /*4a1c0*/  STL [R1+0x1ffc], R8 ;  /* 0x001ffc0801007387 */ /* 0x000fe20000100800 */
[----:B------:R-:W-:-:S03]  /*4a1d0*/  FSEL R0, R0, R18, P2 ;  /* 0x0000001200007208 */ /* 0x000fc60001000000 */
[----:B------:R-:W4:Y:S04]  /*4a1e0*/  LDL.LU R248, [R1+0x394] ;  /* 0x0003940001f87983 */ /* 0x000f280000300800 */
[----:B------:R-:W4:Y:S04]  /*4a1f0*/  LDL.LU R21, [R1+0x390] ;  /* 0x0003900001157983 */ /* 0x000f280000300800 */
[----:B------:R0:W-:Y:S04]  /*4a200*/  STL [R1+0x58], R0 ;  /* 0x0000580001007387 */ /* 0x0001e80000100800 */
        /* <DEDUP_REMOVED lines=100> */
[----:B---3--:R-:W-:Y:S01]  /*4a850*/  FMUL R9, R15, 0.25 ;  /* 0x3e8000000f097820 */ /* 0x008fe20000400000 */
[----:B--2---:R-:W-:Y:S01]  /*4a860*/  FMUL R10, R14, 0.25 ;  /* 0x3e8000000e0a7820 */ /* 0x004fe20000400000 */
[----:B------:R-:W-:Y:S01]  /*4a870*/  FMUL R2, R251, 0.25 ;  /* 0x3e800000fb027820 */ /* 0x000fe20000400000 */
[----:B----4-:R-:W-:Y:S01]  /*4a880*/  FMUL R12, R21, 0.25 ;  /* 0x3e800000150c7820 */ /* 0x010fe20000400000 */
[----:B------:R-:W-:Y:S01]  /*4a890*/  FMUL R13, R20, 0.25 ;  /* 0x3e800000140d7820 */ /* 0x000fe20000400000 */
[----:B------:R-:W-:Y:S01]  /*4a8a0*/  FSEL R9, R9, R15, P3 ;  /* 0x0000000f09097208 */ /* 0x000fe20001800000 */
[----:B------:R-:W-:Y:S01]  /*4a8b0*/  FMUL R11, R248, 0.25 ;  /* 0x3e800000f80b7820 */ /* 0x000fe20000400000 */
[----:B------:R-:W-:Y:S01]  /*4a8c0*/  FSEL R10, R10, R14, P3 ;  /* 0x0000000e0a0a7208 */ /* 0x000fe20001800000 */
[----:B------:R-:W-:Y:S01]  /*4a8d0*/  FMUL R15, R18, 0.25 ;  /* 0x3e800000120f7820 */ /* 0x000fe20000400000 */
[----:B------:R-:W-:Y:S01]  /*4a8e0*/  FMUL R14, R19, 0.25 ;  /* 0x3e800000130e7820 */ /* 0x000fe20000400000 */
[----:B------:R-:W-:Y:S01]  /*4a8f0*/  FSEL R252, R2, R251, P2 ;  /* 0x000000fb02fc7208 */ /* 0x000fe20001000000 */
[----:B------:R-:W2:Y:S01]  /*4a900*/  LDL.LU R123, [R1+0x5fc] ;  /* 0x0005fc00017b7983 */ /* 0x000ea20000300800 */
[----:B------:R-:W-:Y:S01]  /*4a910*/  FSEL R12, R12, R21, P2 ;  /* 0x000000150c0c7208 */ /* 0x000fe20001000000 */
[----:B------:R-:W-:Y:S01]  /*4a920*/  FMUL R21, R22, 0.25 ;  /* 0x3e80000016157820 */ /* 0x000fe20000400000 */
[----:B------:R-:W-:Y:S01]  /*4a930*/  FSEL R13, R13, R20, P3 ;  /* 0x000000140d0d7208 */ /* 0x000fe20001800000 */
[----:B------:R-:W3:Y:S01]  /*4a940*/  LDL.LU R124, [R1+0x5f8] ;  /* 0x0005f800017c7983 */ /* 0x000ee20000300800 */
[----:B------:R-:W-:Y:S01]  /*4a950*/  FSEL R11, R11, R248, P2 ;  /* 0x000000f80b0b7208 */ /* 0x000fe20001000000 */
[----:B------:R-:W-:Y:S01]  /*4a960*/  FMUL R16, R247, 0.25 ;  /* 0x3e800000f7107820 */ /* 0x000fe20000400000 */
[----:B------:R-:W-:Y:S01]  /*4a970*/  FSEL R15, R15, R18, P2 ;  /* 0x000000120f0f7208 */ /* 0x000fe20001000000 */
[----:B------:R-:W-:Y:S01]  /*4a980*/  FMUL R20, R23, 0.25 ;  /* 0x3e80000017147820 */ /* 0x000fe20000400000 */
[----:B------:R-:W4:Y:S01]  /*4a990*/  LDL.LU R125, [R1+0x5f4] ;  /* 0x0005f400017d7983 */ /* 0x000f220000300800 */
[----:B------:R-:W-:Y:S01]  /*4a9a0*/  FSEL R14, R14, R19, P3 ;  /* 0x000000130e0e7208 */ /* 0x000fe20001800000 */
[----:B------:R-:W-:Y:S01]  /*4a9b0*/  FMUL R18, R246, 0.25 ;  /* 0x3e800000f6127820 */ /* 0x000fe20000400000 */
[----:B------:R-:W-:Y:S01]  /*4a9c0*/  FMUL R19, R244, 0.25 ;  /* 0x3e800000f4137820 */ /* 0x000fe20000400000 */
[----:B------:R-:W-:Y:S01]  /*4a9d0*/  STL [R1+0x1fc4], R252 ;  /* 0x001fc4fc01007387 */ /* 0x000fe20000100800 */
[----:B------:R-:W-:Y:S01]  /*4a9e0*/  FSEL R21, R21, R22, P2 ;  /* 0x0000001615157208 */ /* 0x000fe20001000000 */
[----:B------:R-:W-:-:S02]  /*4a9f0*/  FMUL R22, R243, 0.25 ;  /* 0x3e800000f3167820 */ /* 0x000fc40000400000 */
[----:B------:R-:W-:Y:S01]  /*4aa00*/  STL [R1+0x2000], R9 ;  /* 0x0020000901007387 */ /* 0x000fe20000100800 */
[----:B------:R-:W-:Y:S02]  /*4aa10*/  FSEL R16, R16, R247, P2 ;  /* 0x000000f710107208 */ /* 0x000fe40001000000 */
[----:B------:R-:W-:Y:S01]  /*4aa20*/  FSEL R20, R20, R23, P2 ;  /* 0x0000001714147208 */ /* 0x000fe20001000000 */
[----:B------:R-:W-:Y:S01]  /*4aa30*/  STL [R1+0x2004], R10 ;  /* 0x0020040a01007387 */ /* 0x000fe20000100800 */
[----:B------:R-:W-:Y:S01]  /*4aa40*/  FSEL R18, R18, R246, P3 ;  /* 0x000000f612127208 */ /* 0x000fe20001800000 */
[----:B------:R-:W-:Y:S02]  /*4aa50*/  FMUL R23, R242, 0.25 ;  /* 0x3e800000f2177820 */ /* 0x000fe40000400000 */
[----:B------:R-:W-:Y:S01]  /*4aa60*/  STL [R1+0x1fc8], R11 ;  /* 0x001fc80b01007387 */ /* 0x000fe20000100800 */
[----:B------:R-:W-:Y:S01]  /*4aa70*/  FSEL R19, R19, R244, P3 ;  /* 0x000000f413137208 */ /* 0x000fe20001800000 */
[----:B------:R-:W-:-:S02]  /*4aa80*/  FMUL R24, R241, 0.25 ;  /* 0x3e800000f1187820 */ /* 0x000fc40000400000 */
[----:B------:R-:W-:Y:S01]  /*4aa90*/  STL [R1+0x1fcc], R12 ;  /* 0x001fcc0c01007387 */ /* 0x000fe20000100800 */
[----:B------:R-:W-:Y:S01]  /*4aaa0*/  FMUL R25, R240, 0.25 ;  /* 0x3e800000f0197820 */ /* 0x000fe20000400000 */
[----:B------:R-:W-:Y:S02]  /*4aab0*/  FMUL R26, R239, 0.25 ;  /* 0x3e800000ef1a7820 */ /* 0x000fe40000400000 */
[----:B------:R-:W-:Y:S01]  /*4aac0*/  STL [R1+0x2008], R13 ;  /* 0x0020080d01007387 */ /* 0x000fe20000100800 */
[----:B------:R-:W-:Y:S01]  /*4aad0*/  FSEL R22, R22, R243, P3 ;  /* 0x000000f316167208 */ /* 0x000fe20001800000 */
[----:B------:R-:W-:Y:S02]  /*4aae0*/  FMUL R27, R238, 0.25 ;  /* 0x3e800000ee1b7820 */ /* 0x000fe40000400000 */
[----:B------:R1:W-:Y:S01]  /*4aaf0*/  STL [R1+0x200c], R14 ;  /* 0x00200c0e01007387 */ /* 0x0003e20000100800 */
[----:B------:R-:W-:Y:S01]  /*4ab00*/  FSEL R23, R23, R242, P3 ;  /* 0x000000f217177208 */ /* 0x000fe20001800000 */
[----:B------:R-:W-:-:S02]  /*4ab10*/  FMUL R28, R237, 0.25 ;  /* 0x3e800000ed1c7820 */ /* 0x000fc40000400000 */
[----:B------:R-:W-:Y:S01]  /*4ab20*/  STL [R1+0x1fd0], R15 ;  /* 0x001fd00f01007387 */ /* 0x000fe20000100800 */
[----:B------:R-:W-:Y:S01]  /*4ab30*/  FSEL R24, R24, R241, P2 ;  /* 0x000000f118187208 */ /* 0x000fe20001000000 */
[----:B------:R-:W-:Y:S02]  /*4ab40*/  FMUL R29, R236, 0.25 ;  /* 0x3e800000ec1d7820 */ /* 0x000fe40000400000 */
[----:B------:R-:W-:Y:S01]  /*4ab50*/  STL [R1+0x1fd4], R16 ;  /* 0x001fd41001007387 */ /* 0x000fe20000100800 */
[----:B------:R-:W-:Y:S01]  /*4ab60*/  FSEL R25, R25, R240, P2 ;  /* 0x000000f019197208 */ /* 0x000fe20001000000 */
[----:B------:R-:W-:Y:S02]  /*4ab70*/  FMUL R30, R235, 0.25 ;  /* 0x3e800000eb1e7820 */ /* 0x000fe40000400000 */
[----:B------:R-:W-:Y:S01]  /*4ab80*/  STL [R1+0x2010], R18 ;  /* 0x0020101201007387 */ /* 0x000fe20000100800 */
        /* <DEDUP_REMOVED lines=246> */
[----:B------:R-:W-:-:S03]  /*4baf0*/  FSEL R108, R108, R157, P2 ;  /* 0x0000009d6c6c7208 */ /* 0x000fc60001000000 */
        /* <DEDUP_REMOVED lines=16> */
[----:B------:R-:W2:Y:S04]  /*4bc00*/  LDL.LU R126, [R1+0x5f0] ;  /* 0x0005f000017e7983 */ /* 0x000ea80000300800 */
[----:B------:R-:W3:Y:S04]  /*4bc10*/  LDL.LU R127, [R1+0x5ec] ;  /* 0x0005ec00017f7983 */ /* 0x000ee80000300800 */
[----:B------:R-:W3:Y:S04]  /*4bc20*/  LDL.LU R128, [R1+0x5e8] ;  /* 0x0005e80001807983 */ /* 0x000ee80000300800 */
[----:B------:R-:W3:Y:S04]  /*4bc30*/  LDL.LU R129, [R1+0x5e4] ;  /* 0x0005e40001817983 */ /* 0x000ee80000300800 */
[----:B------:R-:W2:Y:S04]  /*4bc40*/  LDL.LU R130, [R1+0x5e0] ;  /* 0x0005e00001827983 */ /* 0x000ea80000300800 */
[----:B------:R-:W3:Y:S04]  /*4bc50*/  LDL.LU R131, [R1+0x5dc] ;  /* 0x0005dc0001837983 */ /* 0x000ee80000300800 */
[----:B------:R-:W2:Y:S04]  /*4bc60*/  LDL.LU R132, [R1+0x5d8] ;  /* 0x0005d80001847983 */ /* 0x000ea80000300800 */
[----:B------:R-:W4:Y:S04]  /*4bc70*/  LDL.LU R133, [R1+0x5d4] ;  /* 0x0005d40001857983 */ /* 0x000f280000300800 */
[----:B------:R-:W3:Y:S04]  /*4bc80*/  LDL.LU R134, [R1+0x5d0] ;  /* 0x0005d00001867983 */ /* 0x000ee80000300800 */
[----:B------:R-:W3:Y:S04]  /*4bc90*/  LDL.LU R135, [R1+0x5cc] ;  /* 0x0005cc0001877983 */ /* 0x000ee80000300800 */
[----:B------:R-:W3:Y:S04]  /*4bca0*/  LDL.LU R136, [R1+0x5c8] ;  /* 0x0005c80001887983 */ /* 0x000ee80000300800 */
[----:B------:R-:W3:Y:S04]  /*4bcb0*/  LDL.LU R137, [R1+0x5c4] ;  /* 0x0005c40001897983 */ /* 0x000ee80000300800 */
[----:B------:R-:W3:Y:S04]  /*4bcc0*/  LDL.LU R138, [R1+0x5c0] ;  /* 0x0005c000018a7983 */ /* 0x000ee80000300800 */
[----:B------:R-:W3:Y:S04]  /*4bcd0*/  LDL.LU R139, [R1+0x5bc] ;  /* 0x0005bc00018b7983 */ /* 0x000ee80000300800 */
[----:B------:R-:W2:Y:S04]  /*4bce0*/  LDL.LU R140, [R1+0x5b8] ;  /* 0x0005b800018c7983 */ /* 0x000ea80000300800 */
[----:B------:R-:W3:Y:S04]  /*4bcf0*/  LDL.LU R141, [R1+0x5b4] ;  /* 0x0005b400018d7983 */ /* 0x000ee80000300800 */
[----:B------:R-:W3:Y:S04]  /*4bd00*/  LDL.LU R142, [R1+0x5b0] ;  /* 0x0005b000018e7983 */ /* 0x000ee80000300800 */
[----:B------:R-:W3:Y:S04]  /*4bd10*/  LDL.LU R143, [R1+0x5ac] ;  /* 0x0005ac00018f7983 */ /* 0x000ee80000300800 */
[----:B------:R-:W3:Y:S04]  /*4bd20*/  LDL.LU R144, [R1+0x5a8] ;  /* 0x0005a80001907983 */ /* 0x000ee80000300800 */
[----:B------:R-:W3:Y:S01]  /*4bd30*/  LDL.LU R145, [R1+0x5a4] ;  /* 0x0005a40001917983 */ /* 0x000ee20000300800 */
[----:B------:R-:W-:-:S03]  /*4bd40*/  FMUL R113, R152, 0.25 ;  /* 0x3e80000098717820 */ /* 0x000fc60000400000 */
[----:B------:R-:W3:Y:S04]  /*4bd50*/  LDL.LU R146, [R1+0x5a0] ;  /* 0x0005a00001927983 */ /* 0x000ee80000300800 */
[----:B------:R-:W3:Y:S04]  /*4bd60*/  LDL.LU R147, [R1+0x59c] ;  /* 0x00059c0001937983 */ /* 0x000ee80000300800 */
[----:B------:R-:W3:Y:S04]  /*4bd70*/  LDL.LU R148, [R1+0x598] ;  /* 0x0005980001947983 */ /* 0x000ee80000300800 */
[----:B------:R-:W3:Y:S04]  /*4bd80*/  LDL.LU R149, [R1+0x594] ;  /* 0x0005940001957983 */ /* 0x000ee80000300800 */
[----:B------:R-:W3:Y:S01]  /*4bd90*/  LDL.LU R150, [R1+0x590] ;  /* 0x0005900001967983 */ /* 0x000ee20000300800 */
[----:B------:R-:W-:-:S03]  /*4bda0*/  FSEL R113, R113, R152, P2 ;  /* 0x0000009871717208 */ /* 0x000fc60001000000 */
        /* <DEDUP_REMOVED lines=97> */
[----:B------:R-:W3:Y:S01]  /*4c3c0*/  LDL.LU R239, [R1+0x404] ;  /* 0x0004040001ef7983 */ /* 0x000ee20000300800 */
[----:B----4-:R-:W-:Y:S01]  /*4c3d0*/  FMUL R122, R133, 0.25 ;  /* 0x3e800000857a7820 */ /* 0x010fe20000400000 */
[----:B------:R-:W-:-:S04]  /*4c3e0*/  FMUL R116, R125, 0.25 ;  /* 0x3e8000007d747820 */ /* 0x000fc80000400000 */
[----:B------:R-:W-:Y:S01]  /*4c3f0*/  FSEL R122, R122, R133, P2 ;  /* 0x000000857a7a7208 */ /* 0x000fe20001000000 */
[----:B--2---:R-:W-:Y:S01]  /*4c400*/  FMUL R133, R140, 0.25 ;  /* 0x3e8000008c857820 */ /* 0x004fe20000400000 */
[----:B------:R-:W-:Y:S01]  /*4c410*/  FSEL R116, R116, R125, P2 ;  /* 0x0000007d74747208 */ /* 0x000fe20001000000 */
[----:B------:R-:W-:Y:S01]  /*4c420*/  FMUL R125, R132, 0.25 ;  /* 0x3e800000847d7820 */ /* 0x000fe20000400000 */
[----:B------:R-:W-:Y:S02]  /*4c430*/  FMUL R119, R130, 0.25 ;  /* 0x3e80000082777820 */ /* 0x000fe40000400000 */
[----:B------:R-:W-:Y:S01]  /*4c440*/  FSEL R133, R133, R140, P3 ;  /* 0x0000008c85857208 */ /* 0x000fe20001800000 */
[----:B---3--:R-:W-:Y:S01]  /*4c450*/  FMUL R140, R147, 0.25 ;  /* 0x3e800000938c7820 */ /* 0x008fe20000400000 */
[----:B------:R-:W-:Y:S01]  /*4c460*/  FSEL R125, R125, R132, P3 ;  /* 0x000000847d7d7208 */ /* 0x000fe20001800000 */
[----:B------:R-:W-:Y:S01]  /*4c470*/  FMUL R132, R139, 0.25 ;  /* 0x3e8000008b847820 */ /* 0x000fe20000400000 */
        /* <DEDUP_REMOVED lines=12> */
[----:B------:R-:W-:Y:S01]  /*4c540*/  FMUL R150, R161, 0.25 ;  /* 0x3e800000a1967820 */ /* 0x000fe20000400000 */
        /* <DEDUP_REMOVED lines=55> */
[----:B------:R-:W-:-:S02]  /*4c8c0*/  FSEL R175, R175, R188, P2 ;  /* 0x000000bcafaf7208 */ /* 0x000fc40001000000 */
[----:B------:R-:W-:Y:S01]  /*4c8d0*/  FSEL R181, R181, R184, P3 ;  /* 0x000000b8b5b57208 */ /* 0x000fe20001800000 */
        /* <DEDUP_REMOVED lines=13> */
[----:B------:R-:W-:Y:S01]  /*4c9b0*/  FSEL R177, R177, R178, P3 ;  /* 0x000000b2b1b17208 */ /* 0x000fe20001800000 */
[----:B------:R-:W-:Y:S01]  /*4c9c0*/  FMUL R121, R128, 0.25 ;  /* 0x3e80000080797820 */ /* 0x000fe20000400000 */
[----:B------:R-:W-:Y:S01]  /*4c9d0*/  FSEL R172, R172, R171, P3 ;  /* 0x000000abacac7208 */ /* 0x000fe20001800000 */
[----:B------:R-:W-:Y:S01]  /*4c9e0*/  FMUL R178, R183, 0.25 ;  /* 0x3e800000b7b27820 */ /* 0x000fe20000400000 */
[----:B------:R-:W-:Y:S01]  /*4c9f0*/  FMUL R193, R190, 0.25 ;  /* 0x3e800000bec17820 */ /* 0x000fe20000400000 */
[----:B------:R-:W-:Y:S01]  /*4ca00*/  FSEL R186, R186, R196, P2 ;  /* 0x000000c4baba7208 */ /* 0x000fe20001000000 */
[----:B------:R-:W-:Y:S01]  /*4ca10*/  FMUL R171, R180, 0.25 ;  /* 0x3e800000b4ab7820 */ /* 0x000fe20000400000 */
[----:B------:R-:W-:Y:S02]  /*4ca20*/  FSEL R168, R168, R166, P3 ;  /* 0x000000a6a8a87208 */ /* 0x000fe40001800000 */
        /* <DEDUP_REMOVED lines=21> */
[----:B------:R-:W-:-:S03]  /*4cb80*/  FMUL R199, R202, 0.25 ;  /* 0x3e800000cac77820 */ /* 0x000fc60000400000 */
[----:B------:R-:W-:Y:S02]  /*4cb90*/  FSEL R201, R201, R204, P3 ;  /* 0x000000ccc9c97208 */ /* 0x000fe40001800000 */
        /* <DEDUP_REMOVED lines=16> */
[----:B------:R-:W-:Y:S02]  /*4cca0*/  FSEL R146, R146, R236, P2 ;  /* 0x000000ec92927208 */ /* 0x000fe40001000000 */
[----:B------:R-:W-:Y:S01]  /*4ccb0*/  FSEL R194, R194, R195, P2 ;  /* 0x000000c3c2c27208 */ /* 0x000fe20001000000 */
[----:B------:R-:W-:Y:S01]  /*4ccc0*/  FMUL R195, R208, 0.25 ;  /* 0x3e800000d0c37820 */ /* 0x000fe20000400000 */
[----:B------:R-:W-:Y:S01]  /*4ccd0*/  FSEL R192, R192, R191, P3 ;  /* 0x000000bfc0c07208 */ /* 0x000fe20001800000 */
[----:B------:R-:W0:Y:S01]  /*4cce0*/  S2R R236, SR_TID.X ;  /* 0x0000000000ec7919 */ /* 0x000e220000002100 */
[----:B------:R-:W-:Y:S01]  /*4ccf0*/  FSEL R209, R209, R217, P3 ;  /* 0x000000d9d1d17208 */ /* 0x000fe20001800000 */
[----:B------:R-:W-:Y:S01]  /*4cd00*/  FMUL R191, R200, 0.25 ;  /* 0x3e800000c8bf7820 */ /* 0x000fe20000400000 */
[----:B------:R-:W-:Y:S01]  /*4cd10*/  FSEL R182, R182, R189, P2 ;  /* 0x000000bdb6b67208 */ /* 0x000fe20001000000 */
[----:B------:R-:W-:Y:S01]  /*4cd20*/  FMUL R213, R210, 0.25 ;  /* 0x3e800000d2d57820 */ /* 0x000fe20000400000 */
[----:B------:R-:W-:-:S04]  /*4cd30*/  FMUL R189, R197, 0.25 ;  /* 0x3e800000c5bd7820 */ /* 0x000fc80000400000 */
        /* <DEDUP_REMOVED lines=8> */
[----:B------:R-:W-:-:S03]  /*4cdc0*/  FSEL R210, R210, R221, P2 ;  /* 0x000000ddd2d27208 */ /* 0x000fc60001000000 */
[----:B------:R-:W-:Y:S02]  /*4cdd0*/  FSEL R217, R217, R218, P3 ;  /* 0x000000dad9d97208 */ /* 0x000fe40001800000 */
        /* <DEDUP_REMOVED lines=9> */
[----:B------:R-:W-:Y:S01]  /*4ce70*/  FMUL R205, R212, 0.25 ;  /* 0x3e800000d4cd7820 */ /* 0x000fe20000400000 */
[----:B------:R-:W-:-:S02]  /*4ce80*/  FSEL R221, R221, R224, P3 ;  /* 0x000000e0dddd7208 */ /* 0x000fc40001800000 */
        /* <DEDUP_REMOVED lines=33> */
[----:B------:R-:W-:Y:S01]  /*4d0a0*/  FSEL R230, R230, R246, P2 ;  /* 0x000000f6e6e67208 */ /* 0x000fe20001000000 */
[----:B------:R-:W-:Y:S01]  /*4d0b0*/  FMUL R234, R235, 0.25 ;  /* 0x3e800000ebea7820 */ /* 0x000fe20000400000 */
[----:B------:R-:W-:Y:S01]  /*4d0c0*/  FSEL R207, R207, R214, P2 ;  /* 0x000000d6cfcf7208 */ /* 0x000fe20001000000 */
[----:B------:R-:W-:Y:S01]  /*4d0d0*/  FMUL R214, R215, 0.25 ;  /* 0x3e800000d7d67820 */ /* 0x000fe20000400000 */
[----:B0-----:R-:W-:-:S02]  /*4d0e0*/  SHF.L.U32 R0, R236, 0x4, RZ ;  /* 0x00000004ec007819 */ /* 0x001fc400000006ff */
[----:B------:R-:W-:Y:S01]  /*4d0f0*/  FSEL R234, R234, R235, P2 ;  /* 0x000000ebeaea7208 */ /* 0x000fe20001000000 */
[----:B------:R-:W-:Y:S01]  /*4d100*/  FMUL R235, R241, 0.25 ;  /* 0x3e800000f1eb7820 */ /* 0x000fe20000400000 */
[----:B------:R-:W-:Y:S01]  /*4d110*/  SHF.L.U32 R2, R236, 0x6, RZ ;  /* 0x00000006ec027819 */ /* 0x000fe200000006ff */
[----:B------:R-:W-:Y:S01]  /*4d120*/  FMUL R246, R240, 0.25 ;  /* 0x3e800000f0f67820 */ /* 0x000fe20000400000 */
[----:B------:R-:W-:Y:S01]  /*4d130*/  FMUL R247, R239, 0.25 ;  /* 0x3e800000eff77820 */ /* 0x000fe20000400000 */
[----:B------:R-:W-:Y:S01]  /*4d140*/  FSEL R222, R222, R229, P2 ;  /* 0x000000e5dede7208 */ /* 0x000fe20001000000 */
[----:B------:R-:W-:Y:S01]  /*4d150*/  FMUL R229, R238, 0.25 ;  /* 0x3e800000eee57820 */ /* 0x000fe20000400000 */
[----:B------:R-:W-:Y:S01]  /*4d160*/  FSEL R220, R220, R225, P3 ;  /* 0x000000e1dcdc7208 */ /* 0x000fe20001800000 */
[----:B------:R-:W-:Y:S01]  /*4d170*/  FMUL R225, R232, 0.25 ;  /* 0x3e800000e8e17820 */ /* 0x000fe20000400000 */
[----:B------:R-:W-:Y:S02]  /*4d180*/  FSEL R235, R235, R241, P2 ;  /* 0x000000f1ebeb7208 */ /* 0x000fe40001000000 */
[----:B------:R-:W-:-:S02]  /*4d190*/  LOP3.LUT R0, R0, 0xf0, RZ, 0xc0, !PT ;  /* 0x000000f000007812 */ /* 0x000fc400078ec0ff */
[----:B------:R-:W-:Y:S02]  /*4d1a0*/  LOP3.LUT R2, R2, 0x400, RZ, 0xc0, !PT ;  /* 0x0000040002027812 */ /* 0x000fe400078ec0ff */
[----:B------:R-:W-:Y:S02]  /*4d1b0*/  FSEL R247, R247, R239, P2 ;  /* 0x000000eff7f77208 */ /* 0x000fe40001000000 */
[----:B------:R-:W-:Y:S02]  /*4d1c0*/  FSEL R246, R246, R240, P3 ;  /* 0x000000f0f6f67208 */ /* 0x000fe40001800000 */
[C---:B------:R-:W-:Y:S02]  /*4d1d0*/  SHF.L.U32 R239, R236.reuse, 0x3, RZ ;  /* 0x00000003ecef7819 */ /* 0x040fe400000006ff */
[----:B------:R-:W-:Y:S02]  /*4d1e0*/  SHF.L.U32 R241, R236, 0x2, RZ ;  /* 0x00000002ecf17819 */ /* 0x000fe400000006ff */
[----:B------:R-:W-:Y:S01]  /*4d1f0*/  FSEL R214, R214, R215, P2 ;  /* 0x000000d7d6d67208 */ /* 0x000fe20001000000 */
[----:B------:R-:W-:Y:S01]  /*4d200*/  FMUL R215, R228, 0.25 ;  /* 0x3e800000e4d77820 */ /* 0x000fe20000400000 */
[----:B------:R-:W-:-:S02]  /*4d210*/  SHF.L.U32 R240, R236, 0x1, RZ ;  /* 0x00000001ecf07819 */ /* 0x000fc400000006ff */
[----:B------:R-:W-:Y:S01]  /*4d220*/  IADD3 R2, R2, R17, R0 ;  /* 0x0000001102027210 */ /* 0x000fe20007ffe000 */
[----:B------:R-:W-:Y:S01]  /*4d230*/  FMUL R114, R123, 0.25 ;  /* 0x3e8000007b727820 */ /* 0x000fe20000400000 */
[----:B------:R-:W-:Y:S01]  /*4d240*/  FSEL R229, R229, R238, P3 ;  /* 0x000000eee5e57208 */ /* 0x000fe20001800000 */
[----:B------:R-:W-:Y:S01]  /*4d250*/  FMUL R238, R242, 0.25 ;  /* 0x3e800000f2ee7820 */ /* 0x000fe20000400000 */
[----:B------:R-:W-:Y:S02]  /*4d260*/  LOP3.LUT R239, R239, 0x38, RZ, 0xc0, !PT ;  /* 0x00000038efef7812 */ /* 0x000fe400078ec0ff */
[----:B------:R-:W-:Y:S02]  /*4d270*/  LOP3.LUT R0, R241, 0x1c0, RZ, 0xc0, !PT ;  /* 0x000001c0f1007812 */ /* 0x000fe400078ec0ff */
[----:B------:R-:W-:Y:S01]  /*4d280*/  FSEL R225, R225, R232, P3 ;  /* 0x000000e8e1e17208 */ /* 0x000fe20001800000 */
[----:B------:R-:W-:Y:S01]  /*4d290*/  FMUL R232, R231, 0.25 ;  /* 0x3e800000e7e87820 */ /* 0x000fe20000400000 */
[----:B------:R-:W-:Y:S01]  /*4d2a0*/  LOP3.LUT R240, R240, 0xf8, RZ, 0xc0, !PT ;  /* 0x000000f8f0f07812 */ /* 0x000fe200078ec0ff */
[----:B------:R-:W-:Y:S01]  /*4d2b0*/  FMUL R115, R124, 0.25 ;  /* 0x3e8000007c737820 */ /* 0x000fe20000400000 */
[----:B------:R-:W-:-:S02]  /*4d2c0*/  LOP3.LUT R241, R236, 0x7f, RZ, 0xc0, !PT ;  /* 0x0000007fecf17812 */ /* 0x000fc400078ec0ff */
[----:B------:R-:W-:Y:S01]  /*4d2d0*/  FSEL R215, R215, R228, P2 ;  /* 0x000000e4d7d77208 */ /* 0x000fe20001000000 */
[----:B------:R-:W-:Y:S01]  /*4d2e0*/  FMUL R228, R226, 0.25 ;  /* 0x3e800000e2e47820 */ /* 0x000fe20000400000 */
[----:B-1----:R-:W-:Y:S01]  /*4d2f0*/  IADD3 R14, R0, R17, R239 ;  /* 0x00000011000e7210 */ /* 0x002fe20007ffe0ef */
[----:B------:R-:W-:Y:S01]  /*4d300*/  FMUL R239, R3, 8388608 ;  /* 0x4b00000003ef7820 */ /* 0x000fe20000400000 */
[----:B------:R-:W-:Y:S01]  /*4d310*/  IADD3 R7, R17, R240, RZ ;  /* 0x000000f011077210 */ /* 0x000fe20007ffe0ff */
[----:B------:R-:W-:Y:S01]  /*4d320*/  FMUL R240, R4, 8388608 ;  /* 0x4b00000004f07820 */ /* 0x000fe20000400000 */
[----:B------:R-:W-:Y:S01]  /*4d330*/  FSEL R114, R114, R123, P3 ;  /* 0x0000007b72727208 */ /* 0x000fe20001800000 */
[----:B------:R-:W-:Y:S01]  /*4d340*/  FMUL R123, R134, 0.25 ;  /* 0x3e800000867b7820 */ /* 0x000fe20000400000 */
[----:B------:R-:W-:Y:S02]  /*4d350*/  FSEL R238, R238, R242, P3 ;  /* 0x000000f2eeee7208 */ /* 0x000fe40001800000 */
[----:B------:R-:W-:-:S02]  /*4d360*/  LEA R0, R241, R17, 0x4 ;  /* 0x00000011f1007211 */ /* 0x000fc400078e20ff */
[----:B------:R-:W-:Y:S02]  /*4d370*/  FSETP.GEU.AND P5, PT, R3, 1.175494350822287508e-38, PT ;  /* 0x008000000300780b */ /* 0x000fe40003fae000 */
[----:B------:R-:W-:Y:S01]  /*4d380*/  FSEL R232, R232, R231, P3 ;  /* 0x000000e7e8e87208 */ /* 0x000fe20001800000 */
[----:B------:R-:W-:Y:S01]  /*4d390*/  FMUL R231, R244, 0.25 ;  /* 0x3e800000f4e77820 */ /* 0x000fe20000400000 */
[----:B------:R-:W-:Y:S02]  /*4d3a0*/  LOP3.LUT R242, R236, 0x60, RZ, 0xc0, !PT ;  /* 0x00000060ecf27812 */ /* 0x000fe400078ec0ff */
[----:B------:R-:W-:Y:S02]  /*4d3b0*/  FSETP.GEU.AND P6, PT, R4, 1.175494350822287508e-38, PT ;  /* 0x008000000400780b */ /* 0x000fe40003fce000 */
[----:B------:R-:W-:Y:S01]  /*4d3c0*/  SHF.R.U32.HI R241, RZ, 0x1, R236 ;  /* 0x00000001fff17819 */ /* 0x000fe200000116ec */
[----:B------:R-:W-:Y:S01]  /*4d3d0*/  FMUL R236, R5, 8388608 ;  /* 0x4b00000005ec7820 */ /* 0x000fe20000400000 */
[----:B------:R-:W-:Y:S01]  /*4d3e0*/  FSEL R115, R115, R124, P3 ;  /* 0x0000007c73737208 */ /* 0x000fe20001800000 */
[----:B------:R-:W-:Y:S01]  /*4d3f0*/  FMUL R124, R131, 0.25 ;  /* 0x3e800000837c7820 */ /* 0x000fe20000400000 */
[----:B------:R-:W-:Y:S01]  /*4d400*/  FSEL R228, R228, R226, P3 ;  /* 0x000000e2e4e47208 */ /* 0x000fe20001800000 */
[----:B------:R-:W-:Y:S01]  /*4d410*/  FMUL R226, R237, 0.25 ;  /* 0x3e800000ede27820 */ /* 0x000fe20000400000 */
[----:B------:R-:W-:Y:S01]  /*4d420*/  FSETP.GEU.AND P4, PT, R5, 1.175494350822287508e-38, PT ;  /* 0x008000000500780b */ /* 0x000fe20003f8e000 */
[----:B------:R-:W-:Y:S01]  /*4d430*/  STL [R1+0x2178], R113 ;  /* 0x0021787101007387 */ /* 0x000fe20000100800 */
[----:B------:R-:W-:-:S02]  /*4d440*/  FSEL R239, R239, R3, !P5 ;  /* 0x00000003efef7208 */ /* 0x000fc40006800000 */
[----:B------:R-:W-:Y:S01]  /*4d450*/  FSEL R240, R240, R4, !P6 ;  /* 0x00000004f0f07208 */ /* 0x000fe20007000000 */
[----:B------:R-:W-:Y:S01]  /*4d460*/  STL [R1+0x217c], R114 ;  /* 0x00217c7201007387 */ /* 0x000fe20000100800 */
[----:B------:R-:W-:Y:S01]  /*4d470*/  FSEL R123, R123, R134, P2 ;  /* 0x000000867b7b7208 */ /* 0x000fe20001000000 */
[----:B------:R-:W-:Y:S01]  /*4d480*/  FMUL R134, R145, 0.25 ;  /* 0x3e80000091867820 */ /* 0x000fe20000400000 */
[----:B------:R-:W-:Y:S01]  /*4d490*/  FSEL R231, R231, R244, P2 ;  /* 0x000000f4e7e77208 */ /* 0x000fe20001000000 */
[----:B------:R-:W-:Y:S01]  /*4d4a0*/  STL [R1+0x2180], R115 ;  /* 0x0021807301007387 */ /* 0x000fe20000100800 */
[----:B------:R-:W-:Y:S01]  /*4d4b0*/  FSEL R12, RZ, -23, P5 ;  /* 0xc1b80000ff0c7808 */ /* 0x000fe20002800000 */
[----:B------:R-:W-:Y:S01]  /*4d4c0*/  FMUL R17, R6, 8388608 ;  /* 0x4b00000006117820 */ /* 0x000fe20000400000 */
[----:B------:R-:W-:Y:S01]  /*4d4d0*/  FSEL R236, R236, R5, !P4 ;  /* 0x00000005ecec7208 */ /* 0x000fe20006000000 */
[----:B------:R-:W-:Y:S01]  /*4d4e0*/  STL [R1+0x2184], R116 ;  /* 0x0021847401007387 */ /* 0x000fe20000100800 */
[----:B------:R-:W-:-:S02]  /*4d4f0*/  FSETP.GEU.AND P5, PT, R6, 1.175494350822287508e-38, PT ;  /* 0x008000000600780b */ /* 0x000fc40003fae000 */
[----:B------:R-:W-:Y:S01]  /*4d500*/  LOP3.LUT R13, R241, 0x4, RZ, 0xc0, !PT ;  /* 0x00000004f10d7812 */ /* 0x000fe200078ec0ff */
[----:B------:R-:W-:Y:S01]  /*4d510*/  STL [R1+0x2188], R117 ;  /* 0x0021887501007387 */ /* 0x000fe20000100800 */
[----:B------:R-:W-:Y:S02]  /*4d520*/  IADD3 R244, R239, -0x3f3504f3, RZ ;  /* 0xc0cafb0deff47810 */ /* 0x000fe40007ffe0ff */
[----:B------:R-:W-:Y:S01]  /*4d530*/  FSEL R124, R124, R131, P3 ;  /* 0x000000837c7c7208 */ /* 0x000fe20001800000 */
[----:B------:R-:W-:Y:S01]  /*4d540*/  STL [R1+0x218c], R120 ;  /* 0x00218c7801007387 */ /* 0x000fe20000100800 */
[----:B------:R-:W-:Y:S01]  /*4d550*/  FSEL R226, R226, R237, P2 ;  /* 0x000000ede2e27208 */ /* 0x000fe20001000000 */
[----:B------:R-:W-:Y:S01]  /*4d560*/  FMUL R237, R243, 0.25 ;  /* 0x3e800000f3ed7820 */ /* 0x000fe20000400000 */
[----:B------:R-:W-:Y:S01]  /*4d570*/  IADD3 R241, R240, -0x3f3504f3, RZ ;  /* 0xc0cafb0df0f17810 */ /* 0x000fe20007ffe0ff */
[----:B------:R-:W-:Y:S01]  /*4d580*/  STL [R1+0x2190], R121 ;  /* 0x0021907901007387 */ /* 0x000fe20000100800 */
[----:B------:R-:W-:Y:S01]  /*4d590*/  LEA R2, R242, R2, 0x3 ;  /* 0x00000002f2027211 */ /* 0x000fe200078e18ff */
[----:B------:R-:W-:Y:S01]  /*4d5a0*/  FMUL R131, R142, 0.25 ;  /* 0x3e8000008e837820 */ /* 0x000fe20000400000 */
[----:B------:R-:W-:Y:S01]  /*4d5b0*/  IADD3 R242, R236, -0x3f3504f3, RZ ;  /* 0xc0cafb0decf27810 */ /* 0x000fe20007ffe0ff */
[----:B------:R-:W-:Y:S01]  /*4d5c0*/  STL [R1+0x2194], R118 ;  /* 0x0021947601007387 */ /* 0x000fe20000100800 */
[----:B------:R-:W-:Y:S01]  /*4d5d0*/  FSEL R134, R134, R145, P2 ;  /* 0x0000009186867208 */ /* 0x000fe20001000000 */
[----:B------:R-:W-:Y:S01]  /*4d5e0*/  FMUL R145, R251, 0.25 ;  /* 0x3e800000fb917820 */ /* 0x000fe20000400000 */
[----:B------:R-:W-:Y:S01]  /*4d5f0*/  FSEL R17, R17, R6, !P5 ;  /* 0x0000000611117208 */ /* 0x000fe20006800000 */
[----:B------:R-:W-:Y:S01]  /*4d600*/  STL [R1+0x2198], R119 ;  /* 0x0021987701007387 */ /* 0x000fe20000100800 */
[----:B------:R-:W-:-:S02]  /*4d610*/  LOP3.LUT R244, R244, 0xff800000, RZ, 0xc0, !PT ;  /* 0xff800000f4f47812 */ /* 0x000fc400078ec0ff */
[----:B------:R-:W-:Y:S01]  /*4d620*/  LOP3.LUT R241, R241, 0xff800000, RZ, 0xc0, !PT ;  /* 0xff800000f1f17812 */ /* 0x000fe200078ec0ff */
[----:B------:R-:W-:Y:S01]  /*4d630*/  STL [R1+0x219c], R124 ;  /* 0x00219c7c01007387 */ /* 0x000fe20000100800 */
[----:B------:R-:W-:Y:S02]  /*4d640*/  FSEL R237, R237, R243, P3 ;  /* 0x000000f3eded7208 */ /* 0x000fe40001800000 */
[----:B------:R-:W-:Y:S01]  /*4d650*/  LOP3.LUT R242, R242, 0xff800000, RZ, 0xc0, !PT ;  /* 0xff800000f2f27812 */ /* 0x000fe200078ec0ff */
[----:B------:R-:W-:Y:S01]  /*4d660*/  STL [R1+0x21a0], R125 ;  /* 0x0021a07d01007387 */ /* 0x000fe20000100800 */
[----:B------:R-:W-:Y:S02]  /*4d670*/  IADD3 R243, R17, -0x3f3504f3, RZ ;  /* 0xc0cafb0d11f37810 */ /* 0x000fe40007ffe0ff */
[----:B------:R-:W-:Y:S01]  /*4d680*/  I2FP.F32.S32 R11, R244 ;  /* 0x000000f4000b7245 */ /* 0x000fe20000201400 */
[----:B------:R-:W-:Y:S01]  /*4d690*/  STL [R1+0x21a4], R122 ;  /* 0x0021a47a01007387 */ /* 0x000fe20000100800 */
[----:B------:R-:W-:Y:S01]  /*4d6a0*/  FSEL R131, R131, R142, P2 ;  /* 0x0000008e83837208 */ /* 0x000fe20001000000 */
[----:B------:R-:W-:Y:S01]  /*4d6b0*/  FMUL R142, R248, 0.25 ;  /* 0x3e800000f88e7820 */ /* 0x000fe20000400000 */
[----:B------:R-:W-:Y:S01]  /*4d6c0*/  FSEL R10, RZ, -23, P6 ;  /* 0xc1b80000ff0a7808 */ /* 0x000fe20003000000 */
[----:B------:R-:W-:Y:S01]  /*4d6d0*/  STL [R1+0x21a8], R123 ;  /* 0x0021a87b01007387 */ /* 0x000fe20000100800 */
[----:B------:R-:W-:-:S02]  /*4d6e0*/  I2FP.F32.S32 R9, R241 ;  /* 0x000000f100097245 */ /* 0x000fc40000201400 */
[----:B------:R-:W-:Y:S01]  /*4d6f0*/  FSEL R145, R145, R251, P3 ;  /* 0x000000fb91917208 */ /* 0x000fe20001800000 */
[----:B------:R-:W-:Y:S01]  /*4d700*/  STL [R1+0x21ac], R128 ;  /* 0x0021ac8001007387 */ /* 0x000fe20000100800 */
[----:B------:R-:W-:Y:S02]  /*4d710*/  FSEL R8, RZ, -23, P4 ;  /* 0xc1b80000ff087808 */ /* 0x000fe40002000000 */
[----:B------:R-:W-:Y:S01]  /*4d720*/  I2FP.F32.S32 R251, R242 ;  /* 0x000000f200fb7245 */ /* 0x000fe20000201400 */
[----:B------:R-:W-:Y:S01]  /*4d730*/  STL [R1+0x21b0], R129 ;  /* 0x0021b08101007387 */ /* 0x000fe20000100800 */
[----:B------:R-:W-:Y:S01]  /*4d740*/  LOP3.LUT R243, R243, 0xff800000, RZ, 0xc0, !PT ;  /* 0xff800000f3f37812 */ /* 0x000fe200078ec0ff */
[----:B------:R-:W-:Y:S01]  /*4d750*/  FFMA.FTZ R11, R11, 1.1920928955078125e-07, R12 ;  /* 0x340000000b0b7823 */ /* 0x000fe2000001000c */
[----:B------:R-:W-:Y:S01]  /*4d760*/  IADD3 R13, R13, R14, RZ ;  /* 0x0000000e0d0d7210 */ /* 0x000fe20007ffe0ff */
[----:B------:R-:W-:Y:S01]  /*4d770*/  STL [R1+0x21b4], R126 ;  /* 0x0021b47e01007387 */ /* 0x000fe20000100800 */
[----:B------:R-:W-:Y:S01]  /*4d780*/  FFMA.FTZ R9, R9, 1.1920928955078125e-07, R10 ;  /* 0x3400000009097823 */ /* 0x000fe2000001000a */
[----:B------:R-:W-:-:S02]  /*4d790*/  FSEL R142, R142, R248, P2 ;  /* 0x000000f88e8e7208 */ /* 0x000fc40001000000 */
[----:B------:R-:W-:Y:S01]  /*4d7a0*/  STL [R1+0x21b8], R127 ;  /* 0x0021b87f01007387 */ /* 0x000fe20000100800 */
[----:B------:R-:W-:Y:S01]  /*4d7b0*/  I2FP.F32.S32 R248, R243 ;  /* 0x000000f300f87245 */ /* 0x000fe20000201400 */
[----:B------:R-:W-:Y:S02]  /*4d7c0*/  FFMA.FTZ R8, R251, 1.1920928955078125e-07, R8 ;  /* 0x34000000fb087823 */ /* 0x000fe40000010008 */
[----:B------:R-:W-:Y:S04]  /*4d7d0*/  STL [R1+0x21bc], R132 ;  /* 0x0021bc8401007387 */ /* 0x000fe80000100800 */
[----:B------:R0:W-:Y:S04]  /*4d7e0*/  STL [R1+0x388], R7 ;  /* 0x0003880701007387 */ /* 0x0001e80000100800 */
[----:B------:R1:W-:Y:S04]  /*4d7f0*/  STL [R1+0x5ec], R13 ;  /* 0x0005ec0d01007387 */ /* 0x0003e80000100800 */
[----:B------:R2:W-:Y:S01]  /*4d800*/  STL [R1+0x228], R11 ;  /* 0x0002280b01007387 */ /* 0x0005e20000100800 */
[----:B0-----:R-:W-:-:S03]  /*4d810*/  FSEL R7, RZ, -23, P5 ;  /* 0xc1b80000ff077808 */ /* 0x001fc60002800000 */
[----:B------:R0:W-:Y:S02]  /*4d820*/  STL [R1+0x220], R9 ;  /* 0x0002200901007387 */ /* 0x0001e40000100800 */
[----:B------:R-:W-:Y:S02]  /*4d830*/  FFMA.FTZ R7, R248, 1.1920928955078125e-07, R7 ;  /* 0x34000000f8077823 */ /* 0x000fe40000010007 */
[----:B------:R-:W3:Y:S04]  /*4d840*/  LDL.LU R252, [R1+0x860] ;  /* 0x0008600001fc7983 */ /* 0x000ee80000300800 */
[----:B------:R4:W-:Y:S04]  /*4d850*/  STL [R1+0x218], R8 ;  /* 0x0002180801007387 */ /* 0x0009e80000100800 */
[----:B------:R-:W3:Y:S04]  /*4d860*/  LDL.LU R251, [R1+0x858] ;  /* 0x0008580001fb7983 */ /* 0x000ee80000300800 */
[----:B------:R4:W-:Y:S04]  /*4d870*/  STL [R1+0x21c], R7 ;  /* 0x00021c0701007387 */ /* 0x0009e80000100800 */
        /* <DEDUP_REMOVED lines=116> */
[----:B-1----:R-:W3:Y:S04]  /*4dfc0*/  LDL.LU R13, [R1+0x5c] ;  /* 0x00005c00010d7983 */ /* 0x002ee80000300800 */
[----:B------:R-:W3:Y:S04]  /*4dfd0*/  LDL.LU R12, [R1+0x4c] ;  /* 0x00004c00010c7983 */ /* 0x000ee80000300800 */
[----:B--2---:R-:W2:Y:S04]  /*4dfe0*/  LDL.LU R11, [R1+0x48] ;  /* 0x00004800010b7983 */ /* 0x004ea80000300800 */
[----:B------:R-:W2:Y:S04]  /*4dff0*/  LDL.LU R10, [R1+0x40] ;  /* 0x00004000010a7983 */ /* 0x000ea80000300800 */
[----:B0-----:R-:W2:Y:S04]  /*4e000*/  LDL.LU R9, [R1+0x3c] ;  /* 0x00003c0001097983 */ /* 0x001ea80000300800 */
[----:B----4-:R-:W4:Y:S04]  /*4e010*/  LDL.LU R8, [R1+0x30] ;  /* 0x0000300001087983 */ /* 0x010f280000300800 */
[----:B------:R-:W4:Y:S04]  /*4e020*/  LDL.LU R7, [R1+0x2c] ;  /* 0x00002c0001077983 */ /* 0x000f280000300800 */
[----:B------:R-:W4:Y:S04]  /*4e030*/  LDL.LU R245, [R1+0x28] ;  /* 0x0000280001f57983 */ /* 0x000f280000300800 */
[----:B------:R-:W4:Y:S01]  /*4e040*/  LDL.LU R249, [R1+0x38] ;  /* 0x0000380001f97983 */ /* 0x000f220000300800 */
[C---:B------:R-:W-:Y:S01]  /*4e050*/  FSETP.GEU.AND P6, PT, |R6|.reuse, 1.175494350822287508e-38, PT ;  /* 0x008000000600780b */ /* 0x040fe20003fce200 */
[----:B------:R-:W-:-:S02]  /*4e060*/  @P1 FMUL R6, R6, 0.25 ;  /* 0x3e80000006061820 */ /* 0x000fc40000400000 */
[----:B------:R-:W4:Y:S10]  /*4e070*/  LDL.LU R250, [R1+0x34] ;  /* 0x0000340001fa7983 */ /* 0x000f340000300800 */
[----:B------:R-:W-:-:S06]  /*4e080*/  @!P6 FMUL R6, R6, 16777216 ;  /* 0x4b8000000606e820 */ /* 0x000fcc0000400000 */
[----:B------:R-:W0:Y:S01]  /*4e090*/  MUFU.RCP R6, R6 ;  /* 0x0000000600067308 */ /* 0x000e220000001000 */
[----:B---3--:R-:W-:Y:S01]  /*4e0a0*/  @!P6 FMUL R251, R251, 16777216 ;  /* 0x4b800000fbfbe820 */ /* 0x008fe20000400000 */
[----:B------:R-:W-:Y:S01]  /*4e0b0*/  @!P6 FMUL R132, R132, 16777216 ;  /* 0x4b8000008484e820 */ /* 0x000fe20000400000 */
[----:B------:R-:W-:Y:S01]  /*4e0c0*/  @!P6 FMUL R127, R127, 16777216 ;  /* 0x4b8000007f7fe820 */ /* 0x000fe20000400000 */
[----:B------:R-:W-:Y:S01]  /*4e0d0*/  @!P6 FMUL R126, R126, 16777216 ;  /* 0x4b8000007e7ee820 */ /* 0x000fe20000400000 */
[----:B------:R-:W-:Y:S01]  /*4e0e0*/  @!P6 FMUL R129, R129, 16777216 ;  /* 0x4b8000008181e820 */ /* 0x000fe20000400000 */
[----:B------:R-:W-:Y:S01]  /*4e0f0*/  @!P6 FMUL R128, R128, 16777216 ;  /* 0x4b8000008080e820 */ /* 0x000fe20000400000 */
[----:B------:R-:W-:Y:S01]  /*4e100*/  @!P6 FMUL R123, R123, 16777216 ;  /* 0x4b8000007b7be820 */ /* 0x000fe20000400000 */
[----:B------:R-:W-:Y:S01]  /*4e110*/  @!P6 FMUL R122, R122, 16777216 ;  /* 0x4b8000007a7ae820 */ /* 0x000fe20000400000 */
[C---:B0-----:R-:W-:Y:S01]  /*4e120*/  FMUL R248, R6.reuse, R251 ;  /* 0x000000fb06f87220 */ /* 0x041fe20000400000 */
[C---:B------:R-:W-:Y:S01]  /*4e130*/  FMUL R251, R6.reuse, R132 ;  /* 0x0000008406fb7220 */ /* 0x040fe20000400000 */
[----:B------:R-:W-:-:S03]  /*4e140*/  FMUL R132, R6, R126 ;  /* 0x0000007e06847220 */ /* 0x000fc60000400000 */
[----:B------:R0:W-:Y:S01]  /*4e150*/  STL [R1+0x5e8], R248 ;  /* 0x0005e8f801007387 */ /* 0x0001e20000100800 */
[C---:B------:R-:W-:Y:S01]  /*4e160*/  FMUL R126, R6.reuse, R128 ;  /* 0x00000080067e7220 */ /* 0x040fe20000400000 */
[C---:B------:R-:W-:Y:S01]  /*4e170*/  FMUL R123, R6.reuse, R123 ;  /* 0x0000007b067b7220 */ /* 0x040fe20000400000 */
[----:B------:R-:W-:Y:S01]  /*4e180*/  @!P6 FMUL R125, R125, 16777216 ;  /* 0x4b8000007d7de820 */ /* 0x000fe20000400000 */
[----:B------:R-:W-:Y:S01]  /*4e190*/  STL [R1+0x5e4], R251 ;  /* 0x0005e4fb01007387 */ /* 0x000fe20000100800 */
[C---:B------:R-:W-:Y:S01]  /*4e1a0*/  FMUL R122, R6.reuse, R122 ;  /* 0x0000007a067a7220 */ /* 0x040fe20000400000 */
[C---:B0-----:R-:W-:Y:S01]  /*4e1b0*/  FMUL R248, R6.reuse, R127 ;  /* 0x0000007f06f87220 */ /* 0x041fe20000400000 */
[----:B------:R-:W-:Y:S01]  /*4e1c0*/  FMUL R127, R6, R129 ;  /* 0x00000081067f7220 */ /* 0x000fe20000400000 */
[----:B------:R-:W-:Y:S01]  /*4e1d0*/  @!P6 FMUL R124, R124, 16777216 ;  /* 0x4b8000007c7ce820 */ /* 0x000fe20000400000 */
[----:B------:R-:W-:Y:S02]  /*4e1e0*/  @!P6 FMUL R119, R119, 16777216 ;  /* 0x4b8000007777e820 */ /* 0x000fe40000400000 */
[----:B------:R-:W-:Y:S01]  /*4e1f0*/  STL [R1+0x5e0], R248 ;  /* 0x0005e0f801007387 */ /* 0x000fe20000100800 */
[----:B------:R-:W-:-:S03]  /*4e200*/  @!P6 FMUL R118, R118, 16777216 ;  /* 0x4b8000007676e820 */ /* 0x000fc60000400000 */
[----:B------:R-:W-:Y:S01]  /*4e210*/  STL [R1+0x5dc], R132 ;  /* 0x0005dc8401007387 */ /* 0x000fe20000100800 */
[----:B------:R-:W-:Y:S01]  /*4e220*/  @!P6 FMUL R121, R121, 16777216 ;  /* 0x4b8000007979e820 */ /* 0x000fe20000400000 */
[----:B------:R-:W-:Y:S02]  /*4e230*/  FMUL R125, R6, R125 ;  /* 0x0000007d067d7220 */ /* 0x000fe40000400000 */
[----:B------:R-:W-:Y:S04]  /*4e240*/  STL [R1+0x5d8], R127 ;  /* 0x0005d87f01007387 */ /* 0x000fe80000100800 */
[----:B------:R-:W-:Y:S04]  /*4e250*/  STL [R1+0x5d4], R126 ;  /* 0x0005d47e01007387 */ /* 0x000fe80000100800 */
[----:B------:R0:W-:Y:S01]  /*4e260*/  STL [R1+0x5d0], R123 ;  /* 0x0005d07b01007387 */ /* 0x0001e20000100800 */
[----:B------:R-:W-:-:S03]  /*4e270*/  @!P6 FMUL R120, R120, 16777216 ;  /* 0x4b8000007878e820 */ /* 0x000fc60000400000 */
[----:B------:R1:W-:Y:S01]  /*4e280*/  STL [R1+0x5cc], R122 ;  /* 0x0005cc7a01007387 */ /* 0x0003e20000100800 */
[----:B------:R-:W-:Y:S01]  /*4e290*/  @!P6 FMUL R117, R117, 16777216 ;  /* 0x4b8000007575e820 */ /* 0x000fe20000400000 */
[C---:B0-----:R-:W-:Y:S02]  /*4e2a0*/  FMUL R123, R6.reuse, R124 ;  /* 0x0000007c067b7220 */ /* 0x041fe40000400000 */
[----:B------:R-:W-:Y:S01]  /*4e2b0*/  STL [R1+0x5c8], R125 ;  /* 0x0005c87d01007387 */ /* 0x000fe20000100800 */
[C---:B-1----:R-:W-:Y:S01]  /*4e2c0*/  FMUL R122, R6.reuse, R119 ;  /* 0x00000077067a7220 */ /* 0x042fe20000400000 */
[C---:B------:R-:W-:Y:S01]  /*4e2d0*/  FMUL R119, R6.reuse, R118 ;  /* 0x0000007606777220 */ /* 0x040fe20000400000 */
[----:B------:R-:W-:Y:S01]  /*4e2e0*/  FMUL R118, R6, R121 ;  /* 0x0000007906767220 */ /* 0x000fe20000400000 */
[----:B------:R-:W-:Y:S01]  /*4e2f0*/  @!P6 FMUL R116, R116, 16777216 ;  /* 0x4b8000007474e820 */ /* 0x000fe20000400000 */
[----:B------:R-:W-:Y:S01]  /*4e300*/  STL [R1+0x5c4], R123 ;  /* 0x0005c47b01007387 */ /* 0x000fe20000100800 */
[----:B------:R-:W-:Y:S01]  /*4e310*/  @!P6 FMUL R115, R115, 16777216 ;  /* 0x4b8000007373e820 */ /* 0x000fe20000400000 */
[----:B------:R-:W-:Y:S01]  /*4e320*/  @!P6 FMUL R114, R114, 16777216 ;  /* 0x4b8000007272e820 */ /* 0x000fe20000400000 */
[----:B------:R-:W-:Y:S01]  /*4e330*/  FMUL R120, R6, R120 ;  /* 0x0000007806787220 */ /* 0x000fe20000400000 */
[----:B------:R-:W-:Y:S01]  /*4e340*/  STL [R1+0x5c0], R122 ;  /* 0x0005c07a01007387 */ /* 0x000fe20000100800 */
[----:B------:R-:W-:Y:S01]  /*4e350*/  @!P6 FMUL R113, R113, 16777216 ;  /* 0x4b8000007171e820 */ /* 0x000fe20000400000 */
[----:B------:R-:W-:-:S02]  /*4e360*/  @!P6 FMUL R112, R112, 16777216 ;  /* 0x4b8000007070e820 */ /* 0x000fc40000400000 */
[----:B------:R0:W-:Y:S01]  /*4e370*/  STL [R1+0x5bc], R119 ;  /* 0x0005bc7701007387 */ /* 0x0001e20000100800 */
[----:B------:R-:W-:-:S03]  /*4e380*/  @!P6 FMUL R111, R111, 16777216 ;  /* 0x4b8000006f6fe820 */ /* 0x000fc60000400000 */
[----:B------:R1:W-:Y:S01]  /*4e390*/  STL [R1+0x5b8], R118 ;  /* 0x0005b87601007387 */ /* 0x0003e20000100800 */
[----:B------:R-:W-:Y:S01]  /*4e3a0*/  @!P6 FMUL R110, R110, 16777216 ;  /* 0x4b8000006e6ee820 */ /* 0x000fe20000400000 */
[----:B------:R-:W-:Y:S01]  /*4e3b0*/  @!P6 FMUL R109, R109, 16777216 ;  /* 0x4b8000006d6de820 */ /* 0x000fe20000400000 */
[C---:B0-----:R-:W-:Y:S01]  /*4e3c0*/  FMUL R119, R6.reuse, R117 ;  /* 0x0000007506777220 */ /* 0x041fe20000400000 */
[C---:B------:R-:W-:Y:S01]  /*4e3d0*/  FMUL R117, R6.reuse, R115 ;  /* 0x0000007306757220 */ /* 0x040fe20000400000 */
[C---:B-1----:R-:W-:Y:S01]  /*4e3e0*/  FMUL R118, R6.reuse, R116 ;  /* 0x0000007406767220 */ /* 0x042fe20000400000 */
[C---:B------:R-:W-:Y:S01]  /*4e3f0*/  FMUL R116, R6.reuse, R114 ;  /* 0x0000007206747220 */ /* 0x040fe20000400000 */
[----:B------:R-:W-:Y:S01]  /*4e400*/  STL [R1+0x5b4], R120 ;  /* 0x0005b47801007387 */ /* 0x000fe20000100800 */
[----:B------:R-:W-:Y:S01]  /*4e410*/  FMUL R115, R6, R113 ;  /* 0x0000007106737220 */ /* 0x000fe20000400000 */
[----:B------:R-:W-:Y:S01]  /*4e420*/  @!P6 FMUL R108, R108, 16777216 ;  /* 0x4b8000006c6ce820 */ /* 0x000fe20000400000 */
[C---:B------:R-:W-:Y:S01]  /*4e430*/  FMUL R114, R6.reuse, R112 ;  /* 0x0000007006727220 */ /* 0x040fe20000400000 */
[----:B------:R0:W-:Y:S01]  /*4e440*/  STL [R1+0x5b0], R119 ;  /* 0x0005b07701007387 */ /* 0x0001e20000100800 */
[----:B------:R-:W-:Y:S01]  /*4e450*/  @!P6 FMUL R107, R107, 16777216 ;  /* 0x4b8000006b6be820 */ /* 0x000fe20000400000 */
[----:B------:R-:W-:Y:S01]  /*4e460*/  FMUL R113, R6, R111 ;  /* 0x0000006f06717220 */ /* 0x000fe20000400000 */
[----:B------:R-:W-:Y:S01]  /*4e470*/  @!P6 FMUL R106, R106, 16777216 ;  /* 0x4b8000006a6ae820 */ /* 0x000fe20000400000 */
[----:B------:R1:W-:Y:S01]  /*4e480*/  STL [R1+0x5ac], R118 ;  /* 0x0005ac7601007387 */ /* 0x0003e20000100800 */
[C---:B------:R-:W-:Y:S01]  /*4e490*/  FMUL R112, R6.reuse, R110 ;  /* 0x0000006e06707220 */ /* 0x040fe20000400000 */
[----:B------:R-:W-:Y:S01]  /*4e4a0*/  @!P6 FMUL R105, R105, 16777216 ;  /* 0x4b8000006969e820 */ /* 0x000fe20000400000 */
[----:B------:R-:W-:Y:S01]  /*4e4b0*/  FMUL R111, R6, R109 ;  /* 0x0000006d066f7220 */ /* 0x000fe20000400000 */
[----:B------:R3:W-:Y:S01]  /*4e4c0*/  STL [R1+0x5a8], R117 ;  /* 0x0005a87501007387 */ /* 0x0007e20000100800 */
[----:B------:R-:W-:Y:S01]  /*4e4d0*/  @!P6 FMUL R104, R104, 16777216 ;  /* 0x4b8000006868e820 */ /* 0x000fe20000400000 */
[----:B------:R-:W-:-:S02]  /*4e4e0*/  FMUL R110, R6, R108 ;  /* 0x0000006c066e7220 */ /* 0x000fc40000400000 */
[----:B------:R3:W-:Y:S01]  /*4e4f0*/  STL [R1+0x5a4], R116 ;  /* 0x0005a47401007387 */ /* 0x0007e20000100800 */
[----:B------:R-:W-:Y:S01]  /*4e500*/  @!P6 FMUL R103, R103, 16777216 ;  /* 0x4b8000006767e820 */ /* 0x000fe20000400000 */
[----:B------:R-:W-:Y:S02]  /*4e510*/  FMUL R109, R6, R107 ;  /* 0x0000006b066d7220 */ /* 0x000fe40000400000 */
[----:B------:R3:W-:Y:S01]  /*4e520*/  STL [R1+0x5a0], R115 ;  /* 0x0005a07301007387 */ /* 0x0007e20000100800 */
[----:B------:R-:W-:Y:S01]  /*4e530*/  @!P6 FMUL R102, R102, 16777216 ;  /* 0x4b8000006666e820 */ /* 0x000fe20000400000 */
[C---:B------:R-:W-:Y:S02]  /*4e540*/  FMUL R108, R6.reuse, R106 ;  /* 0x0000006a066c7220 */ /* 0x040fe40000400000 */
[----:B------:R3:W-:Y:S01]  /*4e550*/  STL [R1+0x59c], R114 ;  /* 0x00059c7201007387 */ /* 0x0007e20000100800 */
[----:B------:R-:W-:Y:S01]  /*4e560*/  @!P6 FMUL R101, R101, 16777216 ;  /* 0x4b8000006565e820 */ /* 0x000fe20000400000 */
[----:B------:R-:W-:-:S02]  /*4e570*/  FMUL R107, R6, R105 ;  /* 0x00000069066b7220 */ /* 0x000fc40000400000 */
[----:B------:R3:W-:Y:S01]  /*4e580*/  STL [R1+0x598], R113 ;  /* 0x0005987101007387 */ /* 0x0007e20000100800 */
[----:B------:R-:W-:Y:S01]  /*4e590*/  @!P6 FMUL R100, R100, 16777216 ;  /* 0x4b8000006464e820 */ /* 0x000fe20000400000 */
[C---:B------:R-:W-:Y:S02]  /*4e5a0*/  FMUL R106, R6.reuse, R104 ;  /* 0x00000068066a7220 */ /* 0x040fe40000400000 */
[----:B------:R3:W-:Y:S01]  /*4e5b0*/  STL [R1+0x594], R112 ;  /* 0x0005947001007387 */ /* 0x0007e20000100800 */
[----:B------:R-:W-:Y:S01]  /*4e5c0*/  @!P6 FMUL R99, R99, 16777216 ;  /* 0x4b8000006363e820 */ /* 0x000fe20000400000 */
[----:B------:R-:W-:Y:S02]  /*4e5d0*/  FMUL R105, R6, R103 ;  /* 0x0000006706697220 */ /* 0x000fe40000400000 */
        /* <DEDUP_REMOVED lines=240> */
[----:B------:R-:W-:Y:S01]  /*4f4e0*/  STL [R1+0x20c], R31 ;  /* 0x00020c1f01007387 */ /* 0x000fe20000100800 */
[----:B------:R-:W-:Y:S01]  /*4f4f0*/  @!P6 FMUL R18, R18, 16777216 ;  /* 0x4b8000001212e820 */ /* 0x000fe20000400000 */
[----:B------:R-:W-:Y:S02]  /*4f500*/  FMUL R24, R6, R22 ;  /* 0x0000001606187220 */ /* 0x000fe40000400000 */
[----:B------:R-:W-:Y:S01]  /*4f510*/  STL [R1+0x208], R30 ;  /* 0x0002081e01007387 */ /* 0x000fe20000100800 */
[----:B------:R-:W-:Y:S01]  /*4f520*/  @!P6 FMUL R16, R16, 16777216 ;  /* 0x4b8000001010e820 */ /* 0x000fe20000400000 */
[----:B------:R-:W-:-:S02]  /*4f530*/  FMUL R23, R6, R21 ;  /* 0x0000001506177220 */ /* 0x000fc40000400000 */
[----:B------:R-:W-:Y:S01]  /*4f540*/  STL [R1+0x204], R29 ;  /* 0x0002041d01007387 */ /* 0x000fe20000100800 */
[----:B------:R-:W-:Y:S01]  /*4f550*/  @!P6 FMUL R15, R15, 16777216 ;  /* 0x4b8000000f0fe820 */ /* 0x000fe20000400000 */
[----:B------:R-:W-:Y:S02]  /*4f560*/  FMUL R22, R6, R20 ;  /* 0x0000001406167220 */ /* 0x000fe40000400000 */
[----:B------:R3:W-:Y:S01]  /*4f570*/  STL [R1+0x200], R28 ;  /* 0x0002001c01007387 */ /* 0x0007e20000100800 */
[----:B------:R-:W-:Y:S01]  /*4f580*/  @!P6 FMUL R14, R14, 16777216 ;  /* 0x4b8000000e0ee820 */ /* 0x000fe20000400000 */
[C---:B------:R-:W-:Y:S02]  /*4f590*/  FMUL R21, R6.reuse, R19 ;  /* 0x0000001306157220 */ /* 0x040fe40000400000 */
[----:B------:R-:W-:Y:S01]  /*4f5a0*/  STL [R1+0x1f0], R27 ;  /* 0x0001f01b01007387 */ /* 0x000fe20000100800 */
[----:B------:R-:W-:Y:S01]  /*4f5b0*/  @!P6 FMUL R13, R13, 16777216 ;  /* 0x4b8000000d0de820 */ /* 0x000fe20000400000 */
[----:B------:R-:W-:-:S02]  /*4f5c0*/  FMUL R20, R6, R18 ;  /* 0x0000001206147220 */ /* 0x000fc40000400000 */
[----:B------:R-:W-:Y:S01]  /*4f5d0*/  STL [R1+0x1e4], R26 ;  /* 0x0001e41a01007387 */ /* 0x000fe20000100800 */
[----:B------:R-:W-:Y:S01]  /*4f5e0*/  @!P6 FMUL R12, R12, 16777216 ;  /* 0x4b8000000c0ce820 */ /* 0x000fe20000400000 */
[C---:B------:R-:W-:Y:S02]  /*4f5f0*/  FMUL R19, R6.reuse, R16 ;  /* 0x0000001006137220 */ /* 0x040fe40000400000 */
[----:B------:R3:W-:Y:S01]  /*4f600*/  STL [R1+0x1e0], R25 ;  /* 0x0001e01901007387 */ /* 0x0007e20000100800 */
[----:B--2---:R-:W-:Y:S01]  /*4f610*/  @!P6 FMUL R11, R11, 16777216 ;  /* 0x4b8000000b0be820 */ /* 0x004fe20000400000 */
[----:B------:R-:W-:Y:S02]  /*4f620*/  FMUL R18, R6, R15 ;  /* 0x0000000f06127220 */ /* 0x000fe40000400000 */
[----:B------:R2:W-:Y:S01]  /*4f630*/  STL [R1+0x198], R24 ;  /* 0x0001981801007387 */ /* 0x0005e20000100800 */
[----:B------:R-:W-:Y:S01]  /*4f640*/  @!P6 FMUL R10, R10, 16777216 ;  /* 0x4b8000000a0ae820 */ /* 0x000fe20000400000 */
[----:B------:R-:W-:-:S02]  /*4f650*/  FMUL R16, R6, R14 ;  /* 0x0000000e06107220 */ /* 0x000fc40000400000 */
[----:B------:R-:W-:Y:S01]  /*4f660*/  STL [R1+0x164], R23 ;  /* 0x0001641701007387 */ /* 0x000fe20000100800 */
[----:B------:R-:W-:Y:S01]  /*4f670*/  @!P6 FMUL R9, R9, 16777216 ;  /* 0x4b8000000909e820 */ /* 0x000fe20000400000 */
[----:B------:R-:W-:Y:S02]  /*4f680*/  FMUL R15, R6, R13 ;  /* 0x0000000d060f7220 */ /* 0x000fe40000400000 */
[----:B------:R-:W-:Y:S01]  /*4f690*/  STL [R1+0x15c], R22 ;  /* 0x00015c1601007387 */ /* 0x000fe20000100800 */
[----:B----4-:R-:W-:Y:S01]  /*4f6a0*/  @!P6 FMUL R8, R8, 16777216 ;  /* 0x4b8000000808e820 */ /* 0x010fe20000400000 */
[C---:B------:R-:W-:Y:S02]  /*4f6b0*/  FMUL R14, R6.reuse, R12 ;  /* 0x0000000c060e7220 */ /* 0x040fe40000400000 */
[----:B------:R4:W-:Y:S01]  /*4f6c0*/  STL [R1+0x154], R21 ;  /* 0x0001541501007387 */ /* 0x0009e20000100800 */
[----:B------:R-:W-:Y:S01]  /*4f6d0*/  @!P6 FMUL R7, R7, 16777216 ;  /* 0x4b8000000707e820 */ /* 0x000fe20000400000 */
[----:B------:R-:W-:-:S02]  /*4f6e0*/  FMUL R13, R6, R11 ;  /* 0x0000000b060d7220 */ /* 0x000fc40000400000 */
[----:B------:R4:W-:Y:S01]  /*4f6f0*/  STL [R1+0x14c], R20 ;  /* 0x00014c1401007387 */ /* 0x0009e20000100800 */
[----:B------:R-:W-:Y:S01]  /*4f700*/  @!P6 FMUL R245, R245, 16777216 ;  /* 0x4b800000f5f5e820 */ /* 0x000fe20000400000 */
[C---:B------:R-:W-:Y:S02]  /*4f710*/  FMUL R12, R6.reuse, R10 ;  /* 0x0000000a060c7220 */ /* 0x040fe40000400000 */
[----:B------:R-:W-:Y:S01]  /*4f720*/  STL [R1+0x114], R19 ;  /* 0x0001141301007387 */ /* 0x000fe20000100800 */
[C---:B------:R-:W-:Y:S01]  /*4f730*/  FMUL R11, R6.reuse, R9 ;  /* 0x00000009060b7220 */ /* 0x040fe20000400000 */
[----:B------:R-:W-:Y:S02]  /*4f740*/  @!P6 FMUL R249, R249, 16777216 ;  /* 0x4b800000f9f9e820 */ /* 0x000fe40000400000 */
[----:B------:R-:W-:Y:S01]  /*4f750*/  STL [R1+0x10c], R18 ;  /* 0x00010c1201007387 */ /* 0x000fe20000100800 */
[C---:B------:R-:W-:Y:S01]  /*4f760*/  FMUL R10, R6.reuse, R8 ;  /* 0x00000008060a7220 */ /* 0x040fe20000400000 */
[----:B------:R-:W-:-:S02]  /*4f770*/  FMUL R9, R6, R7 ;  /* 0x0000000706097220 */ /* 0x000fc40000400000 */
[----:B------:R4:W-:Y:S01]  /*4f780*/  STL [R1+0xfc], R16 ;  /* 0x0000fc1001007387 */ /* 0x0009e20000100800 */
[----:B------:R-:W-:-:S03]  /*4f790*/  FMUL R8, R6, R245 ;  /* 0x000000f506087220 */ /* 0x000fc60000400000 */
[----:B------:R4:W-:Y:S01]  /*4f7a0*/  STL [R1+0xf4], R15 ;  /* 0x0000f40f01007387 */ /* 0x0009e20000100800 */
[----:B------:R-:W-:-:S03]  /*4f7b0*/  FMUL R7, R6, R249 ;  /* 0x000000f906077220 */ /* 0x000fc60000400000 */
[----:B------:R-:W-:Y:S04]  /*4f7c0*/  STL [R1+0x50], R14 ;  /* 0x0000500e01007387 */ /* 0x000fe80000100800 */
[----:B------:R-:W-:Y:S04]  /*4f7d0*/  STL [R1+0x4c], R13 ;  /* 0x00004c0d01007387 */ /* 0x000fe80000100800 */
[----:B------:R4:W-:Y:S04]  /*4f7e0*/  STL [R1+0x48], R12 ;  /* 0x0000480c01007387 */ /* 0x0009e80000100800 */
[----:B------:R-:W-:Y:S04]  /*4f7f0*/  STL [R1+0x44], R11 ;  /* 0x0000440b01007387 */ /* 0x000fe80000100800 */
[----:B------:R4:W-:Y:S04]  /*4f800*/  STL [R1+0x30], R10 ;  /* 0x0000300a01007387 */ /* 0x0009e80000100800 */
[----:B------:R4:W-:Y:S04]  /*4f810*/  STL [R1+0x2c], R9 ;  /* 0x00002c0901007387 */ /* 0x0009e80000100800 */
[----:B------:R4:W-:Y:S04]  /*4f820*/  STL [R1+0x28], R8 ;  /* 0x0000280801007387 */ /* 0x0009e80000100800 */
        /* <DEDUP_REMOVED lines=11> */
[----:B0-----:R-:W4:Y:S04]  /*4f8e0*/  LDL.LU R119, [R1+0x82c] ;  /* 0x00082c0001777983 */ /* 0x001f280000300800 */
[----:B-1----:R-:W4:Y:S04]  /*4f8f0*/  LDL.LU R118, [R1+0x824] ;  /* 0x0008240001767983 */ /* 0x002f280000300800 */
[----:B------:R-:W4:Y:S04]  /*4f900*/  LDL.LU R121, [R1+0x81c] ;  /* 0x00081c0001797983 */ /* 0x000f280000300800 */
[----:B------:R-:W4:Y:S04]  /*4f910*/  LDL.LU R120, [R1+0x814] ;  /* 0x0008140001787983 */ /* 0x000f280000300800 */
        /* <DEDUP_REMOVED lines=88> */
[----:B--2---:R-:W2:Y:S04]  /*4fea0*/  LDL.LU R24, [R1+0x140] ;  /* 0x0001400001187983 */ /* 0x004ea80000300800 */
[----:B----4-:R-:W4:Y:S04]  /*4feb0*/  LDL.LU R21, [R1+0x138] ;  /* 0x0001380001157983 */ /* 0x010f280000300800 */
        /* <DEDUP_REMOVED lines=17> */
[----:B------:R-:W-:-:S03]  /*4ffd0*/  @!P6 FMUL R250, R250, 16777216 ;  /* 0x4b800000fafae820 */ /* 0x000fc60000400000 */
[----:B------:R-:W4:Y:S04]  /*4ffe0*/  LDL.LU R8, [R1+0x9c] ;  /* 0x00009c0001087983 */ /* 0x000f280000300800 */
[----:B------:R-:W4:Y:S01]  /*4fff0*/  LDL.LU R7, [R1+0x98] ;  /* 0x0000980001077983 */ /* 0x000f220000300800 */
[----:B------:R-:W-:-:S03]  /*50000*/  FMUL R11, R6, R250 ;  /* 0x000000fa060b7220 */ /* 0x000fc60000400000 */
[----:B------:R-:W4:Y:S04]  /*50010*/  LDL.LU R245, [R1+0x90] ;  /* 0x0000900001f57983 */ /* 0x000f280000300800 */
[----:B------:R-:W4:Y:S04]  /*50020*/  LDL.LU R249, [R1+0x88] ;  /* 0x0000880001f97983 */ /* 0x000f280000300800 */
[----:B------:R-:W4:Y:S01]  /*50030*/  LDL.LU R250, [R1+0x84] ;  /* 0x0000840001fa7983 */ /* 0x000f220000300800 */
[C---:B------:R-:W-:Y:S01]  /*50040*/  FSETP.GEU.AND P4, PT, |R5|.reuse, 1.175494350822287508e-38, PT ;  /* 0x008000000500780b */ /* 0x040fe20003f8e200 */
[----:B------:R-:W-:-:S12]  /*50050*/  @P0 FMUL R5, R5, 0.25 ;  /* 0x3e80000005050820 */ /* 0x000fd80000400000 */
[----:B------:R-:W-:-:S06]  /*50060*/  @!P4 FMUL R5, R5, 16777216 ;  /* 0x4b8000000505c820 */ /* 0x000fcc0000400000 */
[----:B------:R-:W0:Y:S01]  /*50070*/  MUFU.RCP R5, R5 ;  /* 0x0000000500057308 */ /* 0x000e220000001000 */
[----:B------:R-:W-:Y:S01]  /*50080*/  @!P4 FMUL R132, R132, 16777216 ;  /* 0x4b8000008484c820 */ /* 0x000fe20000400000 */
[----:B------:R-:W-:Y:S01]  /*50090*/  @!P6 FMUL R252, R252, 16777216 ;  /* 0x4b800000fcfce820 */ /* 0x000fe20000400000 */
[----:B------:R-:W-:Y:S01]  /*500a0*/  @!P4 FMUL R127, R127, 16777216 ;  /* 0x4b8000007f7fc820 */ /* 0x000fe20000400000 */
[----:B------:R-:W-:Y:S01]  /*500b0*/  @!P4 FMUL R126, R126, 16777216 ;  /* 0x4b8000007e7ec820 */ /* 0x000fe20000400000 */
[----:B------:R-:W-:Y:S01]  /*500c0*/  @!P4 FMUL R129, R129, 16777216 ;  /* 0x4b8000008181c820 */ /* 0x000fe20000400000 */
[----:B------:R-:W-:Y:S01]  /*500d0*/  FMUL R252, R6, R252 ;  /* 0x000000fc06fc7220 */ /* 0x000fe20000400000 */
[----:B------:R-:W-:Y:S01]  /*500e0*/  @!P4 FMUL R128, R128, 16777216 ;  /* 0x4b8000008080c820 */ /* 0x000fe20000400000 */
[----:B------:R-:W4:Y:S01]  /*500f0*/  LDL.LU R6, [R1+0x80] ;  /* 0x0000800001067983 */ /* 0x000f220000300800 */
[----:B------:R-:W-:-:S03]  /*50100*/  @!P4 FMUL R123, R123, 16777216 ;  /* 0x4b8000007b7bc820 */ /* 0x000fc60000400000 */
[----:B------:R-:W4:Y:S01]  /*50110*/  LDL.LU R248, [R1+0x70] ;  /* 0x0000700001f87983 */ /* 0x000f220000300800 */
[C---:B0-----:R-:W-:Y:S01]  /*50120*/  FMUL R132, R5.reuse, R132 ;  /* 0x0000008405847220 */ /* 0x041fe20000400000 */
[C---:B------:R-:W-:Y:S01]  /*50130*/  FMUL R127, R5.reuse, R127 ;  /* 0x0000007f057f7220 */ /* 0x040fe20000400000 */
[C---:B------:R-:W-:Y:S01]  /*50140*/  FMUL R126, R5.reuse, R126 ;  /* 0x0000007e057e7220 */ /* 0x040fe20000400000 */
[C---:B------:R-:W-:Y:S02]  /*50150*/  FMUL R129, R5.reuse, R129 ;  /* 0x0000008105817220 */ /* 0x040fe40000400000 */
[----:B------:R0:W-:Y:S01]  /*50160*/  STL [R1+0x580], R132 ;  /* 0x0005808401007387 */ /* 0x0001e20000100800 */
[----:B------:R-:W-:Y:S01]  /*50170*/  @!P4 FMUL R122, R122, 16777216 ;  /* 0x4b8000007a7ac820 */ /* 0x000fe20000400000 */
[----:B------:R-:W-:Y:S01]  /*50180*/  FMUL R128, R5, R128 ;  /* 0x0000008005807220 */ /* 0x000fe20000400000 */
[----:B------:R-:W-:Y:S01]  /*50190*/  @!P4 FMUL R125, R125, 16777216 ;  /* 0x4b8000007d7dc820 */ /* 0x000fe20000400000 */
[C---:B------:R-:W-:Y:S01]  /*501a0*/  FMUL R123, R5.reuse, R123 ;  /* 0x0000007b057b7220 */ /* 0x040fe20000400000 */
[----:B0-----:R-:W4:Y:S04]  /*501b0*/  LDL.LU R132, [R1+0x21bc] ;  /* 0x0021bc0001847983 */ /* 0x001f280000300800 */
        /* <DEDUP_REMOVED lines=8> */
[----:B------:R-:W-:-:S02]  /*50240*/  FMUL R124, R5, R124 ;  /* 0x0000007c057c7220 */ /* 0x000fc40000400000 */
[----:B0-----:R-:W4:Y:S04]  /*50250*/  LDL.LU R126, [R1+0x21b4] ;  /* 0x0021b400017e7983 */ /* 0x001f280000300800 */
[----:B------:R0:W-:Y:S01]  /*50260*/  STL [R1+0x564], R129 ;  /* 0x0005648101007387 */ /* 0x0001e20000100800 */
[----:B------:R-:W-:Y:S01]  /*50270*/  @!P4 FMUL R121, R121, 16777216 ;  /* 0x4b8000007979c820 */ /* 0x000fe20000400000 */
[C---:B------:R-:W-:Y:S02]  /*50280*/  FMUL R119, R5.reuse, R119 ;  /* 0x0000007705777220 */ /* 0x040fe40000400000 */
[----:B0-----:R-:W4:Y:S04]  /*50290*/  LDL.LU R129, [R1+0x21b0] ;  /* 0x0021b00001817983 */ /* 0x001f280000300800 */
[----:B------:R0:W-:Y:S01]  /*502a0*/  STL [R1+0x560], R128 ;  /* 0x0005608001007387 */ /* 0x0001e20000100800 */
[----:B------:R-:W-:Y:S01]  /*502b0*/  @!P4 FMUL R120, R120, 16777216 ;  /* 0x4b8000007878c820 */ /* 0x000fe20000400000 */
[----:B------:R-:W-:-:S02]  /*502c0*/  FMUL R118, R5, R118 ;  /* 0x0000007605767220 */ /* 0x000fc40000400000 */
[----:B0-----:R-:W4:Y:S04]  /*502d0*/  LDL.LU R128, [R1+0x21ac] ;  /* 0x0021ac0001807983 */ /* 0x001f280000300800 */
[----:B------:R0:W-:Y:S01]  /*502e0*/  STL [R1+0x55c], R123 ;  /* 0x00055c7b01007387 */ /* 0x0001e20000100800 */
[----:B---3--:R-:W-:Y:S01]  /*502f0*/  @!P4 FMUL R117, R117, 16777216 ;  /* 0x4b8000007575c820 */ /* 0x008fe20000400000 */
[C---:B------:R-:W-:Y:S02]  /*50300*/  FMUL R121, R5.reuse, R121 ;  /* 0x0000007905797220 */ /* 0x040fe40000400000 */
[----:B0-----:R-:W3:Y:S04]  /*50310*/  LDL.LU R123, [R1+0x21a8] ;  /* 0x0021a800017b7983 */ /* 0x001ee80000300800 */
[----:B------:R0:W-:Y:S01]  /*50320*/  STL [R1+0x548], R122 ;  /* 0x0005487a01007387 */ /* 0x0001e20000100800 */
[----:B------:R-:W-:Y:S01]  /*50330*/  @!P4 FMUL R116, R116, 16777216 ;  /* 0x4b8000007474c820 */ /* 0x000fe20000400000 */
[----:B------:R-:W-:-:S02]  /*50340*/  FMUL R120, R5, R120 ;  /* 0x0000007805787220 */ /* 0x000fc40000400000 */
[----:B0-----:R-:W3:Y:S04]  /*50350*/  LDL.LU R122, [R1+0x21a4] ;  /* 0x0021a400017a7983 */ /* 0x001ee80000300800 */
[----:B------:R0:W-:Y:S01]  /*50360*/  STL [R1+0x544], R125 ;  /* 0x0005447d01007387 */ /* 0x0001e20000100800 */
[----:B------:R-:W-:Y:S01]  /*50370*/  @!P4 FMUL R115, R115, 16777216 ;  /* 0x4b8000007373c820 */ /* 0x000fe20000400000 */
        /* <DEDUP_REMOVED lines=336> */
[----:B------:R-:W-:Y:S01]  /*51880*/  FMUL R33, R5, R33 ;  /* 0x0000002105217220 */ /* 0x000fe20000400000 */
[----:B------:R-:W-:Y:S01]  /*51890*/  @!P4 FMUL R25, R25, 16777216 ;  /* 0x4b8000001919c820 */ /* 0x000fe20000400000 */
[----:B0-----:R-:W3:Y:S04]  /*518a0*/  LDL.LU R39, [R1+0x2050] ;  /* 0x0020500001277983 */ /* 0x001ee80000300800 */
[----:B------:R0:W-:Y:S01]  /*518b0*/  STL [R1+0x180], R38 ;  /* 0x0001802601007387 */ /* 0x0001e20000100800 */
[----:B--2---:R-:W-:Y:S01]  /*518c0*/  @!P4 FMUL R24, R24, 16777216 ;  /* 0x4b8000001818c820 */ /* 0x004fe20000400000 */
[----:B------:R-:W-:Y:S01]  /*518d0*/  FMUL R32, R5, R32 ;  /* 0x0000002005207220 */ /* 0x000fe20000400000 */
[----:B----4-:R-:W-:Y:S01]  /*518e0*/  @!P4 FMUL R21, R21, 16777216 ;  /* 0x4b8000001515c820 */ /* 0x010fe20000400000 */
[----:B0-----:R-:W2:Y:S04]  /*518f0*/  LDL.LU R38, [R1+0x204c] ;  /* 0x00204c0001267983 */ /* 0x001ea80000300800 */
[----:B------:R0:W-:Y:S01]  /*51900*/  STL [R1+0x17c], R37 ;  /* 0x00017c2501007387 */ /* 0x0001e20000100800 */
[----:B------:R-:W-:Y:S01]  /*51910*/  @!P4 FMUL R20, R20, 16777216 ;  /* 0x4b8000001414c820 */ /* 0x000fe20000400000 */
[C---:B------:R-:W-:Y:S01]  /*51920*/  FMUL R28, R5.reuse, R28 ;  /* 0x0000001c051c7220 */ /* 0x040fe20000400000 */
[----:B------:R-:W-:Y:S01]  /*51930*/  @!P4 FMUL R16, R16, 16777216 ;  /* 0x4b8000001010c820 */ /* 0x000fe20000400000 */
[----:B0-----:R-:W4:Y:S04]  /*51940*/  LDL.LU R37, [R1+0x2048] ;  /* 0x0020480001257983 */ /* 0x001f280000300800 */
[----:B------:R0:W-:Y:S01]  /*51950*/  STL [R1+0x174], R36 ;  /* 0x0001742401007387 */ /* 0x0001e20000100800 */
[C---:B------:R-:W-:Y:S01]  /*51960*/  FMUL R25, R5.reuse, R25 ;  /* 0x0000001905197220 */ /* 0x040fe20000400000 */
[----:B------:R-:W-:Y:S01]  /*51970*/  FMUL R24, R5, R24 ;  /* 0x0000001805187220 */ /* 0x000fe20000400000 */
[----:B------:R-:W-:Y:S01]  /*51980*/  @!P4 FMUL R15, R15, 16777216 ;  /* 0x4b8000000f0fc820 */ /* 0x000fe20000400000 */
[----:B0-----:R-:W4:Y:S04]  /*51990*/  LDL.LU R36, [R1+0x2044] ;  /* 0x0020440001247983 */ /* 0x001f280000300800 */
[----:B------:R0:W-:Y:S01]  /*519a0*/  STL [R1+0x16c], R35 ;  /* 0x00016c2301007387 */ /* 0x0001e20000100800 */
[C---:B------:R-:W-:Y:S01]  /*519b0*/  FMUL R21, R5.reuse, R21 ;  /* 0x0000001505157220 */ /* 0x040fe20000400000 */
[C---:B------:R-:W-:Y:S01]  /*519c0*/  FMUL R20, R5.reuse, R20 ;  /* 0x0000001405147220 */ /* 0x040fe20000400000 */
[----:B------:R-:W-:Y:S01]  /*519d0*/  @!P4 FMUL R12, R12, 16777216 ;  /* 0x4b8000000c0cc820 */ /* 0x000fe20000400000 */
[----:B0-----:R-:W3:Y:S04]  /*519e0*/  LDL.LU R35, [R1+0x2040] ;  /* 0x0020400001237983 */ /* 0x001ee80000300800 */
[----:B------:R0:W-:Y:S01]  /*519f0*/  STL [R1+0x168], R34 ;  /* 0x0001682201007387 */ /* 0x0001e20000100800 */
[C---:B------:R-:W-:Y:S01]  /*51a00*/  FMUL R16, R5.reuse, R16 ;  /* 0x0000001005107220 */ /* 0x040fe20000400000 */
[----:B------:R-:W-:-:S02]  /*51a10*/  FMUL R15, R5, R15 ;  /* 0x0000000f050f7220 */ /* 0x000fc40000400000 */
[----:B0-----:R-:W2:Y:S04]  /*51a20*/  LDL.LU R34, [R1+0x203c] ;  /* 0x00203c0001227983 */ /* 0x001ea80000300800 */
[----:B------:R0:W-:Y:S01]  /*51a30*/  STL [R1+0x160], R33 ;  /* 0x0001602101007387 */ /* 0x0001e20000100800 */
[----:B------:R-:W-:-:S03]  /*51a40*/  FMUL R12, R5, R12 ;  /* 0x0000000c050c7220 */ /* 0x000fc60000400000 */
[----:B0-----:R-:W4:Y:S04]  /*51a50*/  LDL.LU R33, [R1+0x2038] ;  /* 0x0020380001217983 */ /* 0x001f280000300800 */
[----:B------:R0:W-:Y:S01]  /*51a60*/  STL [R1+0x158], R32 ;  /* 0x0001582001007387 */ /* 0x0001e20000100800 */
[----:B------:R-:W-:-:S03]  /*51a70*/  @!P4 FMUL R31, R31, 16777216 ;  /* 0x4b8000001f1fc820 */ /* 0x000fc60000400000 */
[----:B0-----:R-:W4:Y:S04]  /*51a80*/  LDL.LU R32, [R1+0x2034] ;  /* 0x0020340001207983 */ /* 0x001f280000300800 */
[----:B------:R0:W-:Y:S04]  /*51a90*/  STL [R1+0x150], R28 ;  /* 0x0001501c01007387 */ /* 0x0001e80000100800 */
[----:B------:R1:W-:Y:S04]  /*51aa0*/  STL [R1+0x144], R25 ;  /* 0x0001441901007387 */ /* 0x0003e80000100800 */
[----:B------:R1:W-:Y:S04]  /*51ab0*/  STL [R1+0x13c], R24 ;  /* 0x00013c1801007387 */ /* 0x0003e80000100800 */
[----:B------:R1:W-:Y:S04]  /*51ac0*/  STL [R1+0x134], R21 ;  /* 0x0001341501007387 */ /* 0x0003e80000100800 */
[----:B------:R1:W-:Y:S04]  /*51ad0*/  STL [R1+0x12c], R20 ;  /* 0x00012c1401007387 */ /* 0x0003e80000100800 */
[----:B------:R1:W-:Y:S01]  /*51ae0*/  STL [R1+0x124], R16 ;  /* 0x0001241001007387 */ /* 0x0003e20000100800 */
[----:B------:R-:W-:-:S03]  /*51af0*/  @!P4 FMUL R30, R30, 16777216 ;  /* 0x4b8000001e1ec820 */ /* 0x000fc60000400000 */
[----:B0-----:R-:W3:Y:S04]  /*51b00*/  LDL.LU R28, [R1+0x874] ;  /* 0x00087400011c7983 */ /* 0x001ee80000300800 */
[----:B------:R0:W-:Y:S01]  /*51b10*/  STL [R1+0x11c], R15 ;  /* 0x00011c0f01007387 */ /* 0x0001e20000100800 */
[----:B------:R-:W-:-:S03]  /*51b20*/  @!P4 FMUL R29, R29, 16777216 ;  /* 0x4b8000001d1dc820 */ /* 0x000fc60000400000 */
[----:B-1----:R-:W2:Y:S01]  /*51b30*/  LDL.LU R25, [R1+0x7c] ;  /* 0x00007c0001197983 */ /* 0x002ea20000300800 */
[----:B------:R-:W-:-:S03]  /*51b40*/  FMUL R31, R5, R31 ;  /* 0x0000001f051f7220 */ /* 0x000fc60000400000 */
[----:B------:R1:W-:Y:S01]  /*51b50*/  STL [R1+0x118], R12 ;  /* 0x0001180c01007387 */ /* 0x0003e20000100800 */
[----:B------:R-:W-:-:S03]  /*51b60*/  @!P4 FMUL R27, R27, 16777216 ;  /* 0x4b8000001b1bc820 */ /* 0x000fc60000400000 */
[----:B------:R-:W4:Y:S01]  /*51b70*/  LDL.LU R24, [R1+0x74] ;  /* 0x0000740001187983 */ /* 0x000f220000300800 */
[----:B------:R-:W-:-:S03]  /*51b80*/  FMUL R30, R5, R30 ;  /* 0x0000001e051e7220 */ /* 0x000fc60000400000 */
[----:B------:R-:W4:Y:S01]  /*51b90*/  LDL.LU R21, [R1+0x68] ;  /* 0x0000680001157983 */ /* 0x000f220000300800 */
[----:B------:R-:W-:-:S03]  /*51ba0*/  @!P4 FMUL R26, R26, 16777216 ;  /* 0x4b8000001a1ac820 */ /* 0x000fc60000400000 */
[----:B------:R-:W4:Y:S01]  /*51bb0*/  LDL.LU R20, [R1+0x60] ;  /* 0x0000600001147983 */ /* 0x000f220000300800 */
[----:B------:R-:W-:-:S03]  /*51bc0*/  FMUL R29, R5, R29 ;  /* 0x0000001d051d7220 */ /* 0x000fc60000400000 */
[----:B------:R-:W4:Y:S01]  /*51bd0*/  LDL.LU R16, [R1+0x24] ;  /* 0x0000240001107983 */ /* 0x000f220000300800 */
[----:B------:R-:W-:-:S03]  /*51be0*/  @!P4 FMUL R23, R23, 16777216 ;  /* 0x4b8000001717c820 */ /* 0x000fc60000400000 */
[----:B0-----:R-:W4:Y:S01]  /*51bf0*/  LDL.LU R15, [R1+0x20] ;  /* 0x00002000010f7983 */ /* 0x001f220000300800 */
[----:B------:R-:W-:-:S03]  /*51c00*/  FMUL R27, R5, R27 ;  /* 0x0000001b051b7220 */ /* 0x000fc60000400000 */
[----:B-1----:R-:W4:Y:S01]  /*51c10*/  LDL.LU R12, [R1+0x8] ;  /* 0x00000800010c7983 */ /* 0x002f220000300800 */
[----:B------:R-:W-:-:S03]  /*51c20*/  @!P4 FMUL R22, R22, 16777216 ;  /* 0x4b8000001616c820 */ /* 0x000fc60000400000 */
[----:B------:R0:W-:Y:S01]  /*51c30*/  STL [R1+0x110], R31 ;  /* 0x0001101f01007387 */ /* 0x0001e20000100800 */
[----:B------:R-:W-:Y:S01]  /*51c40*/  FMUL R26, R5, R26 ;  /* 0x0000001a051a7220 */ /* 0x000fe20000400000 */
[----:B------:R-:W-:Y:S01]  /*51c50*/  @!P4 FMUL R19, R19, 16777216 ;  /* 0x4b8000001313c820 */ /* 0x000fe20000400000 */
[C---:B------:R-:W-:Y:S01]  /*51c60*/  FMUL R23, R5.reuse, R23 ;  /* 0x0000001705177220 */ /* 0x040fe20000400000 */
[----:B------:R-:W-:Y:S01]  /*51c70*/  @!P4 FMUL R18, R18, 16777216 ;  /* 0x4b8000001212c820 */ /* 0x000fe20000400000 */
[----:B0-----:R-:W4:Y:S04]  /*51c80*/  LDL.LU R31, [R1+0x2030] ;  /* 0x00203000011f7983 */ /* 0x001f280000300800 */
[----:B------:R0:W-:Y:S01]  /*51c90*/  STL [R1+0x104], R30 ;  /* 0x0001041e01007387 */ /* 0x0001e20000100800 */
[C---:B------:R-:W-:Y:S01]  /*51ca0*/  FMUL R22, R5.reuse, R22 ;  /* 0x0000001605167220 */ /* 0x040fe20000400000 */
[----:B------:R-:W-:Y:S01]  /*51cb0*/  @!P4 FMUL R14, R14, 16777216 ;  /* 0x4b8000000e0ec820 */ /* 0x000fe20000400000 */
[----:B------:R-:W-:Y:S01]  /*51cc0*/  FMUL R19, R5, R19 ;  /* 0x0000001305137220 */ /* 0x000fe20000400000 */
[----:B0-----:R-:W4:Y:S04]  /*51cd0*/  LDL.LU R30, [R1+0x202c] ;  /* 0x00202c00011e7983 */ /* 0x001f280000300800 */
[----:B------:R0:W-:Y:S01]  /*51ce0*/  STL [R1+0x100], R29 ;  /* 0x0001001d01007387 */ /* 0x0001e20000100800 */
[----:B------:R-:W-:Y:S01]  /*51cf0*/  @!P4 FMUL R13, R13, 16777216 ;  /* 0x4b8000000d0dc820 */ /* 0x000fe20000400000 */
[----:B------:R-:W-:-:S02]  /*51d00*/  FMUL R18, R5, R18 ;  /* 0x0000001205127220 */ /* 0x000fc40000400000 */
[----:B0-----:R-:W4:Y:S04]  /*51d10*/  LDL.LU R29, [R1+0x2028] ;  /* 0x00202800011d7983 */ /* 0x001f280000300800 */
[----:B------:R0:W-:Y:S01]  /*51d20*/  STL [R1+0xec], R27 ;  /* 0x0000ec1b01007387 */ /* 0x0001e20000100800 */
[----:B------:R-:W-:Y:S01]  /*51d30*/  @!P4 FMUL R10, R10, 16777216 ;  /* 0x4b8000000a0ac820 */ /* 0x000fe20000400000 */
[----:B------:R-:W-:Y:S02]  /*51d40*/  FMUL R14, R5, R14 ;  /* 0x0000000e050e7220 */ /* 0x000fe40000400000 */
        /* <DEDUP_REMOVED lines=26> */
[C---:B------:R-:W-:Y:S01]  /*51ef0*/  FMUL R249, R5.reuse, R249 ;  /* 0x000000f905f97220 */ /* 0x040fe20000400000 */
[----:B------:R-:W-:-:S02]  /*51f00*/  FMUL R250, R5, R250 ;  /* 0x000000fa05fa7220 */ /* 0x000fc40000400000 */
        /* <DEDUP_REMOVED lines=14> */
[----:B0-----:R-:W4:Y:S01]  /*51ff0*/  LDL.LU R250, [R1+0x1fec] ;  /* 0x001fec0001fa7983 */ /* 0x001f220000300800 */
[C---:B------:R-:W-:Y:S01]  /*52000*/  FSETP.GEU.AND P1, PT, |R4|.reuse, 1.175494350822287508e-38, PT ;  /* 0x008000000400780b */ /* 0x040fe20003f2e200 */
[----:B------:R-:W-:Y:S01]  /*52010*/  @P3 FMUL R4, R4, 0.25 ;  /* 0x3e80000004043820 */ /* 0x000fe20000400000 */
[----:B------:R-:W-:-:S11]  /*52020*/  FSETP.GEU.AND P5, PT, |R3|, 1.175494350822287508e-38, PT ;  /* 0x008000000300780b */ /* 0x000fd60003fae200 */
[----:B------:R-:W-:-:S06]  /*52030*/  @!P1 FMUL R4, R4, 16777216 ;  /* 0x4b80000004049820 */ /* 0x000fcc0000400000 */
[----:B------:R-:W0:Y:S01]  /*52040*/  MUFU.RCP R4, R4 ;  /* 0x0000000400047308 */ /* 0x000e220000001000 */
[----:B------:R-:W-:Y:S01]  /*52050*/  @!P4 FMUL R6, R6, 16777216 ;  /* 0x4b8000000606c820 */ /* 0x000fe20000400000 */
[----:B------:R-:W-:Y:S01]  /*52060*/  @P2 FMUL R3, R3, 0.25 ;  /* 0x3e80000003032820 */ /* 0x000fe20000400000 */
[----:B------:R-:W-:Y:S01]  /*52070*/  @!P4 FMUL R248, R248, 16777216 ;  /* 0x4b800000f8f8c820 */ /* 0x000fe20000400000 */
[----:B--2---:R-:W-:Y:S01]  /*52080*/  @!P1 FMUL R25, R25, 16777216 ;  /* 0x4b80000019199820 */ /* 0x004fe20000400000 */
[----:B------:R-:W-:Y:S01]  /*52090*/  FMUL R6, R5, R6 ;  /* 0x0000000605067220 */ /* 0x000fe20000400000 */
[----:B------:R-:W-:Y:S01]  /*520a0*/  @!P4 FMUL R251, R251, 16777216 ;  /* 0x4b800000fbfbc820 */ /* 0x000fe20000400000 */
[----:B---3--:R-:W-:Y:S01]  /*520b0*/  @!P5 FMUL R28, R28, 16777216 ;  /* 0x4b8000001c1cd820 */ /* 0x008fe20000400000 */
[----:B----4-:R-:W-:Y:S01]  /*520c0*/  @!P1 FMUL R24, R24, 16777216 ;  /* 0x4b80000018189820 */ /* 0x010fe20000400000 */
[----:B------:R-:W-:Y:S01]  /*520d0*/  @!P5 FMUL R3, R3, 16777216 ;  /* 0x4b8000000303d820 */ /* 0x000fe20000400000 */
[----:B------:R1:W-:Y:S01]  /*520e0*/  STL [R1+0xc], R6 ;  /* 0x00000c0601007387 */ /* 0x0003e20000100800 */
[----:B------:R-:W-:Y:S01]  /*520f0*/  @!P1 FMUL R21, R21, 16777216 ;  /* 0x4b80000015159820 */ /* 0x000fe20000400000 */
[C---:B------:R-:W-:Y:S01]  /*52100*/  FMUL R251, R5.reuse, R251 ;  /* 0x000000fb05fb7220 */ /* 0x040fe20000400000 */
[----:B0-----:R-:W-:Y:S01]  /*52110*/  FMUL R25, R4, R25 ;  /* 0x0000001904197220 */ /* 0x001fe20000400000 */
[----:B------:R-:W-:Y:S01]  /*52120*/  @!P1 FMUL R20, R20, 16777216 ;  /* 0x4b80000014149820 */ /* 0x000fe20000400000 */
[----:B------:R-:W-:Y:S01]  /*52130*/  FMUL R24, R4, R24 ;  /* 0x0000001804187220 */ /* 0x000fe20000400000 */
[----:B-1----:R-:W-:-:S02]  /*52140*/  FMUL R6, R5, R248 ;  /* 0x000000f805067220 */ /* 0x002fc40000400000 */
[----:B------:R0:W1:Y:S01]  /*52150*/  MUFU.RCP R248, R3 ;  /* 0x0000000300f87308 */ /* 0x0000620000001000 */
[----:B------:R-:W2:Y:S01]  /*52160*/  LDL.LU R5, [R1+0x878] ;  /* 0x0008780001057983 */ /* 0x000ea20000300800 */
[----:B------:R-:W-:Y:S01]  /*52170*/  @!P1 FMUL R16, R16, 16777216 ;  /* 0x4b80000010109820 */ /* 0x000fe20000400000 */
[C---:B------:R-:W-:Y:S01]  /*52180*/  FMUL R21, R4.reuse, R21 ;  /* 0x0000001504157220 */ /* 0x040fe20000400000 */
[----:B------:R-:W-:Y:S01]  /*52190*/  @!P1 FMUL R15, R15, 16777216 ;  /* 0x4b8000000f0f9820 */ /* 0x000fe20000400000 */
[----:B------:R-:W-:Y:S01]  /*521a0*/  FMUL R20, R4, R20 ;  /* 0x0000001404147220 */ /* 0x000fe20000400000 */
[----:B0-----:R-:W-:Y:S02]  /*521b0*/  MOV R3, R28 ;  /* 0x0000001c00037202 */ /* 0x001fe40000000f00 */
[----:B------:R-:W3:Y:S01]  /*521c0*/  LDL.LU R28, [R1+0x1fe8] ;  /* 0x001fe800011c7983 */ /* 0x000ee20000300800 */
[----:B------:R-:W-:-:S03]  /*521d0*/  @!P1 FMUL R12, R12, 16777216 ;  /* 0x4b8000000c0c9820 */ /* 0x000fc60000400000 */
[----:B------:R0:W-:Y:S01]  /*521e0*/  STL [R1+0x4a8], R25 ;  /* 0x0004a81901007387 */ /* 0x0001e20000100800 */
[C---:B------:R-:W-:Y:S01]  /*521f0*/  FMUL R16, R4.reuse, R16 ;  /* 0x0000001004107220 */ /* 0x040fe20000400000 */
[C---:B------:R-:W-:Y:S01]  /*52200*/  FMUL R15, R4.reuse, R15 ;  /* 0x0000000f040f7220 */ /* 0x040fe20000400000 */
[----:B------:R-:W-:Y:S01]  /*52210*/  FMUL R12, R4, R12 ;  /* 0x0000000c040c7220 */ /* 0x000fe20000400000 */
[----:B0-----:R-:W4:Y:S04]  /*52220*/  LDL.LU R25, [R1+0x1fe4] ;  /* 0x001fe40001197983 */ /* 0x001f280000300800 */
[----:B------:R0:W-:Y:S04]  /*52230*/  STL [R1+0x4a0], R24 ;  /* 0x0004a01801007387 */ /* 0x0001e80000100800 */
[----:B0-----:R-:W3:Y:S04]  /*52240*/  LDL.LU R24, [R1+0x1fe0] ;  /* 0x001fe00001187983 */ /* 0x001ee80000300800 */
[----:B------:R0:W-:Y:S04]  /*52250*/  STL [R1+0x480], R21 ;  /* 0x0004801501007387 */ /* 0x0001e80000100800 */
        /* <DEDUP_REMOVED lines=8> */
[----:B0-----:R-:W4:Y:S01]  /*522e0*/  LDL.LU R12, [R1+0x1fcc] ;  /* 0x001fcc00010c7983 */ /* 0x001f220000300800 */
[----:B------:R-:W-:Y:S01]  /*522f0*/  @!P1 FMUL R22, R22, 16777216 ;  /* 0x4b80000016169820 */ /* 0x000fe20000400000 */
        /* <DEDUP_REMOVED lines=10> */
[----:B------:R-:W-:-:S04]  /*523a0*/  @!P1 FMUL R8, R8, 16777216 ;  /* 0x4b80000008089820 */ /* 0x000fc80000400000 */
[----:B------:R-:W-:Y:S01]  /*523b0*/  FMUL R8, R4, R8 ;  /* 0x0000000804087220 */ /* 0x000fe20000400000 */
[----:B------:R-:W-:Y:S01]  /*523c0*/  @!P1 FMUL R7, R7, 16777216 ;  /* 0x4b80000007079820 */ /* 0x000fe20000400000 */
[----:B------:R-:W-:Y:S01]  /*523d0*/  @!P1 FMUL R245, R245, 16777216 ;  /* 0x4b800000f5f59820 */ /* 0x000fe20000400000 */
[----:B------:R-:W-:Y:S01]  /*523e0*/  @!P1 FMUL R249, R249, 16777216 ;  /* 0x4b800000f9f99820 */ /* 0x000fe20000400000 */
[----:B------:R-:W-:-:S04]  /*523f0*/  @!P1 FMUL R250, R250, 16777216 ;  /* 0x4b800000fafa9820 */ /* 0x000fc80000400000 */
[----:B------:R-:W-:-:S05]  /*52400*/  FMUL R250, R4, R250 ;  /* 0x000000fa04fa7220 */ /* 0x000fca0000400000 */
[----:B------:R0:W-:Y:S02]  /*52410*/  STL [R1+0x44c], R250 ;  /* 0x00044cfa01007387 */ /* 0x0001e40000100800 */
[C---:B0-----:R-:W-:Y:S01]  /*52420*/  FMUL R250, R4.reuse, R249 ;  /* 0x000000f904fa7220 */ /* 0x041fe20000400000 */
[C---:B------:R-:W-:Y:S01]  /*52430*/  FMUL R249, R4.reuse, R245 ;  /* 0x000000f504f97220 */ /* 0x040fe20000400000 */
[C---:B------:R-:W-:Y:S01]  /*52440*/  FMUL R245, R4.reuse, R7 ;  /* 0x0000000704f57220 */ /* 0x040fe20000400000 */
[C---:B------:R-:W-:Y:S02]  /*52450*/  FMUL R7, R4.reuse, R9 ;  /* 0x0000000904077220 */ /* 0x040fe40000400000 */
[----:B------:R-:W-:Y:S01]  /*52460*/  STL [R1+0x448], R250 ;  /* 0x000448fa01007387 */ /* 0x000fe20000100800 */
[----:B------:R-:W-:-:S03]  /*52470*/  FMUL R9, R4, R10 ;  /* 0x0000000a04097220 */ /* 0x000fc60000400000 */
[----:B------:R-:W-:Y:S04]  /*52480*/  STL [R1+0x440], R249 ;  /* 0x000440f901007387 */ /* 0x000fe80000100800 */
[----:B------:R-:W-:Y:S04]  /*52490*/  STL [R1+0x420], R245 ;  /* 0x000420f501007387 */ /* 0x000fe80000100800 */
[----:B------:R0:W-:Y:S04]  /*524a0*/  STL [R1+0x41c], R8 ;  /* 0x00041c0801007387 */ /* 0x0001e80000100800 */
[----:B------:R1:W-:Y:S01]  /*524b0*/  STL [R1+0x418], R7 ;  /* 0x0004180701007387 */ /* 0x0003e20000100800 */
[----:B0-----:R-:W-:-:S03]  /*524c0*/  FMUL R8, R4, R13 ;  /* 0x0000000d04087220 */ /* 0x001fc60000400000 */
[----:B------:R0:W-:Y:S01]  /*524d0*/  STL [R1+0x410], R9 ;  /* 0x0004100901007387 */ /* 0x0001e20000100800 */
[----:B-1----:R-:W-:-:S03]  /*524e0*/  FMUL R7, R4, R14 ;  /* 0x0000000e04077220 */ /* 0x002fc60000400000 */
[----:B------:R1:W-:Y:S01]  /*524f0*/  STL [R1+0x3f0], R8 ;  /* 0x0003f00801007387 */ /* 0x0003e20000100800 */
[----:B0-----:R-:W-:-:S03]  /*52500*/  FMUL R9, R4, R18 ;  /* 0x0000001204097220 */ /* 0x001fc60000400000 */
[----:B------:R0:W-:Y:S01]  /*52510*/  STL [R1+0x3ec], R7 ;  /* 0x0003ec0701007387 */ /* 0x0001e20000100800 */
[----:B-1----:R-:W-:-:S03]  /*52520*/  FMUL R8, R4, R19 ;  /* 0x0000001304087220 */ /* 0x002fc60000400000 */
[----:B------:R1:W-:Y:S01]  /*52530*/  STL [R1+0x3e8], R9 ;  /* 0x0003e80901007387 */ /* 0x0003e20000100800 */
[----:B------:R-:W-:-:S03]  /*52540*/  @!P1 FMUL R31, R31, 16777216 ;  /* 0x4b8000001f1f9820 */ /* 0x000fc60000400000 */
[----:B------:R2:W-:Y:S01]  /*52550*/  STL [R1+0x3e0], R8 ;  /* 0x0003e00801007387 */ /* 0x0005e20000100800 */
[C---:B0-----:R-:W-:Y:S01]  /*52560*/  FMUL R7, R4.reuse, R22 ;  /* 0x0000001604077220 */ /* 0x041fe20000400000 */
[----:B-1----:R-:W-:-:S04]  /*52570*/  FMUL R9, R4, R23 ;  /* 0x0000001704097220 */ /* 0x002fc80000400000 */
[----:B------:R0:W-:Y:S01]  /*52580*/  STL [R1+0x3c0], R7 ;  /* 0x0003c00701007387 */ /* 0x0001e20000100800 */
[----:B--2---:R-:W-:-:S03]  /*52590*/  FMUL R8, R4, R26 ;  /* 0x0000001a04087220 */ /* 0x004fc60000400000 */
[----:B------:R1:W-:Y:S01]  /*525a0*/  STL [R1+0x3bc], R9 ;  /* 0x0003bc0901007387 */ /* 0x0003e20000100800 */
[----:B------:R-:W-:Y:S01]  /*525b0*/  @!P1 FMUL R34, R34, 16777216 ;  /* 0x4b80000022229820 */ /* 0x000fe20000400000 */
[----:B------:R-:W-:Y:S02]  /*525c0*/  @!P1 FMUL R35, R35, 16777216 ;  /* 0x4b80000023239820 */ /* 0x000fe40000400000 */
[----:B------:R2:W-:Y:S01]  /*525d0*/  STL [R1+0x3b8], R8 ;  /* 0x0003b80801007387 */ /* 0x0005e20000100800 */
[C---:B0-----:R-:W-:Y:S01]  /*525e0*/  FMUL R7, R4.reuse, R27 ;  /* 0x0000001b04077220 */ /* 0x041fe20000400000 */
[----:B-1----:R-:W-:Y:S01]  /*525f0*/  FMUL R9, R4, R30 ;  /* 0x0000001e04097220 */ /* 0x002fe20000400000 */
[----:B------:R-:W-:-:S03]  /*52600*/  @!P1 FMUL R38, R38, 16777216 ;  /* 0x4b80000026269820 */ /* 0x000fc60000400000 */
        /* <DEDUP_REMOVED lines=129> */
[----:B------:R-:W-:-:S03]  /*52e20*/  @!P1 FMUL R125, R125, 16777216 ;  /* 0x4b8000007d7d9820 */ /* 0x000fc60000400000 */
[----:B------:R2:W-:Y:S01]  /*52e30*/  STL [R1+0xa4], R8 ;  /* 0x0000a40801007387 */ /* 0x0005e20000100800 */
[C---:B0-----:R-:W-:Y:S01]  /*52e40*/  FMUL R7, R4.reuse, R120 ;  /* 0x0000007804077220 */ /* 0x041fe20000400000 */
[----:B-1----:R-:W-:-:S04]  /*52e50*/  FMUL R9, R4, R121 ;  /* 0x0000007904097220 */ /* 0x002fc80000400000 */
[----:B------:R0:W-:Y:S01]  /*52e60*/  STL [R1+0x98], R7 ;  /* 0x0000980701007387 */ /* 0x0001e20000100800 */
[----:B--2---:R-:W-:-:S03]  /*52e70*/  FMUL R8, R4, R124 ;  /* 0x0000007c04087220 */ /* 0x004fc60000400000 */
[----:B------:R-:W-:Y:S04]  /*52e80*/  STL [R1+0x90], R9 ;  /* 0x0000900901007387 */ /* 0x000fe80000100800 */
[----:B------:R-:W2:Y:S01]  /*52e90*/  LDL.LU R30, [R1+0xdc] ;  /* 0x0000dc00011e7983 */ /* 0x000ea20000300800 */
[----:B0-----:R-:W-:-:S03]  /*52ea0*/  FMUL R7, R4, R125 ;  /* 0x0000007d04077220 */ /* 0x001fc60000400000 */
[----:B------:R-:W-:Y:S04]  /*52eb0*/  STL [R1+0x88], R8 ;  /* 0x0000880801007387 */ /* 0x000fe80000100800 */
[----:B------:R-:W2:Y:S04]  /*52ec0*/  LDL.LU R27, [R1+0xd8] ;  /* 0x0000d800011b7983 */ /* 0x000ea80000300800 */
[----:B------:R0:W-:Y:S04]  /*52ed0*/  STL [R1+0x84], R7 ;  /* 0x0000840701007387 */ /* 0x0001e80000100800 */
[----:B------:R-:W2:Y:S04]  /*52ee0*/  LDL.LU R26, [R1+0xc4] ;  /* 0x0000c400011a7983 */ /* 0x000ea80000300800 */
[----:B------:R-:W2:Y:S04]  /*52ef0*/  LDL.LU R23, [R1+0xc0] ;  /* 0x0000c00001177983 */ /* 0x000ea80000300800 */
[----:B------:R-:W2:Y:S04]  /*52f00*/  LDL.LU R22, [R1+0xac] ;  /* 0x0000ac0001167983 */ /* 0x000ea80000300800 */
[----:B------:R-:W2:Y:S04]  /*52f10*/  LDL.LU R18, [R1+0xa0] ;  /* 0x0000a00001127983 */ /* 0x000ea80000300800 */
[----:B------:R-:W2:Y:S04]  /*52f20*/  LDL.LU R14, [R1+0x94] ;  /* 0x00009400010e7983 */ /* 0x000ea80000300800 */
[----:B------:R-:W2:Y:S01]  /*52f30*/  LDL.LU R10, [R1+0x8c] ;  /* 0x00008c00010a7983 */ /* 0x000ea20000300800 */
[----:B0-----:R-:W-:-:S03]  /*52f40*/  F2FP.BF16.F32.PACK_AB R7, R11, R252 ;  /* 0x000000fc0b07723e */ /* 0x001fc600000010ff */
[----:B------:R-:W2:Y:S04]  /*52f50*/  LDL.LU R245, [R1+0x78] ;  /* 0x0000780001f57983 */ /* 0x000ea80000300800 */
[----:B------:R-:W2:Y:S04]  /*52f60*/  LDL.LU R249, [R1+0x6c] ;  /* 0x00006c0001f97983 */ /* 0x000ea80000300800 */
[----:B------:R-:W2:Y:S04]  /*52f70*/  LDL.LU R250, [R1+0x58] ;  /* 0x0000580001fa7983 */ /* 0x000ea80000300800 */
[----:B------:R-:W2:Y:S04]  /*52f80*/  LDL.LU R11, [R1+0x1fc8] ;  /* 0x001fc800010b7983 */ /* 0x000ea80000300800 */
[----:B------:R-:W2:Y:S01]  /*52f90*/  LDL.LU R252, [R1+0x1fc4] ;  /* 0x001fc40001fc7983 */ /* 0x000ea20000300800 */
        /* <DEDUP_REMOVED lines=59> */
[C---:B------:R-:W-:Y:S01]  /*53350*/  FMUL R3, R248.reuse, R3 ;  /* 0x00000003f8037220 */ /* 0x040fe20000400000 */
[----:B------:R-:W-:Y:S01]  /*53360*/  FMUL R247, R248, R247 ;  /* 0x000000f7f8f77220 */ /* 0x000fe20000400000 */
[C---:B------:R-:W-:Y:S01]  /*53370*/  FMUL R5, R4.reuse, R5 ;  /* 0x0000000504057220 */ /* 0x040fe20000400000 */
        /* <DEDUP_REMOVED lines=56> */
[----:B------:R-:W-:Y:S01]  /*53700*/  FMUL R238, R4, R238 ;  /* 0x000000ee04ee7220 */ /* 0x000fe20000400000 */
[----:B------:R-:W-:Y:S01]  /*53710*/  F2FP.BF16.F32.PACK_AB R4, R247, R3 ;  /* 0x00000003f704723e */ /* 0x000fe200000010ff */
[----:B----4-:R-:W-:Y:S01]  /*53720*/  @!P5 FMUL R12, R12, 16777216 ;  /* 0x4b8000000c0cd820 */ /* 0x010fe20000400000 */
        /* <DEDUP_REMOVED lines=29> */
[----:B------:R-:W-:Y:S01]  /*53900*/  IADD3 R8, R239, -R244, RZ ;  /* 0x800000f4ef087210 */ /* 0x000fe20007ffe0ff */
[----:B------:R-:W-:Y:S01]  /*53910*/  @!P5 FMUL R73, R73, 16777216 ;  /* 0x4b8000004949d820 */ /* 0x000fe20000400000 */
[----:B------:R-:W-:Y:S01]  /*53920*/  @!P5 FMUL R76, R76, 16777216 ;  /* 0x4b8000004c4cd820 */ /* 0x000fe20000400000 */
[----:B--2---:R-:W-:-:S04]  /*53930*/  @!P5 FMUL R30, R30, 16777216 ;  /* 0x4b8000001e1ed820 */ /* 0x004fc80000400000 */
[----:B------:R-:W-:Y:S01]  /*53940*/  FMUL R30, R248, R30 ;  /* 0x0000001ef81e7220 */ /* 0x000fe20000400000 */
[----:B------:R-:W-:-:S04]  /*53950*/  @!P5 FMUL R27, R27, 16777216 ;  /* 0x4b8000001b1bd820 */ /* 0x000fc80000400000 */
[----:B------:R-:W-:Y:S01]  /*53960*/  FMUL R3, R248, R27 ;  /* 0x0000001bf8037220 */ /* 0x000fe20000400000 */
[----:B------:R-:W-:Y:S01]  /*53970*/  @!P5 FMUL R26, R26, 16777216 ;  /* 0x4b8000001a1ad820 */ /* 0x000fe20000400000 */
[----:B------:R-:W-:Y:S01]  /*53980*/  STL [R1+0x354], R30 ;  /* 0x0003541e01007387 */ /* 0x000fe20000100800 */
[----:B------:R-:W-:Y:S02]  /*53990*/  @!P5 FMUL R23, R23, 16777216 ;  /* 0x4b8000001717d820 */ /* 0x000fe40000400000 */
[----:B------:R-:W-:Y:S01]  /*539a0*/  FMUL R26, R248, R26 ;  /* 0x0000001af81a7220 */ /* 0x000fe20000400000 */
[----:B------:R-:W-:Y:S01]  /*539b0*/  @!P5 FMUL R22, R22, 16777216 ;  /* 0x4b8000001616d820 */ /* 0x000fe20000400000 */
[----:B------:R-:W-:Y:S01]  /*539c0*/  FMUL R23, R248, R23 ;  /* 0x00000017f8177220 */ /* 0x000fe20000400000 */
[----:B------:R0:W-:Y:S01]  /*539d0*/  STL [R1+0x348], R3 ;  /* 0x0003480301007387 */ /* 0x0001e20000100800 */
[----:B------:R-:W-:Y:S01]  /*539e0*/  @!P5 FMUL R18, R18, 16777216 ;  /* 0x4b8000001212d820 */ /* 0x000fe20000400000 */
[----:B------:R-:W-:-:S02]  /*539f0*/  @!P5 FMUL R14, R14, 16777216 ;  /* 0x4b8000000e0ed820 */ /* 0x000fc40000400000 */
[----:B------:R-:W-:Y:S01]  /*53a00*/  STL [R1+0x324], R26 ;  /* 0x0003241a01007387 */ /* 0x000fe20000100800 */
[----:B0-----:R-:W-:Y:S01]  /*53a10*/  FMUL R3, R248, R22 ;  /* 0x00000016f8037220 */ /* 0x001fe20000400000 */
[----:B------:R-:W-:Y:S01]  /*53a20*/  @!P5 FMUL R10, R10, 16777216 ;  /* 0x4b8000000a0ad820 */ /* 0x000fe20000400000 */
[C---:B------:R-:W-:Y:S01]  /*53a30*/  FMUL R18, R248.reuse, R18 ;  /* 0x00000012f8127220 */ /* 0x040fe20000400000 */
[----:B------:R-:W-:Y:S01]  /*53a40*/  STL [R1+0x31c], R23 ;  /* 0x00031c1701007387 */ /* 0x000fe20000100800 */
[----:B------:R-:W-:Y:S01]  /*53a50*/  FMUL R14, R248, R14 ;  /* 0x0000000ef80e7220 */ /* 0x000fe20000400000 */
[----:B------:R-:W-:Y:S02]  /*53a60*/  @!P5 FMUL R245, R245, 16777216 ;  /* 0x4b800000f5f5d820 */ /* 0x000fe40000400000 */
[----:B------:R0:W-:Y:S01]  /*53a70*/  STL [R1+0x314], R3 ;  /* 0x0003140301007387 */ /* 0x0001e20000100800 */
[----:B------:R-:W-:-:S03]  /*53a80*/  @!P5 FMUL R249, R249, 16777216 ;  /* 0x4b800000f9f9d820 */ /* 0x000fc60000400000 */
[----:B------:R-:W-:Y:S01]  /*53a90*/  STL [R1+0x308], R18 ;  /* 0x0003081201007387 */ /* 0x000fe20000100800 */
[----:B------:R-:W-:Y:S01]  /*53aa0*/  @!P5 FMUL R250, R250, 16777216 ;  /* 0x4b800000fafad820 */ /* 0x000fe20000400000 */
[C---:B0-----:R-:W-:Y:S01]  /*53ab0*/  FMUL R3, R248.reuse, R10 ;  /* 0x0000000af8037220 */ /* 0x041fe20000400000 */
[----:B------:R-:W-:Y:S01]  /*53ac0*/  FMUL R10, R248, R245 ;  /* 0x000000f5f80a7220 */ /* 0x000fe20000400000 */
[----:B------:R0:W-:Y:S01]  /*53ad0*/  STL [R1+0x2e4], R14 ;  /* 0x0002e40e01007387 */ /* 0x0001e20000100800 */
[----:B------:R-:W-:-:S03]  /*53ae0*/  @!P5 FMUL R252, R252, 16777216 ;  /* 0x4b800000fcfcd820 */ /* 0x000fc60000400000 */
[----:B------:R1:W-:Y:S01]  /*53af0*/  STL [R1+0x2dc], R3 ;  /* 0x0002dc0301007387 */ /* 0x0003e20000100800 */
[----:B------:R-:W-:Y:S01]  /*53b00*/  @!P5 FMUL R11, R11, 16777216 ;  /* 0x4b8000000b0bd820 */ /* 0x000fe20000400000 */
[C---:B0-----:R-:W-:Y:S02]  /*53b10*/  FMUL R14, R248.reuse, R249 ;  /* 0x000000f9f80e7220 */ /* 0x041fe40000400000 */
[----:B------:R0:W-:Y:S01]  /*53b20*/  STL [R1+0x2d4], R10 ;  /* 0x0002d40a01007387 */ /* 0x0001e20000100800 */
[----:B-1----:R-:W-:-:S03]  /*53b30*/  FMUL R3, R248, R250 ;  /* 0x000000faf8037220 */ /* 0x002fc60000400000 */
[----:B------:R-:W-:Y:S01]  /*53b40*/  STL [R1+0x2c8], R14 ;  /* 0x0002c80e01007387 */ /* 0x000fe20000100800 */
[----:B0-----:R-:W-:-:S03]  /*53b50*/  FMUL R10, R248, R252 ;  /* 0x000000fcf80a7220 */ /* 0x001fc60000400000 */
[----:B------:R-:W2:Y:S04]  /*53b60*/  LDL.LU R252, [R1+0x1fc0] ;  /* 0x001fc00001fc7983 */ /* 0x000ea80000300800 */
[----:B------:R0:W-:Y:S04]  /*53b70*/  STL [R1+0x2a4], R3 ;  /* 0x0002a40301007387 */ /* 0x0001e80000100800 */
[----:B------:R1:W-:Y:S01]  /*53b80*/  STL [R1+0x29c], R10 ;  /* 0x00029c0a01007387 */ /* 0x0003e20000100800 */
[C---:B0-----:R-:W-:Y:S01]  /*53b90*/  FMUL R3, R248.reuse, R11 ;  /* 0x0000000bf8037220 */ /* 0x041fe20000400000 */
[C---:B------:R-:W-:Y:S01]  /*53ba0*/  FMUL R11, R248.reuse, R12 ;  /* 0x0000000cf80b7220 */ /* 0x040fe20000400000 */
[----:B-1----:R-:W-:-:S03]  /*53bb0*/  FMUL R10, R248, R15 ;  /* 0x0000000ff80a7220 */ /* 0x002fc60000400000 */
        /* <DEDUP_REMOVED lines=9> */
[----:B------:R1:W-:Y:S04]  /*53c50*/  STL [R1+0x1f8], R10 ;  /* 0x0001f80a01007387 */ /* 0x0003e80000100800 */
[----:B------:R3:W-:Y:S01]  /*53c60*/  STL [R1+0x1d8], R3 ;  /* 0x0001d80301007387 */ /* 0x0007e20000100800 */
[C---:B0-----:R-:W-:Y:S01]  /*53c70*/  FMUL R11, R248.reuse, R25 ;  /* 0x00000019f80b7220 */ /* 0x041fe20000400000 */
[----:B-1----:R-:W-:-:S04]  /*53c80*/  FMUL R10, R248, R28 ;  /* 0x0000001cf80a7220 */ /* 0x002fc80000400000 */
[----:B------:R0:W-:Y:S01]  /*53c90*/  STL [R1+0x1c8], R11 ;  /* 0x0001c80b01007387 */ /* 0x0001e20000100800 */
[----:B---3--:R-:W-:-:S03]  /*53ca0*/  FMUL R3, R248, R29 ;  /* 0x0000001df8037220 */ /* 0x008fc60000400000 */
        /* <DEDUP_REMOVED lines=36> */
[----:B------:R1:W-:Y:S01]  /*53ef0*/  STL [R1+0x7c], R10 ;  /* 0x00007c0a01007387 */ /* 0x0003e20000100800 */
[----:B------:R-:W-:-:S03]  /*53f00*/  @!P5 FMUL R77, R77, 16777216 ;  /* 0x4b8000004d4dd820 */ /* 0x000fc60000400000 */
[----:B------:R3:W-:Y:S01]  /*53f10*/  STL [R1+0x78], R3 ;  /* 0x0000780301007387 */ /* 0x0007e20000100800 */
[----:B0-----:R-:W-:Y:S01]  /*53f20*/  FMUL R11, R248, R68 ;  /* 0x00000044f80b7220 */ /* 0x001fe20000400000 */
[----:B------:R-:W-:Y:S01]  /*53f30*/  @!P5 FMUL R80, R80, 16777216 ;  /* 0x4b8000005050d820 */ /* 0x000fe20000400000 */
[----:B-1----:R-:W-:Y:S01]  /*53f40*/  FMUL R10, R248, R69 ;  /* 0x00000045f80a7220 */ /* 0x002fe20000400000 */
[----:B------:R-:W-:Y:S01]  /*53f50*/  @!P5 FMUL R81, R81, 16777216 ;  /* 0x4b8000005151d820 */ /* 0x000fe20000400000 */
[----:B------:R-:W-:Y:S01]  /*53f60*/  @!P5 FMUL R84, R84, 16777216 ;  /* 0x4b8000005454d820 */ /* 0x000fe20000400000 */
[----:B---3--:R-:W-:Y:S01]  /*53f70*/  FMUL R3, R248, R72 ;  /* 0x00000048f8037220 */ /* 0x008fe20000400000 */
        /* <DEDUP_REMOVED lines=77> */
[----:B------:R-:W-:Y:S01]  /*54450*/  STL [R1+0x74], R11 ;  /* 0x0000740b01007387 */ /* 0x000fe20000100800 */
[----:B------:R-:W-:Y:S01]  /*54460*/  F2FP.BF16.F32.PACK_AB R5, R246, R5 ;  /* 0x00000005f605723e */ /* 0x000fe200000010ff */
[----:B------:R-:W-:-:S02]  /*54470*/  FADD R8, R8, -1 ;  /* 0xbf80000008087421 */ /* 0x000fc40000000000 */
[----:B------:R-:W-:Y:S01]  /*54480*/  STL [R1+0x70], R10 ;  /* 0x0000700a01007387 */ /* 0x000fe20000100800 */
[----:B------:R-:W-:Y:S01]  /*54490*/  F2FP.BF16.F32.PACK_AB R6, R6, R251 ;  /* 0x000000fb0606723e */ /* 0x000fe200000010ff */
[C---:B------:R-:W-:Y:S01]  /*544a0*/  FMUL R247, R248.reuse, R73 ;  /* 0x00000049f8f77220 */ /* 0x040fe20000400000 */
[----:B------:R-:W-:Y:S01]  /*544b0*/  MOV R19, 0x3dc6b27f ;  /* 0x3dc6b27f00137802 */ /* 0x000fe20000000f00 */
[----:B------:R0:W-:Y:S01]  /*544c0*/  STL [R1+0x6c], R3 ;  /* 0x00006c0301007387 */ /* 0x0001e20000100800 */
        /* <DEDUP_REMOVED lines=12> */
[C---:B0-----:R-:W-:Y:S01]  /*54590*/  FMUL R3, R248.reuse, R100 ;  /* 0x00000064f8037220 */ /* 0x041fe20000400000 */
        /* <DEDUP_REMOVED lines=69> */
[----:B------:R-:W3:Y:S01]  /*549f0*/  LDL.LU R23, [R1+0x228] ;  /* 0x0002280001177983 */ /* 0x000ee20000300800 */
[----:B------:R-:W-:Y:S01]  /*54a00*/  BAR.SYNC.DEFER_BLOCKING 0x0 ;  /* 0x0000000000007b1d */ /* 0x000fe20000010000 */
[----:B------:R-:W-:Y:S01]  /*54a10*/  FFMA.FTZ R10, R8, R19, -0.16845393180847167969 ;  /* 0xbe2c7f30080a7423 */ /* 0x000fe20000010013 */
[----:B------:R-:W-:-:S06]  /*54a20*/  IADD3 R14, R240, -R241, RZ ;  /* 0x800000f1f00e7210 */ /* 0x000fcc0007ffe0ff */
[----:B------:R-:W0:Y:S01]  /*54a30*/  LDC.64 R244, c[0x0][0x228] ;  /* 0x00008a00fff47b82 */ /* 0x000e220000000a00 */
[----:B------:R-:W4:Y:S04]  /*54a40*/  LDL.LU R27, [R1+0x220] ;  /* 0x00022000011b7983 */ /* 0x000f280000300800 */
[----:B------:R-:W4:Y:S04]  /*54a50*/  LDL.LU R249, [R1+0x218] ;  /* 0x0002180001f97983 */ /* 0x000f280000300800 */
[----:B------:R-:W4:Y:S01]  /*54a60*/  LDL.LU R250, [R1+0x21c] ;  /* 0x00021c0001fa7983 */ /* 0x000f220000300800 */
[----:B------:R-:W-:Y:S01]  /*54a70*/  FFMA.FTZ R10, R8, R10, 0.1716887056827545166 ;  /* 0x3e2fcf2a080a7423 */ /* 0x000fe2000001000a */
[----:B------:R-:W-:Y:S01]  /*54a80*/  FADD R14, R14, -1 ;  /* 0xbf8000000e0e7421 */ /* 0x000fe20000000000 */
[----:B------:R-:W-:Y:S01]  /*54a90*/  ISETP.GE.U32.AND P2, PT, R239, 0x7f800000, PT ;  /* 0x7f800000ef00780c */ /* 0x000fe20003f46070 */
[----:B--2---:R-:W-:Y:S01]  /*54aa0*/  STL [R1+0x1fc0], R252 ;  /* 0x001fc0fc01007387 */ /* 0x004fe20000100800 */
[----:B------:R-:W-:Y:S01]  /*54ab0*/  FFMA.FTZ R10, R8, R10, -0.17900948226451873779 ;  /* 0xbe374e43080a7423 */ /* 0x000fe2000001000a */
[----:B------:R-:W-:Y:S01]  /*54ac0*/  FFMA.FTZ R18, R14, R19, -0.16845393180847167969 ;  /* 0xbe2c7f300e127423 */ /* 0x000fe20000010013 */
[----:B------:R-:W-:Y:S01]  /*54ad0*/  ISETP.GE.U32.AND P3, PT, R240, 0x7f800000, PT ;  /* 0x7f800000f000780c */ /* 0x000fe20003f66070 */
[----:B------:R-:W2:Y:S01]  /*54ae0*/  LDL.LU R47, [R1+0x10] ;  /* 0x00001000012f7983 */ /* 0x000ea20000300800 */
[----:B------:R-:W-:Y:S01]  /*54af0*/  FFMA.FTZ R10, R8, R10, 0.20512372255325317383 ;  /* 0x3e520bf4080a7423 */ /* 0x000fe2000001000a */
[----:B------:R-:W-:Y:S01]  /*54b00*/  FFMA.FTZ R18, R14, R18, 0.1716887056827545166 ;  /* 0x3e2fcf2a0e127423 */ /* 0x000fe20000010012 */
[----:B------:R-:W-:Y:S01]  /*54b10*/  ISETP.GE.U32.AND P6, PT, R236, 0x7f800000, PT ;  /* 0x7f800000ec00780c */ /* 0x000fe20003fc6070 */
[----:B------:R-:W2:Y:S01]  /*54b20*/  LDL.LU R46, [R1+0xc] ;  /* 0x00000c00012e7983 */ /* 0x000ea20000300800 */
[----:B------:R-:W-:Y:S01]  /*54b30*/  FFMA.FTZ R10, R8, R10, -0.24046532809734344482 ;  /* 0xbe763c8b080a7423 */ /* 0x000fe2000001000a */
[----:B------:R-:W-:Y:S01]  /*54b40*/  FFMA.FTZ R18, R14, R18, -0.17900948226451873779 ;  /* 0xbe374e430e127423 */ /* 0x000fe20000010012 */
[----:B------:R-:W-:Y:S01]  /*54b50*/  ISETP.GE.U32.AND P0, PT, R17, 0x7f800000, PT ;  /* 0x7f8000001100780c */ /* 0x000fe20003f06070 */
[----:B------:R-:W2:Y:S01]  /*54b60*/  LDL.LU R43, [R1+0x28] ;  /* 0x00002800012b7983 */ /* 0x000ea20000300800 */
[----:B------:R-:W-:Y:S01]  /*54b70*/  FFMA.FTZ R10, R8, R10, 0.28857114911079406738 ;  /* 0x3e93bf99080a7423 */ /* 0x000fe2000001000a */
[----:B------:R-:W-:-:S02]  /*54b80*/  FFMA.FTZ R18, R14, R18, 0.20512372255325317383 ;  /* 0x3e520bf40e127423 */ /* 0x000fc40000010012 */
[----:B------:R-:W2:Y:S01]  /*54b90*/  LDL.LU R42, [R1+0x1c] ;  /* 0x00001c00012a7983 */ /* 0x000ea20000300800 */
[----:B------:R-:W-:Y:S01]  /*54ba0*/  FFMA.FTZ R10, R8, R10, -0.36067417263984680176 ;  /* 0xbeb8aa49080a7423 */ /* 0x000fe2000001000a */
[----:B------:R-:W-:Y:S02]  /*54bb0*/  FFMA.FTZ R18, R14, R18, -0.24046532809734344482 ;  /* 0xbe763c8b0e127423 */ /* 0x000fe40000010012 */
[----:B------:R1:W-:Y:S01]  /*54bc0*/  STSM.16.M88.4 [R2], R4 ;  /* 0x0000000402007844 */ /* 0x0003e20000000200 */
[----:B------:R-:W-:Y:S01]  /*54bd0*/  FFMA.FTZ R10, R8, R10, 0.48089820146560668945 ;  /* 0x3ef6384a080a7423 */ /* 0x000fe2000001000a */
[----:B------:R-:W-:Y:S02]  /*54be0*/  FFMA.FTZ R18, R14, R18, 0.28857114911079406738 ;  /* 0x3e93bf990e127423 */ /* 0x000fe40000010012 */
[----:B------:R-:W2:Y:S01]  /*54bf0*/  LDL.LU R39, [R1+0x18] ;  /* 0x0000180001277983 */ /* 0x000ea20000300800 */
[----:B------:R-:W-:Y:S01]  /*54c00*/  FFMA.FTZ R10, R8, R10, -0.72134751081466674805 ;  /* 0xbf38aa3b080a7423 */ /* 0x000fe2000001000a */
[----:B------:R-:W-:-:S02]  /*54c10*/  FFMA.FTZ R18, R14, R18, -0.36067417263984680176 ;  /* 0xbeb8aa490e127423 */ /* 0x000fc40000010012 */
[----:B------:R-:W2:Y:S01]  /*54c20*/  LDL.LU R38, [R1+0x14] ;  /* 0x0000140001267983 */ /* 0x000ea20000300800 */
[----:B------:R-:W-:Y:S01]  /*54c30*/  FMUL R10, R8, R10 ;  /* 0x0000000a080a7220 */ /* 0x000fe20000400000 */
[----:B------:R-:W-:Y:S02]  /*54c40*/  FFMA.FTZ R18, R14, R18, 0.48089820146560668945 ;  /* 0x3ef6384a0e127423 */ /* 0x000fe40000010012 */
[----:B------:R-:W2:Y:S01]  /*54c50*/  LDL.LU R35, [R1+0x30] ;  /* 0x0000300001237983 */ /* 0x000ea20000300800 */
[----:B------:R-:W-:Y:S01]  /*54c60*/  FMUL R10, R8, R10 ;  /* 0x0000000a080a7220 */ /* 0x000fe20000400000 */
[----:B------:R-:W-:Y:S01]  /*54c70*/  FFMA.FTZ R18, R14, R18, -0.72134751081466674805 ;  /* 0xbf38aa3b0e127423 */ /* 0x000fe20000010012 */
[----:B-1----:R-:W-:Y:S01]  /*54c80*/  IADD3 R6, R17, -R243, RZ ;  /* 0x800000f311067210 */ /* 0x002fe20007ffe0ff */
[----:B------:R-:W2:Y:S01]  /*54c90*/  LDL.LU R34, [R1+0x2c] ;  /* 0x00002c0001227983 */ /* 0x000ea20000300800 */
[----:B------:R-:W-:Y:S01]  /*54ca0*/  IADD3 R7, R236, -R242, RZ ;  /* 0x800000f2ec077210 */ /* 0x000fe20007ffe0ff */
[----:B------:R-:W-:Y:S01]  /*54cb0*/  FFMA.FTZ R10, R8, 1.4426950216293334961, R10 ;  /* 0x3fb8aa3b080a7823 */ /* 0x000fe2000001000a */
[----:B------:R-:W1:Y:S01]  /*54cc0*/  LDC.64 R4, c[0x0][0x270] ;  /* 0x00009c00ff047b82 */ /* 0x000e620000000a00 */
[----:B------:R-:W-:Y:S01]  /*54cd0*/  FADD R6, R6, -1 ;  /* 0xbf80000006067421 */ /* 0x000fe20000000000 */
[----:B------:R-:W0:Y:S01]  /*54ce0*/  S2R R22, SR_CTAID.X ;  /* 0x0000000000167919 */ /* 0x000e220000002500 */
[----:B------:R-:W-:Y:S01]  /*54cf0*/  FADD R7, R7, -1 ;  /* 0xbf80000007077421 */ /* 0x000fe20000000000 */
[----:B------:R-:W-:Y:S01]  /*54d00*/  FMUL R8, R14, R18 ;  /* 0x000000120e087220 */ /* 0x000fe20000400000 */
[-C--:B------:R-:W-:Y:S01]  /*54d10*/  FFMA.FTZ R11, R6, R19.reuse, -0.16845393180847167969 ;  /* 0xbe2c7f30060b7423 */ /* 0x080fe20000010013 */
[----:B------:R-:W0:Y:S01]  /*54d20*/  S2R R26, SR_TID.X ;  /* 0x00000000001a7919 */ /* 0x000e220000002100 */
[C---:B------:R-:W-:Y:S01]  /*54d30*/  FFMA.FTZ R15, R7.reuse, R19, -0.16845393180847167969 ;  /* 0xbe2c7f30070f7423 */ /* 0x040fe20000010013 */
[----:B------:R-:W-:Y:S01]  /*54d40*/  FMUL R8, R14, R8 ;  /* 0x000000080e087220 */ /* 0x000fe20000400000 */
[----:B------:R-:W-:Y:S01]  /*54d50*/  FFMA.FTZ R11, R6, R11, 0.1716887056827545166 ;  /* 0x3e2fcf2a060b7423 */ /* 0x000fe2000001000b */
[----:B------:R-:W2:Y:S01]  /*54d60*/  LDL.LU R31, [R1+0x38] ;  /* 0x00003800011f7983 */ /* 0x000ea20000300800 */
[C---:B------:R-:W-:Y:S01]  /*54d70*/  FFMA.FTZ R15, R7.reuse, R15, 0.1716887056827545166 ;  /* 0x3e2fcf2a070f7423 */ /* 0x040fe2000001000f */
[----:B------:R-:W-:Y:S01]  /*54d80*/  FFMA.FTZ R8, R14, 1.4426950216293334961, R8 ;  /* 0x3fb8aa3b0e087823 */ /* 0x000fe20000010008 */
[----:B------:R-:W-:Y:S01]  /*54d90*/  FFMA.FTZ R11, R6, R11, -0.17900948226451873779 ;  /* 0xbe374e43060b7423 */ /* 0x000fe2000001000b */
[----:B------:R-:W-:Y:S01]  /*54da0*/  BAR.SYNC.DEFER_BLOCKING 0x0 ;  /* 0x0000000000007b1d */ /* 0x000fe20000010000 */
[----:B------:R-:W-:-:S02]  /*54db0*/  FFMA.FTZ R15, R7, R15, -0.17900948226451873779 ;  /* 0xbe374e43070f7423 */ /* 0x000fc4000001000f */
[C---:B------:R-:W-:Y:S02]  /*54dc0*/  FFMA.FTZ R11, R6.reuse, R11, 0.20512372255325317383 ;  /* 0x3e520bf4060b7423 */ /* 0x040fe4000001000b */
[C---:B------:R-:W-:Y:S02]  /*54dd0*/  FFMA.FTZ R15, R7.reuse, R15, 0.20512372255325317383 ;  /* 0x3e520bf4070f7423 */ /* 0x040fe4000001000f */
[C---:B------:R-:W-:Y:S02]  /*54de0*/  FFMA.FTZ R11, R6.reuse, R11, -0.24046532809734344482 ;  /* 0xbe763c8b060b7423 */ /* 0x040fe4000001000b */
[C---:B------:R-:W-:Y:S02]  /*54df0*/  FFMA.FTZ R15, R7.reuse, R15, -0.24046532809734344482 ;  /* 0xbe763c8b070f7423 */ /* 0x040fe4000001000f */
[----:B------:R-:W-:Y:S02]  /*54e00*/  FFMA.FTZ R11, R6, R11, 0.28857114911079406738 ;  /* 0x3e93bf99060b7423 */ /* 0x000fe4000001000b */
[----:B------:R-:W-:-:S02]  /*54e10*/  FFMA.FTZ R15, R7, R15, 0.28857114911079406738 ;  /* 0x3e93bf99070f7423 */ /* 0x000fc4000001000f */
[C---:B------:R-:W-:Y:S02]  /*54e20*/  FFMA.FTZ R11, R6.reuse, R11, -0.36067417263984680176 ;  /* 0xbeb8aa49060b7423 */ /* 0x040fe4000001000b */
[C---:B------:R-:W-:Y:S02]  /*54e30*/  FFMA.FTZ R15, R7.reuse, R15, -0.36067417263984680176 ;  /* 0xbeb8aa49070f7423 */ /* 0x040fe4000001000f */
[----:B------:R-:W-:Y:S01]  /*54e40*/  FFMA.FTZ R11, R6, R11, 0.48089820146560668945 ;  /* 0x3ef6384a060b7423 */ /* 0x000fe2000001000b */
[----:B0-----:R-:W-:Y:S01]  /*54e50*/  SHF.L.U32 R22, R22, 0x7, RZ ;  /* 0x0000000716167819 */ /* 0x001fe200000006ff */
[C---:B------:R-:W-:Y:S02]  /*54e60*/  FFMA.FTZ R15, R7.reuse, R15, 0.48089820146560668945 ;  /* 0x3ef6384a070f7423 */ /* 0x040fe4000001000f */
[----:B------:R-:W-:Y:S01]  /*54e70*/  FFMA.FTZ R11, R6, R11, -0.72134751081466674805 ;  /* 0xbf38aa3b060b7423 */ /* 0x000fe2000001000b */
[----:B------:R-:W-:Y:S01]  /*54e80*/  LOP3.LUT R22, R22, 0x7f, R26, 0xf8, !PT ;  /* 0x0000007f16167812 */ /* 0x000fe200078ef81a */
[----:B------:R-:W-:Y:S01]  /*54e90*/  FFMA.FTZ R15, R7, R15, -0.72134751081466674805 ;  /* 0xbf38aa3b070f7423 */ /* 0x000fe2000001000f */
[----:B------:R-:W0:Y:S01]  /*54ea0*/  LDS.128 R68, [R0] ;  /* 0x0000000000447984 */ /* 0x000e220000000c00 */
[----:B------:R-:W-:-:S02]  /*54eb0*/  FMUL R11, R6, R11 ;  /* 0x0000000b060b7220 */ /* 0x000fc40000400000 */
[C---:B------:R-:W-:Y:S01]  /*54ec0*/  FMUL R15, R7.reuse, R15 ;  /* 0x0000000f070f7220 */ /* 0x040fe20000400000 */
[----:B-1----:R-:W-:Y:S02]  /*54ed0*/  IMAD R5, R22, R5, RZ ;  /* 0x0000000516057224 */ /* 0x002fe400078e02ff */
[----:B------:R-:W-:Y:S01]  /*54ee0*/  FMUL R11, R6, R11 ;  /* 0x0000000b060b7220 */ /* 0x000fe20000400000 */
[----:B------:R-:W-:-:S03]  /*54ef0*/  FMUL R15, R7, R15 ;  /* 0x0000000f070f7220 */ /* 0x000fc60000400000 */
[----:B------:R-:W-:Y:S01]  /*54f00*/  FFMA.FTZ R6, R6, 1.4426950216293334961, R11 ;  /* 0x3fb8aa3b06067823 */ /* 0x000fe2000001000b */
[----:B------:R-:W-:Y:S01]  /*54f10*/  FFMA.FTZ R7, R7, 1.4426950216293334961, R15 ;  /* 0x3fb8aa3b07077823 */ /* 0x000fe2000001000f */
[----:B---3--:R-:W-:Y:S02]  /*54f20*/  FADD R21, R23, R10 ;  /* 0x0000000a17157221 */ /* 0x008fe40000000000 */
[----:B------:R-:W1:Y:S01]  /*54f30*/  S2R R23, SR_CTAID.Y ;  /* 0x0000000000177919 */ /* 0x000e620000002600 */
[----:B----4-:R-:W-:Y:S01]  /*54f40*/  FADD R15, R27, R8 ;  /* 0x000000081b0f7221 */ /* 0x010fe20000000000 */
[----:B------:R-:W-:Y:S01]  /*54f50*/  @P3 MOV R8, 0x7f800000 ;  /* 0x7f80000000083802 */ /* 0x000fe20000000f00 */
[----:B------:R-:W-:Y:S01]  /*54f60*/  FADD R14, R249, R7 ;  /* 0x00000007f90e7221 */ /* 0x000fe20000000000 */
[----:B------:R-:W-:Y:S01]  /*54f70*/  FADD R11, R250, R6 ;  /* 0x00000006fa0b7221 */ /* 0x000fe20000000000 */
[----:B------:R-:W-:Y:S02]  /*54f80*/  @P2 MOV R6, 0x7f800000 ;  /* 0x7f80000000062802 */ /* 0x000fe40000000f00 */
[----:B------:R-:W-:-:S03]  /*54f90*/  @P3 FFMA.FTZ R15, R240, R8, +INF ;  /* 0x7f800000f00f3423 */ /* 0x000fc60000010008 */
[----:B------:R-:W-:-:S05]  /*54fa0*/  @P2 FFMA.FTZ R21, R239, R6, +INF ;  /* 0x7f800000ef152423 */ /* 0x000fca0000010006 */
[----:B------:R-:W-:Y:S01]  /*54fb0*/  STL [R1+0x68], R21 ;  /* 0x0000681501007387 */ /* 0x000fe20000100800 */
[----:B-1----:R-:W-:-:S03]  /*54fc0*/  IMAD R4, R23, R4, RZ ;  /* 0x0000000417047224 */ /* 0x002fc600078e02ff */
[----:B------:R-:W3:Y:S04]  /*54fd0*/  LDL.LU R30, [R1+0x34] ;  /* 0x00003400011e7983 */ /* 0x000ee80000300800 */
[----:B------:R-:W4:Y:S04]  /*54fe0*/  LDL.LU R27, [R1+0x48] ;  /* 0x00004800011b7983 */ /* 0x000f280000300800 */
[----:B------:R-:W-:Y:S04]  /*54ff0*/  STL [R1+0x60], R15 ;  /* 0x0000600f01007387 */ /* 0x000fe80000100800 */
[----:B------:R-:W4:Y:S04]  /*55000*/  LDL.LU R26, [R1+0x44] ;  /* 0x00004400011a7983 */ /* 0x000f280000300800 */
[----:B------:R-:W4:Y:S04]  /*55010*/  LDL.LU R23, [R1+0x40] ;  /* 0x0000400001177983 */ /* 0x000f280000300800 */
[----:B------:R-:W4:Y:S01]  /*55020*/  LDL.LU R22, [R1+0x3c] ;  /* 0x00003c0001167983 */ /* 0x000f220000300800 */
[----:B------:R-:W-:-:S02]  /*55030*/  SHF.L.U32 R7, R4, 0x1, RZ ;  /* 0x0000000104077819 */ /* 0x000fc400000006ff */
[----:B------:R-:W-:Y:S01]  /*55040*/  SHF.L.U32 R10, R5, 0x1, RZ ;  /* 0x00000001050a7819 */ /* 0x000fe200000006ff */
[----:B------:R-:W4:Y:S01]  /*55050*/  LDL.LU R249, [R1+0x50] ;  /* 0x0000500001f97983 */ /* 0x000f220000300800 */
[----:B------:R-:W-:Y:S02]  /*55060*/  @P6 MOV R6, 0x7f800000 ;  /* 0x7f80000000066802 */ /* 0x000fe40000000f00 */
[----:B------:R-:W-:Y:S02]  /*55070*/  IADD3 R244, P3, P4, R10, R244, R7 ;  /* 0x000000f40af47210 */ /* 0x000fe40007c7e007 */
[----:B------:R-:W-:Y:S01]  /*55080*/  @P0 MOV R7, 0x7f800000 ;  /* 0x7f80000000070802 */ /* 0x000fe20000000f00 */
[----:B------:R-:W-:-:S04]  /*55090*/  @P6 FFMA.FTZ R14, R236, R6, +INF ;  /* 0x7f800000ec0e6423 */ /* 0x000fc80000010006 */
[----:B------:R-:W-:Y:S01]  /*550a0*/  @P0 FFMA.FTZ R11, R17, R7, +INF ;  /* 0x7f800000110b0423 */ /* 0x000fe20000010007 */
[----:B------:R-:W-:Y:S01]  /*550b0*/  STL [R1+0x58], R14 ;  /* 0x0000580e01007387 */ /* 0x000fe20000100800 */
[----:B------:R-:W-:-:S03]  /*550c0*/  F2FP.BF16.F32.PACK_AB R8, R234, R235 ;  /* 0x000000ebea08723e */ /* 0x000fc600000010ff */
[----:B------:R-:W4:Y:S01]  /*550d0*/  LDL.LU R250, [R1+0x4c] ;  /* 0x00004c0001fa7983 */ /* 0x000f220000300800 */
[----:B------:R-:W-:Y:S02]  /*550e0*/  F2FP.BF16.F32.PACK_AB R9, R9, R238 ;  /* 0x000000ee0909723e */ /* 0x000fe400000010ff */
[----:B--2---:R-:W-:Y:S01]  /*550f0*/  F2FP.BF16.F32.PACK_AB R10, R47, R46 ;  /* 0x0000002e2f0a723e */ /* 0x004fe200000010ff */
[----:B------:R1:W-:Y:S02]  /*55100*/  STL [R1+0x54], R11 ;  /* 0x0000540b01007387 */ /* 0x0003e40000100800 */
[----:B-1----:R-:W-:Y:S01]  /*55110*/  F2FP.BF16.F32.PACK_AB R11, R43, R42 ;  /* 0x0000002a2b0b723e */ /* 0x002fe200000010ff */
[----:B------:R-:W-:Y:S06]  /*55120*/  BAR.SYNC.DEFER_BLOCKING 0x0 ;  /* 0x0000000000007b1d */ /* 0x000fec0000010000 */
[----:B------:R-:W-:Y:S02]  /*55130*/  STSM.16.M88.4 [R2], R8 ;  /* 0x0000000802007844 */ /* 0x000fe40000000200 */
[----:B------:R-:W-:Y:S01]  /*55140*/  BAR.SYNC.DEFER_BLOCKING 0x0 ;  /* 0x0000000000007b1d */ /* 0x000fe20000010000 */
[----:B------:R-:W-:-:S04]  /*55150*/  IMAD.HI R4, R4, 0x2, RZ ;  /* 0x0000000204047827 */ /* 0x000fc800078e02ff */
[----:B------:R-:W-:Y:S01]  /*55160*/  IMAD.HI R5, R5, 0x2, RZ ;  /* 0x0000000205057827 */ /* 0x000fe200078e02ff */
[----:B------:R-:W1:Y:S04]  /*55170*/  LDS.128 R8, [R0] ;  /* 0x0000000000087984 */ /* 0x000e680000000c00 */
[----:B------:R-:W-:Y:S02]  /*55180*/  IADD3.X R245, R5, R245, R4, P3, P4 ;  /* 0x000000f505f57210 */ /* 0x000fe40001fe8404 */
[----:B------:R-:W-:Y:S02]  /*55190*/  F2FP.BF16.F32.PACK_AB R4, R230, R231 ;  /* 0x000000e7e604723e */ /* 0x000fe400000010ff */
[----:B------:R-:W-:Y:S02]  /*551a0*/  F2FP.BF16.F32.PACK_AB R5, R232, R233 ;  /* 0x000000e9e805723e */ /* 0x000fe400000010ff */
[----:B------:R-:W-:-:S02]  /*551b0*/  F2FP.BF16.F32.PACK_AB R6, R39, R38 ;  /* 0x000000262706723e */ /* 0x000fc400000010ff */
[----:B------:R-:W-:Y:S01]  /*551c0*/  F2FP.BF16.F32.PACK_AB R7, R35, R34 ;  /* 0x000000222307723e */ /* 0x000fe200000010ff */
[----:B------:R-:W-:Y:S06]  /*551d0*/  BAR.SYNC.DEFER_BLOCKING 0x0 ;  /* 0x0000000000007b1d */ /* 0x000fec0000010000 */
[----:B------:R-:W-:Y:S02]  /*551e0*/  STSM.16.M88.4 [R2], R4 ;  /* 0x0000000402007844 */ /* 0x000fe40000000200 */
[----:B------:R-:W-:Y:S06]  /*551f0*/  BAR.SYNC.DEFER_BLOCKING 0x0 ;  /* 0x0000000000007b1d */ /* 0x000fec0000010000 */
[----:B------:R-:W2:Y:S04]  /*55200*/  LDS.128 R4, [R0] ;  /* 0x0000000000047984 */ /* 0x000ea80000000c00 */
[----:B0-----:R-:W-:Y:S04]  /*55210*/  STL.64 [R1+0x20], R68 ;  /* 0x0000204401007387 */ /* 0x001fe80000100a00 */
[----:B------:R-:W-:Y:S04]  /*55220*/  STL.64 [R1+0x28], R70 ;  /* 0x0000284601007387 */ /* 0x000fe80000100a00 */
[----:B-1----:R-:W-:Y:S04]  /*55230*/  STL.64 [R1+0x10], R8 ;  /* 0x0000100801007387 */ /* 0x002fe80000100a00 */
[----:B------:R-:W-:Y:S04]  /*55240*/  STL.64 [R1+0x18], R10 ;  /* 0x0000180a01007387 */ /* 0x000fe80000100a00 */
[----:B------:R-:W2:Y:S01]  /*55250*/  LDL.LU R43, [R1+0x64] ;  /* 0x00006400012b7983 */ /* 0x000ea20000300800 */
[----:B------:R-:W-:Y:S01]  /*55260*/  BAR.SYNC.DEFER_BLOCKING 0x0 ;  /* 0x0000000000007b1d */ /* 0x000fe20000010000 */
[----:B---3--:R-:W-:-:S02]  /*55270*/  F2FP.BF16.F32.PACK_AB R18, R31, R30 ;  /* 0x0000001e1f12723e */ /* 0x008fc400000010ff */
[----:B----4-:R-:W-:Y:S02]  /*55280*/  F2FP.BF16.F32.PACK_AB R19, R27, R26 ;  /* 0x0000001a1b13723e */ /* 0x010fe400000010ff */
[----:B------:R-:W-:Y:S02]  /*55290*/  F2FP.BF16.F32.PACK_AB R14, R23, R22 ;  /* 0x00000016170e723e */ /* 0x000fe400000010ff */
[----:B------:R-:W3:Y:S04]  /*552a0*/  LDL.LU R22, [R1+0x5c] ;  /* 0x00005c0001167983 */ /* 0x000ee80000300800 */
[----:B------:R-:W4:Y:S04]  /*552b0*/  LDL.LU R42, [R1+0xfc] ;  /* 0x0000fc00012a7983 */ /* 0x000f280000300800 */
[----:B------:R-:W4:Y:S04]  /*552c0*/  LDL.LU R23, [R1+0xf4] ;  /* 0x0000f40001177983 */ /* 0x000f280000300800 */
[----:B------:R-:W4:Y:S04]  /*552d0*/  LDL.LU R39, [R1+0xb4] ;  /* 0x0000b40001277983 */ /* 0x000f280000300800 */
[----:B------:R-:W4:Y:S04]  /*552e0*/  LDL.LU R26, [R1+0xb0] ;  /* 0x0000b000011a7983 */ /* 0x000f280000300800 */
[----:B------:R-:W4:Y:S04]  /*552f0*/  LDL.LU R38, [R1+0x114] ;  /* 0x0001140001267983 */ /* 0x000f280000300800 */
[----:B------:R-:W4:Y:S04]  /*55300*/  LDL.LU R27, [R1+0x10c] ;  /* 0x00010c00011b7983 */ /* 0x000f280000300800 */
[----:B--2---:R-:W-:Y:S04]  /*55310*/  STL.64 [R1], R4 ;  /* 0x0000000401007387 */ /* 0x004fe80000100a00 */
[----:B------:R-:W-:Y:S04]  /*55320*/  STL [R1+0x8], R6 ;  /* 0x0000080601007387 */ /* 0x000fe80000100800 */
        /* <DEDUP_REMOVED lines=8> */
[----:B------:R-:W-:-:S02]  /*553b0*/  FSETP.NEU.AND P6, PT, R17, RZ, PT ;  /* 0x000000ff1100720b */ /* 0x000fc40003fcd000 */
[----:B------:R-:W-:Y:S02]  /*553c0*/  F2FP.BF16.F32.PACK_AB R16, R16, R227 ;  /* 0x000000e31010723e */ /* 0x000fe400000010ff */
[----:B------:R-:W-:-:S05]  /*553d0*/  F2FP.BF16.F32.PACK_AB R17, R228, R229 ;  /* 0x000000e5e411723e */ /* 0x000fca00000010ff */
[----:B------:R-:W-:Y:S01]  /*553e0*/  STSM.16.M88.4 [R2], R16 ;  /* 0x0000001002007844 */ /* 0x000fe20000000200 */
[----:B------:R-:W-:Y:S01]  /*553f0*/  BAR.SYNC.DEFER_BLOCKING 0x0 ;  /* 0x0000000000007b1d */ /* 0x000fe20000010000 */
[----:B------:R-:W-:Y:S02]  /*55400*/  F2FP.BF16.F32.PACK_AB R15, R249, R250 ;  /* 0x000000faf90f723e */ /* 0x000fe400000010ff */
[----:B------:R-:W-:-:S03]  /*55410*/  F2FP.BF16.F32.PACK_AB R12, R12, R223 ;  /* 0x000000df0c0c723e */ /* 0x000fc600000010ff */
[----:B------:R-:W0:Y:S01]  /*55420*/  LDS.128 R248, [R0] ;  /* 0x0000000000f87984 */ /* 0x000e220000000c00 */
[----:B------:R-:W-:Y:S01]  /*55430*/  F2FP.BF16.F32.PACK_AB R13, R13, R225 ;  /* 0x000000e10d0d723e */ /* 0x000fe200000010ff */
[----:B------:R-:W-:Y:S06]  /*55440*/  BAR.SYNC.DEFER_BLOCKING 0x0 ;  /* 0x0000000000007b1d */ /* 0x000fec0000010000 */
[----:B------:R-:W-:Y:S02]  /*55450*/  STSM.16.M88.4 [R2], R12 ;  /* 0x0000000c02007844 */ /* 0x000fe40000000200 */
[----:B------:R-:W-:Y:S01]  /*55460*/  BAR.SYNC.DEFER_BLOCKING 0x0 ;  /* 0x0000000000007b1d */ /* 0x000fe20000010000 */
[----:B------:R-:W-:-:S05]  /*55470*/  MOV R252, R7 ;  /* 0x0000000700fc7202 */ /* 0x000fca0000000f00 */
[----:B------:R-:W1:Y:S04]  /*55480*/  LDS.128 R4, [R0] ;  /* 0x0000000000047984 */ /* 0x000e680000000c00 */
[----:B------:R-:W-:Y:S04]  /*55490*/  STL [R1+0x1fc4], R252 ;  /* 0x001fc4fc01007387 */ /* 0x000fe80000100800 */
[----:B0-----:R-:W-:Y:S04]  /*554a0*/  STL [R1+0x1fd4], R248 ;  /* 0x001fd4f801007387 */ /* 0x001fe80000100800 */
[----:B------:R-:W-:Y:S04]  /*554b0*/  STL [R1+0x1fd0], R249 ;  /* 0x001fd0f901007387 */ /* 0x000fe80000100800 */
[----:B------:R-:W-:Y:S04]  /*554c0*/  STL [R1+0x1fcc], R250 ;  /* 0x001fccfa01007387 */ /* 0x000fe80000100800 */
[----:B------:R-:W-:Y:S04]  /*554d0*/  STL [R1+0x1fc8], R251 ;  /* 0x001fc8fb01007387 */ /* 0x000fe80000100800 */
[----:B------:R-:W2:Y:S01]  /*554e0*/  LDL.LU R59, [R1+0x104] ;  /* 0x00010400013b7983 */ /* 0x000ea20000300800 */
[----:B---3--:R-:W-:-:S02]  /*554f0*/  F2FP.BF16.F32.PACK_AB R22, R43, R22 ;  /* 0x000000162b16723e */ /* 0x008fc400000010ff */
[----:B----4-:R-:W-:Y:S02]  /*55500*/  F2FP.BF16.F32.PACK_AB R23, R42, R23 ;  /* 0x000000172a17723e */ /* 0x010fe400000010ff */
[----:B------:R-:W-:Y:S02]  /*55510*/  F2FP.BF16.F32.PACK_AB R26, R39, R26 ;  /* 0x0000001a271a723e */ /* 0x000fe400000010ff */
        /* <DEDUP_REMOVED lines=8> */
[----:B-1----:R-:W-:Y:S04]  /*555a0*/  STL [R1+0x1fdc], R6 ;  /* 0x001fdc0601007387 */ /* 0x002fe80000100800 */
[----:B------:R-:W-:Y:S01]  /*555b0*/  STL [R1+0x1fd8], R7 ;  /* 0x001fd80701007387 */ /* 0x000fe20000100800 */
[----:B--2---:R-:W-:-:S03]  /*555c0*/  F2FP.BF16.F32.PACK_AB R34, R47, R34 ;  /* 0x000000222f22723e */ /* 0x004fc600000010ff */
[----:B------:R-:W2:Y:S01]  /*555d0*/  LDL.LU R67, [R1+0x124] ;  /* 0x0001240001437983 */ /* 0x000ea20000300800 */
[----:B------:R-:W-:-:S03]  /*555e0*/  F2FP.BF16.F32.PACK_AB R35, R46, R35 ;  /* 0x000000232e23723e */ /* 0x000fc600000010ff */
[----:B------:R-:W2:Y:S01]  /*555f0*/  LDL.LU R46, [R1+0x11c] ;  /* 0x00011c00012e7983 */ /* 0x000ea20000300800 */
[----:B------:R-:W-:-:S03]  /*55600*/  F2FP.BF16.F32.PACK_AB R31, R50, R31 ;  /* 0x0000001f321f723e */ /* 0x000fc600000010ff */
[----:B------:R-:W2:Y:S01]  /*55610*/  LDL.LU R66, [R1+0x204] ;  /* 0x0002040001427983 */ /* 0x000ea20000300800 */
[----:B------:R-:W-:-:S03]  /*55620*/  F2FP.BF16.F32.PACK_AB R30, R51, R30 ;  /* 0x0000001e331e723e */ /* 0x000fc600000010ff */
[----:B------:R-:W2:Y:S04]  /*55630*/  LDL.LU R47, [R1+0x200] ;  /* 0x00020000012f7983 */ /* 0x000ea80000300800 */
[----:B------:R-:W2:Y:S04]  /*55640*/  LDL.LU R63, [R1+0x134] ;  /* 0x00013400013f7983 */ /* 0x000ea80000300800 */
[----:B------:R-:W2:Y:S04]  /*55650*/  LDL.LU R50, [R1+0x12c] ;  /* 0x00012c0001327983 */ /* 0x000ea80000300800 */
[----:B------:R-:W2:Y:S04]  /*55660*/  LDL.LU R62, [R1+0x20c] ;  /* 0x00020c00013e7983 */ /* 0x000ea80000300800 */
[----:B------:R-:W2:Y:S04]  /*55670*/  LDL.LU R51, [R1+0x208] ;  /* 0x0002080001337983 */ /* 0x000ea80000300800 */
[----:B------:R-:W2:Y:S01]  /*55680*/  LDL.LU R75, [R1+0x144] ;  /* 0x00014400014b7983 */ /* 0x000ea20000300800 */
[----:B------:R-:W-:-:S02]  /*55690*/  F2FP.BF16.F32.PACK_AB R20, R20, R219 ;  /* 0x000000db1414723e */ /* 0x000fc400000010ff */
[----:B------:R-:W-:Y:S01]  /*556a0*/  F2FP.BF16.F32.PACK_AB R21, R220, R221 ;  /* 0x000000dddc15723e */ /* 0x000fe200000010ff */
[----:B------:R-:W-:Y:S01]  /*556b0*/  BAR.SYNC.DEFER_BLOCKING 0x0 ;  /* 0x0000000000007b1d */ /* 0x000fe20000010000 */
[----:B---3--:R-:W-:Y:S02]  /*556c0*/  F2FP.BF16.F32.PACK_AB R38, R59, R38 ;  /* 0x000000263b26723e */ /* 0x008fe400000010ff */
        /* <DEDUP_REMOVED lines=10> */
[----:B------:R-:W4:Y:S01]  /*55770*/  LDL.LU R83, [R1+0x168] ;  /* 0x0001680001537983 */ /* 0x000f220000300800 */
[----:B--2---:R-:W-:-:S02]  /*55780*/  F2FP.BF16.F32.PACK_AB R50, R63, R50 ;  /* 0x000000323f32723e */ /* 0x004fc400000010ff */
[----:B------:R-:W-:Y:S02]  /*55790*/  F2FP.BF16.F32.PACK_AB R47, R66, R47 ;  /* 0x0000002f422f723e */ /* 0x000fe400000010ff */
[----:B------:R-:W-:Y:S02]  /*557a0*/  F2FP.BF16.F32.PACK_AB R51, R62, R51 ;  /* 0x000000333e33723e */ /* 0x000fe400000010ff */
[----:B------:R-:W2:Y:S04]  /*557b0*/  LDL.LU R62, [R1+0x160] ;  /* 0x00016000013e7983 */ /* 0x000ea80000300800 */
        /* <DEDUP_REMOVED lines=31> */
[----:B------:R-:W-:Y:S01]  /*559b0*/  STSM.16.M88.4 [R2], R20 ;  /* 0x0000001402007844 */ /* 0x000fe20000000200 */
[----:B------:R-:W-:Y:S06]  /*559c0*/  BAR.SYNC.DEFER_BLOCKING 0x0 ;  /* 0x0000000000007b1d */ /* 0x000fec0000010000 */
[----:B------:R-:W2:Y:S04]  /*559d0*/  LDL.LU R97, [R1+0x1c4] ;  /* 0x0001c40001617983 */ /* 0x000ea80000300800 */
[----:B------:R-:W0:Y:S01]  /*559e0*/  LDS.128 R8, [R0] ;  /* 0x0000000000087984 */ /* 0x000e220000000c00 */
[----:B------:R-:W-:-:S02]  /*559f0*/  F2FP.BF16.F32.PACK_AB R24, R24, R215 ;  /* 0x000000d71818723e */ /* 0x000fc400000010ff */
[----:B------:R-:W-:Y:S01]  /*55a00*/  F2FP.BF16.F32.PACK_AB R25, R216, R217 ;  /* 0x000000d9d819723e */ /* 0x000fe200000010ff */
[----:B------:R-:W-:Y:S06]  /*55a10*/  BAR.SYNC.DEFER_BLOCKING 0x0 ;  /* 0x0000000000007b1d */ /* 0x000fec0000010000 */
[----:B------:R-:W-:Y:S02]  /*55a20*/  STSM.16.M88.4 [R2], R24 ;  /* 0x0000001802007844 */ /* 0x000fe40000000200 */
[----:B------:R-:W-:Y:S01]  /*55a30*/  BAR.SYNC.DEFER_BLOCKING 0x0 ;  /* 0x0000000000007b1d */ /* 0x000fe20000010000 */
[----:B------:R-:W-:-:S02]  /*55a40*/  F2FP.BF16.F32.PACK_AB R28, R28, R211 ;  /* 0x000000d31c1c723e */ /* 0x000fc400000010ff */
[----:B------:R-:W-:-:S03]  /*55a50*/  F2FP.BF16.F32.PACK_AB R29, R212, R213 ;  /* 0x000000d5d41d723e */ /* 0x000fc600000010ff */
[----:B------:R-:W1:Y:S02]  /*55a60*/  LDS.128 R12, [R0] ;  /* 0x00000000000c7984 */ /* 0x000e640000000c00 */
[----:B------:R-:W-:Y:S06]  /*55a70*/  BAR.SYNC.DEFER_BLOCKING 0x0 ;  /* 0x0000000000007b1d */ /* 0x000fec0000010000 */
[----:B------:R-:W-:Y:S02]  /*55a80*/  STSM.16.M88.4 [R2], R28 ;  /* 0x0000001c02007844 */ /* 0x000fe40000000200 */
[----:B------:R-:W-:Y:S01]  /*55a90*/  BAR.SYNC.DEFER_BLOCKING 0x0 ;  /* 0x0000000000007b1d */ /* 0x000fe20000010000 */
[----:B------:R-:W-:-:S02]  /*55aa0*/  F2FP.BF16.F32.PACK_AB R32, R32, R207 ;  /* 0x000000cf2020723e */ /* 0x000fc400000010ff */
[----:B------:R-:W-:-:S03]  /*55ab0*/  F2FP.BF16.F32.PACK_AB R33, R208, R209 ;  /* 0x000000d1d021723e */ /* 0x000fc600000010ff */
[----:B------:R-:W1:Y:S02]  /*55ac0*/  LDS.128 R16, [R0] ;  /* 0x0000000000107984 */ /* 0x000e640000000c00 */
        /* <DEDUP_REMOVED lines=8> */
[----:B------:R-:W3:Y:S04]  /*55b50*/  LDL.LU R93, [R1+0x1d4] ;  /* 0x0001d400015d7983 */ /* 0x000ee80000300800 */
[----:B------:R-:W3:Y:S04]  /*55b60*/  LDL.LU R90, [R1+0x1d0] ;  /* 0x0001d000015a7983 */ /* 0x000ee80000300800 */
[----:B------:R-:W4:Y:S04]  /*55b70*/  LDL.LU R92, [R1+0x334] ;  /* 0x00033400015c7983 */ /* 0x000f280000300800 */
[----:B------:R-:W4:Y:S04]  /*55b80*/  LDL.LU R91, [R1+0x330] ;  /* 0x00033000015b7983 */ /* 0x000f280000300800 */
[----:B------:R-:W4:Y:S04]  /*55b90*/  LDL.LU R186, [R1+0x1ec] ;  /* 0x0001ec0001ba7983 */ /* 0x000f280000300800 */
[----:B------:R-:W4:Y:S04]  /*55ba0*/  LDL.LU R182, [R1+0x1e8] ;  /* 0x0001e80001b67983 */ /* 0x000f280000300800 */
[----:B------:R-:W4:Y:S01]  /*55bb0*/  LDL.LU R105, [R1+0x364] ;  /* 0x0003640001697983 */ /* 0x000f220000300800 */
[----:B--2---:R-:W-:-:S03]  /*55bc0*/  F2FP.BF16.F32.PACK_AB R83, R98, R83 ;  /* 0x000000536253723e */ /* 0x004fc600000010ff */
[----:B------:R-:W2:Y:S01]  /*55bd0*/  LDL.LU R104, [R1+0x360] ;  /* 0x0003600001687983 */ /* 0x000ea20000300800 */
[----:B------:R-:W-:-:S03]  /*55be0*/  F2FP.BF16.F32.PACK_AB R82, R99, R82 ;  /* 0x000000526352723e */ /* 0x000fc600000010ff */
[----:B------:R-:W2:Y:S04]  /*55bf0*/  LDL.LU R101, [R1+0x1fc] ;  /* 0x0001fc0001657983 */ /* 0x000ea80000300800 */
[----:B------:R-:W2:Y:S04]  /*55c00*/  LDL.LU R98, [R1+0x1f4] ;  /* 0x0001f40001627983 */ /* 0x000ea80000300800 */
[----:B------:R-:W2:Y:S04]  /*55c10*/  LDL.LU R100, [R1+0x36c] ;  /* 0x00036c0001647983 */ /* 0x000ea80000300800 */
[----:B------:R-:W2:Y:S04]  /*55c20*/  LDL.LU R99, [R1+0x368] ;  /* 0x0003680001637983 */ /* 0x000ea80000300800 */
[----:B------:R-:W2:Y:S04]  /*55c30*/  LDL.LU R178, [R1+0x214] ;  /* 0x0002140001b27983 */ /* 0x000ea80000300800 */
[----:B------:R-:W2:Y:S04]  /*55c40*/  LDL.LU R174, [R1+0x210] ;  /* 0x0002100001ae7983 */ /* 0x000ea80000300800 */
[----:B------:R-:W-:Y:S01]  /*55c50*/  STSM.16.M88.4 [R2], R32 ;  /* 0x0000002002007844 */ /* 0x000fe20000000200 */
[----:B------:R-:W-:Y:S01]  /*55c60*/  BAR.SYNC.DEFER_BLOCKING 0x0 ;  /* 0x0000000000007b1d */ /* 0x000fe20000010000 */
[----:B------:R-:W-:-:S02]  /*55c70*/  F2FP.BF16.F32.PACK_AB R36, R36, R203 ;  /* 0x000000cb2424723e */ /* 0x000fc400000010ff */
[----:B------:R-:W-:Y:S02]  /*55c80*/  F2FP.BF16.F32.PACK_AB R37, R204, R205 ;  /* 0x000000cdcc25723e */ /* 0x000fe400000010ff */
[----:B------:R-:W-:Y:S02]  /*55c90*/  F2FP.BF16.F32.PACK_AB R40, R40, R199 ;  /* 0x000000c72828723e */ /* 0x000fe400000010ff */
[----:B------:R-:W-:Y:S01]  /*55ca0*/  F2FP.BF16.F32.PACK_AB R41, R200, R201 ;  /* 0x000000c9c829723e */ /* 0x000fe200000010ff */
[----:B------:R-:W2:Y:S01]  /*55cb0*/  LDL.LU R202, [R1+0x398] ;  /* 0x0003980001ca7983 */ /* 0x000ea20000300800 */
[----:B------:R-:W-:Y:S02]  /*55cc0*/  F2FP.BF16.F32.PACK_AB R44, R44, R195 ;  /* 0x000000c32c2c723e */ /* 0x000fe400000010ff */
[----:B------:R-:W-:Y:S01]  /*55cd0*/  F2FP.BF16.F32.PACK_AB R45, R196, R197 ;  /* 0x000000c5c42d723e */ /* 0x000fe200000010ff */
[----:B------:R-:W2:Y:S04]  /*55ce0*/  LDL.LU R198, [R1+0x394] ;  /* 0x0003940001c67983 */ /* 0x000ea80000300800 */
[----:B------:R-:W2:Y:S04]  /*55cf0*/  LDL.LU R194, [R1+0x22c] ;  /* 0x00022c0001c27983 */ /* 0x000ea80000300800 */
[----:B------:R-:W2:Y:S04]  /*55d00*/  LDL.LU R190, [R1+0x224] ;  /* 0x0002240001be7983 */ /* 0x000ea80000300800 */
[----:B------:R-:W1:Y:S01]  /*55d10*/  LDS.128 R20, [R0] ;  /* 0x0000000000147984 */ /* 0x000e620000000c00 */
[----:B------:R-:W-:Y:S01]  /*55d20*/  BAR.SYNC.DEFER_BLOCKING 0x0 ;  /* 0x0000000000007b1d */ /* 0x000fe20000010000 */
[----:B------:R-:W-:-:S02]  /*55d30*/  F2FP.BF16.F32.PACK_AB R48, R48, R191 ;  /* 0x000000bf3030723e */ /* 0x000fc400000010ff */
[----:B------:R-:W-:-:S03]  /*55d40*/  F2FP.BF16.F32.PACK_AB R49, R192, R193 ;  /* 0x000000c1c031723e */ /* 0x000fc600000010ff */
[----:B------:R-:W2:Y:S04]  /*55d50*/  LDL.LU R109, [R1+0x3a0] ;  /* 0x0003a000016d7983 */ /* 0x000ea80000300800 */
[----:B------:R-:W2:Y:S04]  /*55d60*/  LDL.LU R108, [R1+0x39c] ;  /* 0x00039c00016c7983 */ /* 0x000ea80000300800 */
[----:B------:R-:W-:Y:S01]  /*55d70*/  STSM.16.M88.4 [R2], R36 ;  /* 0x0000002402007844 */ /* 0x000fe20000000200 */
[----:B------:R-:W-:Y:S06]  /*55d80*/  BAR.SYNC.DEFER_BLOCKING 0x0 ;  /* 0x0000000000007b1d */ /* 0x000fec0000010000 */
[----:B------:R-:W1:Y:S02]  /*55d90*/  LDS.128 R24, [R0] ;  /* 0x0000000000187984 */ /* 0x000e640000000c00 */
[----:B------:R-:W-:Y:S06]  /*55da0*/  BAR.SYNC.DEFER_BLOCKING 0x0 ;  /* 0x0000000000007b1d */ /* 0x000fec0000010000 */
[----:B------:R-:W-:Y:S02]  /*55db0*/  STSM.16.M88.4 [R2], R40 ;  /* 0x0000002802007844 */ /* 0x000fe40000000200 */
        /* <DEDUP_REMOVED lines=8> */
[----:B------:R-:W-:Y:S01]  /*55e40*/  BAR.SYNC.DEFER_BLOCKING 0x0 ;  /* 0x0000000000007b1d */ /* 0x000fe20000010000 */
[----:B---3--:R-:W-:-:S02]  /*55e50*/  F2FP.BF16.F32.PACK_AB R90, R93, R90 ;  /* 0x0000005a5d5a723e */ /* 0x008fc400000010ff */
[----:B------:R-:W-:-:S03]  /*55e60*/  F2FP.BF16.F32.PACK_AB R93, R95, R94 ;  /* 0x0000005e5f5d723e */ /* 0x000fc600000010ff */
[----:B------:R-:W3:Y:S01]  /*55e70*/  LDS.128 R36, [R0] ;  /* 0x0000000000247984 */ /* 0x000ee20000000c00 */
[----:B----4-:R-:W-:-:S03]  /*55e80*/  F2FP.BF16.F32.PACK_AB R94, R186, R182 ;  /* 0x000000b6ba5e723e */ /* 0x010fc600000010ff */
[----:B------:R-:W4:Y:S04]  /*55e90*/  LDL.LU R186, [R1+0x244] ;  /* 0x0002440001ba7983 */ /* 0x000f280000300800 */
[----:B------:R-:W4:Y:S04]  /*55ea0*/  LDL.LU R182, [R1+0x240] ;  /* 0x0002400001b67983 */ /* 0x000f280000300800 */
[----:B------:R-:W3:Y:S04]  /*55eb0*/  LDL.LU R242, [R1+0x3c8] ;  /* 0x0003c80001f27983 */ /* 0x000ee80000300800 */
[----:B------:R-:W3:Y:S01]  /*55ec0*/  LDL.LU R241, [R1+0x3c4] ;  /* 0x0003c40001f17983 */ /* 0x000ee20000300800 */
[----:B--2---:R-:W-:-:S02]  /*55ed0*/  F2FP.BF16.F32.PACK_AB R98, R101, R98 ;  /* 0x000000626562723e */ /* 0x004fc400000010ff */
[----:B------:R-:W-:Y:S01]  /*55ee0*/  F2FP.BF16.F32.PACK_AB R101, R103, R102 ;  /* 0x000000666765723e */ /* 0x000fe200000010ff */
[----:B------:R-:W2:Y:S04]  /*55ef0*/  LDL.LU R226, [R1+0x24c] ;  /* 0x00024c0001e27983 */ /* 0x000ea80000300800 */
[----:B------:R-:W2:Y:S01]  /*55f00*/  LDL.LU R222, [R1+0x248] ;  /* 0x0002480001de7983 */ /* 0x000ea20000300800 */
[----:B------:R-:W-:-:S03]  /*55f10*/  F2FP.BF16.F32.PACK_AB R102, R178, R174 ;  /* 0x000000aeb266723e */ /* 0x000fc600000010ff */
[----:B------:R-:W3:Y:S04]  /*55f20*/  LDL.LU R178, [R1+0x3d0] ;  /* 0x0003d00001b27983 */ /* 0x000ee80000300800 */
[----:B------:R-:W3:Y:S01]  /*55f30*/  LDL.LU R174, [R1+0x3cc] ;  /* 0x0003cc0001ae7983 */ /* 0x000ee20000300800 */
[----:B------:R-:W-:Y:S02]  /*55f40*/  F2FP.BF16.F32.PACK_AB R52, R52, R187 ;  /* 0x000000bb3434723e */ /* 0x000fe400000010ff */
[----:B------:R-:W-:Y:S01]  /*55f50*/  F2FP.BF16.F32.PACK_AB R53, R188, R189 ;  /* 0x000000bdbc35723e */ /* 0x000fe200000010ff */
[----:B------:R-:W-:Y:S01]  /*55f60*/  BAR.SYNC.DEFER_BLOCKING 0x0 ;  /* 0x0000000000007b1d */ /* 0x000fe20000010000 */
[----:B------:R-:W-:Y:S02]  /*55f70*/  F2FP.BF16.F32.PACK_AB R56, R56, R183 ;  /* 0x000000b73838723e */ /* 0x000fe400000010ff */
[----:B------:R-:W-:-:S02]  /*55f80*/  F2FP.BF16.F32.PACK_AB R57, R184, R185 ;  /* 0x000000b9b839723e */ /* 0x000fc400000010ff */
[----:B------:R-:W-:Y:S02]  /*55f90*/  F2FP.BF16.F32.PACK_AB R60, R60, R179 ;  /* 0x000000b33c3c723e */ /* 0x000fe400000010ff */
[----:B------:R-:W-:Y:S01]  /*55fa0*/  F2FP.BF16.F32.PACK_AB R61, R180, R181 ;  /* 0x000000b5b43d723e */ /* 0x000fe200000010ff */
[----:B------:R-:W2:Y:S01]  /*55fb0*/  LDL.LU R218, [R1+0x88] ;  /* 0x0000880001da7983 */ /* 0x000ea20000300800 */
[----:B------:R-:W-:Y:S02]  /*55fc0*/  F2FP.BF16.F32.PACK_AB R64, R64, R175 ;  /* 0x000000af4040723e */ /* 0x000fe400000010ff */
[----:B------:R-:W-:Y:S01]  /*55fd0*/  F2FP.BF16.F32.PACK_AB R65, R176, R177 ;  /* 0x000000b1b041723e */ /* 0x000fe200000010ff */
[----:B------:R-:W2:Y:S01]  /*55fe0*/  LDL.LU R214, [R1+0x84] ;  /* 0x0000840001d67983 */ /* 0x000ea20000300800 */
[----:B------:R-:W-:Y:S02]  /*55ff0*/  F2FP.BF16.F32.PACK_AB R68, R170, R171 ;  /* 0x000000abaa44723e */ /* 0x000fe400000010ff */
[----:B------:R-:W-:Y:S01]  /*56000*/  F2FP.BF16.F32.PACK_AB R69, R172, R173 ;  /* 0x000000adac45723e */ /* 0x000fe200000010ff */
[----:B------:R-:W2:Y:S01]  /*56010*/  LDL.LU R210, [R1+0x98] ;  /* 0x0000980001d27983 */ /* 0x000ea20000300800 */
[----:B------:R-:W-:-:S03]  /*56020*/  F2FP.BF16.F32.PACK_AB R103, R202, R198 ;  /* 0x000000c6ca67723e */ /* 0x000fc600000010ff */
[----:B------:R-:W2:Y:S04]  /*56030*/  LDL.LU R206, [R1+0x90] ;  /* 0x0000900001ce7983 */ /* 0x000ea80000300800 */
[----:B------:R-:W-:Y:S01]  /*56040*/  STSM.16.M88.4 [R2], R52 ;  /* 0x0000003402007844 */ /* 0x000fe20000000200 */
[----:B------:R-:W-:Y:S01]  /*56050*/  BAR.SYNC.DEFER_BLOCKING 0x0 ;  /* 0x0000000000007b1d */ /* 0x000fe20000010000 */
[----:B------:R-:W-:Y:S02]  /*56060*/  FSETP.NEU.AND P1, PT, R239, RZ, PT ;  /* 0x000000ffef00720b */ /* 0x000fe40003f2d000 */
[----:B------:R-:W-:Y:S02]  /*56070*/  F2FP.BF16.F32.PACK_AB R95, R105, R104 ;  /* 0x00000068695f723e */ /* 0x000fe400000010ff */
[----:B------:R-:W-:Y:S01]  /*56080*/  F2FP.BF16.F32.PACK_AB R72, R166, R167 ;  /* 0x000000a7a648723e */ /* 0x000fe200000010ff */
[----:B------:R-:W2:Y:S04]  /*56090*/  LDL.LU R202, [R1+0x27c] ;  /* 0x00027c0001ca7983 */ /* 0x000ea80000300800 */
[----:B------:R-:W1:Y:S01]  /*560a0*/  LDS.128 R40, [R0] ;  /* 0x0000000000287984 */ /* 0x000e620000000c00 */
[----:B------:R-:W-:Y:S01]  /*560b0*/  BAR.SYNC.DEFER_BLOCKING 0x0 ;  /* 0x0000000000007b1d */ /* 0x000fe20000010000 */
[----:B------:R-:W-:-:S02]  /*560c0*/  F2FP.BF16.F32.PACK_AB R105, R107, R106 ;  /* 0x0000006a6b69723e */ /* 0x000fc400000010ff */
[----:B------:R-:W-:-:S03]  /*560d0*/  F2FP.BF16.F32.PACK_AB R73, R168, R169 ;  /* 0x000000a9a849723e */ /* 0x000fc600000010ff */
[----:B------:R-:W2:Y:S04]  /*560e0*/  LDL.LU R198, [R1+0x278] ;  /* 0x0002780001c67983 */ /* 0x000ea80000300800 */
[----:B------:R-:W-:Y:S01]  /*560f0*/  STSM.16.M88.4 [R2], R56 ;  /* 0x0000003802007844 */ /* 0x000fe20000000200 */
[----:B------:R-:W-:Y:S01]  /*56100*/  BAR.SYNC.DEFER_BLOCKING 0x0 ;  /* 0x0000000000007b1d */ /* 0x000fe20000010000 */
[----:B------:R-:W-:Y:S02]  /*56110*/  F2FP.BF16.F32.PACK_AB R106, R194, R190 ;  /* 0x000000bec26a723e */ /* 0x000fe400000010ff */
        /* <DEDUP_REMOVED lines=21> */
[----:B------:R-:W-:Y:S01]  /*56270*/  BAR.SYNC.DEFER_BLOCKING 0x0 ;  /* 0x0000000000007b1d */ /* 0x000fe20000010000 */
[----:B----4-:R-:W-:-:S05]  /*56280*/  F2FP.BF16.F32.PACK_AB R110, R186, R182 ;  /* 0x000000b6ba6e723e */ /* 0x010fca00000010ff */
[----:B------:R-:W4:Y:S04]  /*56290*/  LDL.LU R186, [R1+0x404] ;  /* 0x0004040001ba7983 */ /* 0x000f280000300800 */
[----:B------:R-:W4:Y:S01]  /*562a0*/  LDL.LU R182, [R1+0x3fc] ;  /* 0x0003fc0001b67983 */ /* 0x000f220000300800 */
[----:B---3--:R-:W-:-:S03]  /*562b0*/  F2FP.BF16.F32.PACK_AB R147, R178, R174 ;  /* 0x000000aeb293723e */ /* 0x008fc600000010ff */
[----:B------:R-:W3:Y:S04]  /*562c0*/  LDL.LU R178, [R1+0xa8] ;  /* 0x0000a80001b27983 */ /* 0x000ee80000300800 */
[----:B------:R-:W3:Y:S04]  /*562d0*/  LDL.LU R174, [R1+0xa4] ;  /* 0x0000a40001ae7983 */ /* 0x000ee80000300800 */
[----:B------:R-:W-:Y:S01]  /*562e0*/  STSM.16.M88.4 [R2], R72 ;  /* 0x0000004802007844 */ /* 0x000fe20000000200 */
[----:B------:R-:W-:Y:S01]  /*562f0*/  BAR.SYNC.DEFER_BLOCKING 0x0 ;  /* 0x0000000000007b1d */ /* 0x000fe20000010000 */
[----:B------:R-:W-:-:S02]  /*56300*/  F2FP.BF16.F32.PACK_AB R76, R162, R163 ;  /* 0x000000a3a24c723e */ /* 0x000fc400000010ff */
[----:B------:R-:W-:-:S03]  /*56310*/  F2FP.BF16.F32.PACK_AB R77, R164, R165 ;  /* 0x000000a5a44d723e */ /* 0x000fc600000010ff */
[----:B------:R-:W1:Y:S01]  /*56320*/  LDS.128 R60, [R0] ;  /* 0x00000000003c7984 */ /* 0x000e620000000c00 */
[----:B------:R-:W-:Y:S02]  /*56330*/  F2FP.BF16.F32.PACK_AB R78, R85, R78 ;  /* 0x0000004e554e723e */ /* 0x000fe400000010ff */
        /* <DEDUP_REMOVED lines=28> */
[----:B------:R-:W-:-:S02]  /*56500*/  F2FP.BF16.F32.PACK_AB R111, R242, R241 ;  /* 0x000000f1f26f723e */ /* 0x000fc400000010ff */
[----:B--2---:R-:W-:Y:S02]  /*56510*/  F2FP.BF16.F32.PACK_AB R146, R226, R222 ;  /* 0x000000dee292723e */ /* 0x004fe400000010ff */
[----:B------:R-:W-:Y:S01]  /*56520*/  F2FP.BF16.F32.PACK_AB R153, R218, R214 ;  /* 0x000000d6da99723e */ /* 0x000fe200000010ff */
[----:B------:R-:W2:Y:S04]  /*56530*/  LDL.LU R242, [R1+0xbc] ;  /* 0x0000bc0001f27983 */ /* 0x000ea80000300800 */
[----:B------:R-:W2:Y:S01]  /*56540*/  LDL.LU R241, [R1+0xb8] ;  /* 0x0000b80001f17983 */ /* 0x000ea20000300800 */
[----:B------:R-:W-:-:S03]  /*56550*/  F2FP.BF16.F32.PACK_AB R157, R210, R206 ;  /* 0x000000ced29d723e */ /* 0x000fc600000010ff */
[----:B------:R-:W2:Y:S04]  /*56560*/  LDL.LU R226, [R1+0x2bc] ;  /* 0x0002bc0001e27983 */ /* 0x000ea80000300800 */
[----:B------:R-:W2:Y:S04]  /*56570*/  LDL.LU R222, [R1+0x2b8] ;  /* 0x0002b80001de7983 */ /* 0x000ea80000300800 */
[----:B------:R-:W1:Y:S01]  /*56580*/  LDS.128 R80, [R0] ;  /* 0x0000000000507984 */ /* 0x000e620000000c00 */
[----:B------:R-:W-:-:S03]  /*56590*/  F2FP.BF16.F32.PACK_AB R96, R142, R143 ;  /* 0x0000008f8e60723e */ /* 0x000fc600000010ff */
[----:B------:R-:W2:Y:S01]  /*565a0*/  LDL.LU R218, [R1+0x428] ;  /* 0x0004280001da7983 */ /* 0x000ea20000300800 */
[----:B------:R-:W-:-:S03]  /*565b0*/  F2FP.BF16.F32.PACK_AB R97, R144, R145 ;  /* 0x000000919061723e */ /* 0x000fc600000010ff */
[----:B------:R-:W2:Y:S01]  /*565c0*/  LDL.LU R214, [R1+0x424] ;  /* 0x0004240001d67983 */ /* 0x000ea20000300800 */
[----:B------:R-:W-:Y:S01]  /*565d0*/  F2FP.BF16.F32.PACK_AB R99, R100, R99 ;  /* 0x000000636463723e */ /* 0x000fe200000010ff */
[----:B------:R-:W-:Y:S01]  /*565e0*/  BAR.SYNC.DEFER_BLOCKING 0x0 ;  /* 0x0000000000007b1d */ /* 0x000fe20000010000 */
[----:B------:R-:W-:Y:S02]  /*565f0*/  F2FP.BF16.F32.PACK_AB R154, R202, R198 ;  /* 0x000000c6ca9a723e */ /* 0x000fe400000010ff */
[----:B------:R-:W-:-:S03]  /*56600*/  F2FP.BF16.F32.PACK_AB R158, R194, R190 ;  /* 0x000000bec29e723e */ /* 0x000fc600000010ff */
[----:B------:R-:W2:Y:S04]  /*56610*/  LDL.LU R210, [R1+0x2cc] ;  /* 0x0002cc0001d27983 */ /* 0x000ea80000300800 */
[----:B------:R-:W2:Y:S01]  /*56620*/  LDL.LU R206, [R1+0x2c0] ;  /* 0x0002c00001ce7983 */ /* 0x000ea20000300800 */
[----:B----4-:R-:W-:-:S03]  /*56630*/  F2FP.BF16.F32.PACK_AB R159, R186, R182 ;  /* 0x000000b6ba9f723e */ /* 0x010fc600000010ff */
[----:B------:R-:W4:Y:S01]  /*56640*/  LDL.LU R202, [R1+0x430] ;  /* 0x0004300001ca7983 */ /* 0x000f220000300800 */
[----:B------:R-:W-:-:S03]  /*56650*/  F2FP.BF16.F32.PACK_AB R116, R116, R117 ;  /* 0x000000757474723e */ /* 0x000fc600000010ff */
[----:B------:R-:W4:Y:S01]  /*56660*/  LDL.LU R198, [R1+0x42c] ;  /* 0x00042c0001c67983 */ /* 0x000f220000300800 */
[----:B---3--:R-:W-:-:S03]  /*56670*/  F2FP.BF16.F32.PACK_AB R117, R178, R174 ;  /* 0x000000aeb275723e */ /* 0x008fc600000010ff */
[----:B------:R-:W3:Y:S04]  /*56680*/  LDL.LU R194, [R1+0xd0] ;  /* 0x0000d00001c27983 */ /* 0x000ee80000300800 */
[----:B------:R-:W3:Y:S04]  /*56690*/  LDL.LU R190, [R1+0xc8] ;  /* 0x0000c80001be7983 */ /* 0x000ee80000300800 */
[----:B------:R-:W-:Y:S04]  /*566a0*/  STSM.16.M88.4 [R2], R96 ;  /* 0x0000006002007844 */ /* 0x000fe80000000200 */
[----:B------:R-:W3:Y:S01]  /*566b0*/  LDL.LU R186, [R1+0xe8] ;  /* 0x0000e80001ba7983 */ /* 0x000ee20000300800 */
[----:B------:R-:W-:Y:S06]  /*566c0*/  BAR.SYNC.DEFER_BLOCKING 0x0 ;  /* 0x0000000000007b1d */ /* 0x000fec0000010000 */
[----:B------:R-:W3:Y:S04]  /*566d0*/  LDL.LU R182, [R1+0xe0] ;  /* 0x0000e00001b67983 */ /* 0x000ee80000300800 */
[----:B------:R-:W3:Y:S04]  /*566e0*/  LDL.LU R178, [R1+0x2fc] ;  /* 0x0002fc0001b27983 */ /* 0x000ee80000300800 */
[----:B------:R-:W3:Y:S04]  /*566f0*/  LDL.LU R174, [R1+0x2f8] ;  /* 0x0002f80001ae7983 */ /* 0x000ee80000300800 */
[----:B------:R-:W1:Y:S01]  /*56700*/  LDS.128 R84, [R0] ;  /* 0x0000000000547984 */ /* 0x000e620000000c00 */
[----:B------:R-:W-:Y:S01]  /*56710*/  F2FP.BF16.F32.PACK_AB R100, R138, R139 ;  /* 0x0000008b8a64723e */ /* 0x000fe200000010ff */
[----:B------:R-:W-:Y:S06]  /*56720*/  BAR.SYNC.DEFER_BLOCKING 0x0 ;  /* 0x0000000000007b1d */ /* 0x000fec0000010000 */
[----:B------:R-:W-:Y:S02]  /*56730*/  STSM.16.M88.4 [R2], R100 ;  /* 0x0000006402007844 */ /* 0x000fe40000000200 */
[----:B------:R-:W-:Y:S01]  /*56740*/  BAR.SYNC.DEFER_BLOCKING 0x0 ;  /* 0x0000000000007b1d */ /* 0x000fe20000010000 */
[----:B------:R-:W-:-:S05]  /*56750*/  F2FP.BF16.F32.PACK_AB R104, R134, R135 ;  /* 0x000000878668723e */ /* 0x000fca00000010ff */
[----:B------:R-:W1:Y:S02]  /*56760*/  LDS.128 R88, [R0] ;  /* 0x0000000000587984 */ /* 0x000e640000000c00 */
        /* <DEDUP_REMOVED lines=8> */
[----:B------:R-:W-:-:S02]  /*567f0*/  F2FP.BF16.F32.PACK_AB R144, R126, R127 ;  /* 0x0000007f7e90723e */ /* 0x000fc400000010ff */
[----:B------:R-:W-:-:S03]  /*56800*/  F2FP.BF16.F32.PACK_AB R145, R115, R114 ;  /* 0x000000727391723e */ /* 0x000fc600000010ff */
[----:B------:R-:W1:Y:S02]  /*56810*/  LDS.128 R96, [R0] ;  /* 0x0000000000607984 */ /* 0x000e640000000c00 */
[----:B------:R-:W-:Y:S06]  /*56820*/  BAR.SYNC.DEFER_BLOCKING 0x0 ;  /* 0x0000000000007b1d */ /* 0x000fec0000010000 */
[----:B------:R2:W-:Y:S02]  /*56830*/  STSM.16.M88.4 [R2], R144 ;  /* 0x0000009002007844 */ /* 0x0005e40000000200 */
[----:B------:R-:W-:Y:S01]  /*56840*/  BAR.SYNC.DEFER_BLOCKING 0x0 ;  /* 0x0000000000007b1d */ /* 0x000fe20000010000 */
[----:B------:R-:W-:-:S02]  /*56850*/  F2FP.BF16.F32.PACK_AB R152, R122, R123 ;  /* 0x0000007b7a98723e */ /* 0x000fc400000010ff */
[----:B------:R-:W-:Y:S02]  /*56860*/  F2FP.BF16.F32.PACK_AB R155, R239, R243 ;  /* 0x000000f3ef9b723e */ /* 0x000fe400000010ff */
[----:B------:R-:W-:Y:S01]  /*56870*/  F2FP.BF16.F32.PACK_AB R156, R118, R119 ;  /* 0x00000077769c723e */ /* 0x000fe200000010ff */
[----:B------:R-:W3:Y:S01]  /*56880*/  LDL.LU R239, [R1+0x458] ;  /* 0x0004580001ef7983 */ /* 0x000ee20000300800 */
[----:B--2---:R-:W-:-:S03]  /*56890*/  F2FP.BF16.F32.PACK_AB R145, R242, R241 ;  /* 0x000000f1f291723e */ /* 0x004fc600000010ff */
        /* <DEDUP_REMOVED lines=9> */
[----:B------:R-:W2:Y:S04]  /*56930*/  LDL.LU R218, [R1+0xf8] ;  /* 0x0000f80001da7983 */ /* 0x000ea80000300800 */
[----:B------:R3:W-:Y:S01]  /*56940*/  STSM.16.M88.4 [R2], R152 ;  /* 0x0000009802007844 */ /* 0x0007e20000000200 */
[----:B------:R-:W-:Y:S01]  /*56950*/  BAR.SYNC.DEFER_BLOCKING 0x0 ;  /* 0x0000000000007b1d */ /* 0x000fe20000010000 */
[----:B------:R-:W-:-:S02]  /*56960*/  F2FP.BF16.F32.PACK_AB R146, R210, R206 ;  /* 0x000000ced292723e */ /* 0x000fc400000010ff */
[----:B----4-:R-:W-:-:S03]  /*56970*/  F2FP.BF16.F32.PACK_AB R147, R202, R198 ;  /* 0x000000c6ca93723e */ /* 0x010fc600000010ff */
[----:B------:R-:W4:Y:S04]  /*56980*/  LDL.LU R214, [R1+0xf0] ;  /* 0x0000f00001d67983 */ /* 0x000f280000300800 */
[----:B------:R-:W4:Y:S01]  /*56990*/  LDL.LU R210, [R1+0x128] ;  /* 0x0001280001d27983 */ /* 0x000f220000300800 */
[----:B---3--:R-:W-:-:S03]  /*569a0*/  F2FP.BF16.F32.PACK_AB R153, R194, R190 ;  /* 0x000000bec299723e */ /* 0x008fc600000010ff */
[----:B------:R-:W3:Y:S04]  /*569b0*/  LDL.LU R206, [R1+0x108] ;  /* 0x0001080001ce7983 */ /* 0x000ee80000300800 */
[----:B------:R-:W3:Y:S04]  /*569c0*/  LDL.LU R202, [R1+0x33c] ;  /* 0x00033c0001ca7983 */ /* 0x000ee80000300800 */
[----:B------:R-:W1:Y:S01]  /*569d0*/  LDS.128 R104, [R0] ;  /* 0x0000000000687984 */ /* 0x000e620000000c00 */
[----:B------:R-:W-:Y:S06]  /*569e0*/  BAR.SYNC.DEFER_BLOCKING 0x0 ;  /* 0x0000000000007b1d */ /* 0x000fec0000010000 */
[----:B------:R-:W3:Y:S01]  /*569f0*/  LDL.LU R198, [R1+0x338] ;  /* 0x0003380001c67983 */ /* 0x000ee20000300800 */
[----:B------:R-:W-:-:S03]  /*56a00*/  F2FP.BF16.F32.PACK_AB R154, R178, R174 ;  /* 0x000000aeb29a723e */ /* 0x000fc600000010ff */
[----:B------:R-:W3:Y:S04]  /*56a10*/  LDL.LU R194, [R1+0x488] ;  /* 0x0004880001c27983 */ /* 0x000ee80000300800 */
[----:B------:R-:W3:Y:S04]  /*56a20*/  LDL.LU R190, [R1+0x484] ;  /* 0x0004840001be7983 */ /* 0x000ee80000300800 */
[----:B------:R0:W-:Y:S01]  /*56a30*/  STSM.16.M88.4 [R2], R156 ;  /* 0x0000009c02007844 */ /* 0x0001e20000000200 */
[----:B------:R-:W-:Y:S01]  /*56a40*/  BAR.SYNC.DEFER_BLOCKING 0x0 ;  /* 0x0000000000007b1d */ /* 0x000fe20000010000 */
[----:B0-----:R-:W-:-:S05]  /*56a50*/  F2FP.BF16.F32.PACK_AB R157, R186, R182 ;  /* 0x000000b6ba9d723e */ /* 0x001fca00000010ff */
[----:B------:R-:W3:Y:S04]  /*56a60*/  LDL.LU R186, [R1+0x34c] ;  /* 0x00034c0001ba7983 */ /* 0x000ee80000300800 */
[----:B------:R-:W3:Y:S04]  /*56a70*/  LDL.LU R182, [R1+0x340] ;  /* 0x0003400001b67983 */ /* 0x000ee80000300800 */
[----:B------:R-:W3:Y:S04]  /*56a80*/  LDL.LU R178, [R1+0x490] ;  /* 0x0004900001b27983 */ /* 0x000ee80000300800 */
[----:B------:R-:W3:Y:S04]  /*56a90*/  LDL.LU R174, [R1+0x48c] ;  /* 0x00048c0001ae7983 */ /* 0x000ee80000300800 */
[----:B------:R-:W0:Y:S01]  /*56aa0*/  LDS.128 R108, [R0] ;  /* 0x00000000006c7984 */ /* 0x000e220000000c00 */
[----:B------:R-:W-:Y:S01]  /*56ab0*/  BAR.SYNC.DEFER_BLOCKING 0x0 ;  /* 0x0000000000007b1d */ /* 0x000fe20000010000 */
[----:B------:R-:W-:-:S02]  /*56ac0*/  F2FP.BF16.F32.PACK_AB R144, R112, R113 ;  /* 0x000000717090723e */ /* 0x000fc400000010ff */
[----:B------:R-:W-:-:S03]  /*56ad0*/  FSETP.NEU.AND P5, PT, R236, RZ, PT ;  /* 0x000000ffec00720b */ /* 0x000fc60003fad000 */
[----:B------:R-:W3:Y:S01]  /*56ae0*/  LDL.LU R230, [R1+0x148] ;  /* 0x0001480001e67983 */ /* 0x000ee20000300800 */
[----:B------:R-:W-:-:S03]  /*56af0*/  FSETP.NEU.AND P2, PT, R240, RZ, PT ;  /* 0x000000fff000720b */ /* 0x000fc60003f4d000 */
[----:B------:R-:W3:Y:S04]  /*56b00*/  LDL.LU R238, [R1+0x138] ;  /* 0x0001380001ee7983 */ /* 0x000ee80000300800 */
[----:B------:R-:W3:Y:S04]  /*56b10*/  LDL.LU R235, [R1+0x18c] ;  /* 0x00018c0001eb7983 */ /* 0x000ee80000300800 */
[----:B------:R-:W3:Y:S04]  /*56b20*/  LDL.LU R234, [R1+0x178] ;  /* 0x0001780001ea7983 */ /* 0x000ee80000300800 */
[----:B------:R-:W-:Y:S01]  /*56b30*/  STSM.16.M88.4 [R2], R116 ;  /* 0x0000007402007844 */ /* 0x000fe20000000200 */
[----:B------:R-:W-:Y:S06]  /*56b40*/  BAR.SYNC.DEFER_BLOCKING 0x0 ;  /* 0x0000000000007b1d */ /* 0x000fec0000010000 */
[----:B------:R-:W3:Y:S04]  /*56b50*/  LDL.LU R236, [R1+0x374] ;  /* 0x0003740001ec7983 */ /* 0x000ee80000300800 */
[----:B------:R-:W3:Y:S04]  /*56b60*/  LDL.LU R240, [R1+0x370] ;  /* 0x0003700001f07983 */ /* 0x000ee80000300800 */
[----:B------:R-:W0:Y:S01]  /*56b70*/  LDS.128 R112, [R0] ;  /* 0x0000000000707984 */ /* 0x000e220000000c00 */
[----:B------:R-:W-:Y:S06]  /*56b80*/  BAR.SYNC.DEFER_BLOCKING 0x0 ;  /* 0x0000000000007b1d */ /* 0x000fec0000010000 */
[----:B------:R4:W-:Y:S02]  /*56b90*/  STSM.16.M88.4 [R2], R144 ;  /* 0x0000009002007844 */ /* 0x0009e40000000200 */
[----:B------:R-:W-:Y:S01]  /*56ba0*/  BAR.SYNC.DEFER_BLOCKING 0x0 ;  /* 0x0000000000007b1d */ /* 0x000fe20000010000 */
[----:B------:R-:W-:-:S05]  /*56bb0*/  F2FP.BF16.F32.PACK_AB R152, R125, R128 ;  /* 0x000000807d98723e */ /* 0x000fca00000010ff */
[----:B------:R-:W0:Y:S01]  /*56bc0*/  LDS.128 R116, [R0] ;  /* 0x0000000000747984 */ /* 0x000e220000000c00 */
[----:B--2---:R-:W-:Y:S01]  /*56bd0*/  F2FP.BF16.F32.PACK_AB R155, R239, R243 ;  /* 0x000000f3ef9b723e */ /* 0x004fe200000010ff */
[----:B------:R-:W-:Y:S06]  /*56be0*/  BAR.SYNC.DEFER_BLOCKING 0x0 ;  /* 0x0000000000007b1d */ /* 0x000fec0000010000 */
[----:B------:R-:W2:Y:S04]  /*56bf0*/  LDL.LU R239, [R1+0x4b0] ;  /* 0x0004b00001ef7983 */ /* 0x000ea80000300800 */
[----:B------:R-:W2:Y:S01]  /*56c00*/  LDL.LU R243, [R1+0x4ac] ;  /* 0x0004ac0001f37983 */ /* 0x000ea20000300800 */
[----:B------:R-:W-:-:S03]  /*56c10*/  F2FP.BF16.F32.PACK_AB R158, R242, R241 ;  /* 0x000000f1f29e723e */ /* 0x000fc600000010ff */
[----:B------:R-:W2:Y:S04]  /*56c20*/  LDL.LU R242, [R1+0x380] ;  /* 0x0003800001f27983 */ /* 0x000ea80000300800 */
[----:B------:R-:W2:Y:S01]  /*56c30*/  LDL.LU R241, [R1+0x378] ;  /* 0x0003780001f17983 */ /* 0x000ea20000300800 */
[----:B------:R-:W-:-:S03]  /*56c40*/  F2FP.BF16.F32.PACK_AB R159, R226, R222 ;  /* 0x000000dee29f723e */ /* 0x000fc600000010ff */
[----:B------:R-:W2:Y:S04]  /*56c50*/  LDL.LU R226, [R1+0x4b8] ;  /* 0x0004b80001e27983 */ /* 0x000ea80000300800 */
[----:B------:R-:W2:Y:S01]  /*56c60*/  LDL.LU R222, [R1+0x4b4] ;  /* 0x0004b40001de7983 */ /* 0x000ea20000300800 */
[----:B----4-:R-:W-:-:S03]  /*56c70*/  F2FP.BF16.F32.PACK_AB R145, R218, R214 ;  /* 0x000000d6da91723e */ /* 0x010fc600000010ff */
[----:B------:R-:W4:Y:S04]  /*56c80*/  LDL.LU R218, [R1+0x1ac] ;  /* 0x0001ac0001da7983 */ /* 0x000f280000300800 */
[----:B------:R-:W4:Y:S01]  /*56c90*/  LDL.LU R214, [R1+0x19c] ;  /* 0x00019c0001d67983 */ /* 0x000f220000300800 */
[----:B---3--:R-:W-:-:S03]  /*56ca0*/  F2FP.BF16.F32.PACK_AB R161, R210, R206 ;  /* 0x000000ced2a1723e */ /* 0x008fc600000010ff */
[----:B------:R-:W3:Y:S04]  /*56cb0*/  LDL.LU R210, [R1+0x1cc] ;  /* 0x0001cc0001d27983 */ /* 0x000ee80000300800 */
[----:B------:R-:W3:Y:S01]  /*56cc0*/  LDL.LU R206, [R1+0x1bc] ;  /* 0x0001bc0001ce7983 */ /* 0x000ee20000300800 */
[----:B------:R-:W-:-:S03]  /*56cd0*/  F2FP.BF16.F32.PACK_AB R146, R202, R198 ;  /* 0x000000c6ca92723e */ /* 0x000fc600000010ff */
        /* <DEDUP_REMOVED lines=10> */
[----:B------:R-:W3:Y:S04]  /*56d80*/  LDL.LU R174, [R1+0x4d4] ;  /* 0x0004d40001ae7983 */ /* 0x000ee80000300800 */
[----:B------:R1:W-:Y:S01]  /*56d90*/  STSM.16.M88.4 [R2], R152 ;  /* 0x0000009802007844 */ /* 0x0003e20000000200 */
[----:B------:R-:W-:Y:S01]  /*56da0*/  F2FP.BF16.F32.PACK_AB R156, R120, R121 ;  /* 0x00000079789c723e */ /* 0x000fe200000010ff */
[----:B------:R-:W-:Y:S01]  /*56db0*/  BAR.SYNC.DEFER_BLOCKING 0x0 ;  /* 0x0000000000007b1d */ /* 0x000fe20000010000 */
[----:B------:R-:W-:-:S02]  /*56dc0*/  F2FP.BF16.F32.PACK_AB R144, R3, R124 ;  /* 0x0000007c0390723e */ /* 0x000fc400000010ff */
[----:B------:R-:W-:Y:S02]  /*56dd0*/  F2FP.BF16.F32.PACK_AB R160, R132, R129 ;  /* 0x0000008184a0723e */ /* 0x000fe400000010ff */
[----:B------:R-:W-:-:S03]  /*56de0*/  F2FP.BF16.F32.PACK_AB R224, R224, R149 ;  /* 0x00000095e0e0723e */ /* 0x000fc600000010ff */
[----:B------:R-:W0:Y:S01]  /*56df0*/  LDC R3, c[0x0][0x278] ;  /* 0x00009e00ff037b82 */ /* 0x000e220000000800 */
[----:B------:R-:W3:Y:S04]  /*56e00*/  LDL.LU R223, [R1+0x250] ;  /* 0x0002500001df7983 */ /* 0x000ee80000300800 */
[----:B------:R-:W3:Y:S01]  /*56e10*/  LDL.LU R229, [R1+0x1dc] ;  /* 0x0001dc0001e57983 */ /* 0x000ee20000300800 */
[----:B-1----:R-:W-:-:S03]  /*56e20*/  F2FP.BF16.F32.PACK_AB R153, R230, R238 ;  /* 0x000000eee699723e */ /* 0x002fc600000010ff */
[----:B------:R-:W3:Y:S04]  /*56e30*/  LDL.LU R228, [R1+0x6c] ;  /* 0x00006c0001e47983 */ /* 0x000ee80000300800 */
[----:B------:R-:W3:Y:S04]  /*56e40*/  LDL.LU R233, [R1+0x260] ;  /* 0x0002600001e97983 */ /* 0x000ee80000300800 */
[----:B------:R-:W1:Y:S01]  /*56e50*/  LDS.128 R120, [R0] ;  /* 0x0000000000787984 */ /* 0x000e620000000c00 */
[----:B------:R-:W-:Y:S06]  /*56e60*/  BAR.SYNC.DEFER_BLOCKING 0x0 ;  /* 0x0000000000007b1d */ /* 0x000fec0000010000 */
[----:B------:R-:W3:Y:S04]  /*56e70*/  LDL.LU R232, [R1+0x258] ;  /* 0x0002580001e87983 */ /* 0x000ee80000300800 */
[----:B------:R-:W3:Y:S01]  /*56e80*/  LDL.LU R231, [R1+0x3d8] ;  /* 0x0003d80001e77983 */ /* 0x000ee20000300800 */
[----:B------:R-:W-:-:S03]  /*56e90*/  F2FP.BF16.F32.PACK_AB R154, R236, R240 ;  /* 0x000000f0ec9a723e */ /* 0x000fc600000010ff */
[----:B------:R-:W3:Y:S04]  /*56ea0*/  LDL.LU R230, [R1+0x3d4] ;  /* 0x0003d40001e67983 */ /* 0x000ee80000300800 */
[----:B------:R-:W3:Y:S04]  /*56eb0*/  LDL.LU R238, [R1+0x4f0] ;  /* 0x0004f00001ee7983 */ /* 0x000ee80000300800 */
[----:B------:R0:W-:Y:S01]  /*56ec0*/  STSM.16.M88.4 [R2], R156 ;  /* 0x0000009c02007844 */ /* 0x0001e20000000200 */
[----:B------:R-:W-:Y:S06]  /*56ed0*/  BAR.SYNC.DEFER_BLOCKING 0x0 ;  /* 0x0000000000007b1d */ /* 0x000fec0000010000 */
[----:B------:R-:W1:Y:S02]  /*56ee0*/  LDS.128 R124, [R0] ;  /* 0x00000000007c7984 */ /* 0x000e640000000c00 */
[----:B------:R-:W-:Y:S06]  /*56ef0*/  BAR.SYNC.DEFER_BLOCKING 0x0 ;  /* 0x0000000000007b1d */ /* 0x000fec0000010000 */
[----:B------:R-:W-:Y:S02]  /*56f00*/  STSM.16.M88.4 [R2], R144 ;  /* 0x0000009002007844 */ /* 0x000fe40000000200 */
[----:B------:R-:W-:Y:S01]  /*56f10*/  BAR.SYNC.DEFER_BLOCKING 0x0 ;  /* 0x0000000000007b1d */ /* 0x000fe20000010000 */
[----:B0-----:R-:W-:-:S05]  /*56f20*/  F2FP.BF16.F32.PACK_AB R157, R235, R234 ;  /* 0x000000eaeb9d723e */ /* 0x001fca00000010ff */
[----:B------:R-:W3:Y:S04]  /*56f30*/  LDL.LU R235, [R1+0x4ec] ;  /* 0x0004ec0001eb7983 */ /* 0x000ee80000300800 */
[----:B------:R-:W3:Y:S04]  /*56f40*/  LDL.LU R234, [R1+0x3e4] ;  /* 0x0003e40001ea7983 */ /* 0x000ee80000300800 */
[----:B------:R-:W3:Y:S04]  /*56f50*/  LDL.LU R236, [R1+0x3dc] ;  /* 0x0003dc0001ec7983 */ /* 0x000ee80000300800 */
[----:B------:R-:W3:Y:S04]  /*56f60*/  LDL.LU R240, [R1+0x4f8] ;  /* 0x0004f80001f07983 */ /* 0x000ee80000300800 */
[----:B------:R-:W0:Y:S01]  /*56f70*/  LDS.128 R128, [R0] ;  /* 0x0000000000807984 */ /* 0x000e220000000c00 */
[----:B------:R-:W-:Y:S06]  /*56f80*/  BAR.SYNC.DEFER_BLOCKING 0x0 ;  /* 0x0000000000007b1d */ /* 0x000fec0000010000 */
[----:B------:R4:W-:Y:S01]  /*56f90*/  STSM.16.M88.4 [R2], R160 ;  /* 0x000000a002007844 */ /* 0x0009e20000000200 */
[----:B--2---:R-:W-:-:S03]  /*56fa0*/  F2FP.BF16.F32.PACK_AB R155, R239, R243 ;  /* 0x000000f3ef9b723e */ /* 0x004fc600000010ff */
[----:B------:R-:W2:Y:S04]  /*56fb0*/  LDL.LU R239, [R1+0x4f4] ;  /* 0x0004f40001ef7983 */ /* 0x000ea80000300800 */
[----:B------:R-:W2:Y:S01]  /*56fc0*/  LDL.LU R243, [R1+0x74] ;  /* 0x0000740001f37983 */ /* 0x000ea20000300800 */
[----:B------:R-:W-:-:S03]  /*56fd0*/  F2FP.BF16.F32.PACK_AB R158, R242, R241 ;  /* 0x000000f1f29e723e */ /* 0x000fc600000010ff */
[----:B------:R-:W2:Y:S04]  /*56fe0*/  LDL.LU R242, [R1+0x70] ;  /* 0x0000700001f27983 */ /* 0x000ea80000300800 */
[----:B------:R-:W2:Y:S01]  /*56ff0*/  LDL.LU R241, [R1+0x290] ;  /* 0x0002900001f17983 */ /* 0x000ea20000300800 */
[----:B------:R-:W-:-:S03]  /*57000*/  F2FP.BF16.F32.PACK_AB R159, R226, R222 ;  /* 0x000000dee29f723e */ /* 0x000fc600000010ff */
        /* <DEDUP_REMOVED lines=8> */
[----:B------:R-:W4:Y:S04]  /*57090*/  LDL.LU R202, [R1+0x408] ;  /* 0x0004080001ca7983 */ /* 0x000f280000300800 */
[----:B------:R-:W4:Y:S01]  /*570a0*/  LDL.LU R198, [R1+0x400] ;  /* 0x0004000001c67983 */ /* 0x000f220000300800 */
[----:B------:R-:W-:-:S03]  /*570b0*/  F2FP.BF16.F32.PACK_AB R163, R194, R190 ;  /* 0x000000bec2a3723e */ /* 0x000fc600000010ff */
[----:B------:R-:W4:Y:S04]  /*570c0*/  LDL.LU R194, [R1+0x510] ;  /* 0x0005100001c27983 */ /* 0x000f280000300800 */
[----:B------:R-:W4:Y:S01]  /*570d0*/  LDL.LU R190, [R1+0x50c] ;  /* 0x00050c0001be7983 */ /* 0x000f220000300800 */
[----:B------:R-:W-:-:S03]  /*570e0*/  F2FP.BF16.F32.PACK_AB R226, R186, R182 ;  /* 0x000000b6bae2723e */ /* 0x000fc600000010ff */
[----:B------:R-:W4:Y:S01]  /*570f0*/  LDL.LU R186, [R1+0x414] ;  /* 0x0004140001ba7983 */ /* 0x000f220000300800 */
[----:B------:R-:W-:Y:S01]  /*57100*/  F2FP.BF16.F32.PACK_AB R227, R178, R174 ;  /* 0x000000aeb2e3723e */ /* 0x000fe200000010ff */
[----:B------:R-:W-:Y:S06]  /*57110*/  BAR.SYNC.DEFER_BLOCKING 0x0 ;  /* 0x0000000000007b1d */ /* 0x000fec0000010000 */
[----:B------:R-:W4:Y:S04]  /*57120*/  LDL.LU R174, [R1+0x40c] ;  /* 0x00040c0001ae7983 */ /* 0x000f280000300800 */
[----:B------:R-:W4:Y:S04]  /*57130*/  LDL.LU R182, [R1+0x518] ;  /* 0x0005180001b67983 */ /* 0x000f280000300800 */
[----:B------:R-:W4:Y:S01]  /*57140*/  LDL.LU R178, [R1+0x514] ;  /* 0x0005140001b27983 */ /* 0x000f220000300800 */
[----:B------:R-:W-:-:S02]  /*57150*/  F2FP.BF16.F32.PACK_AB R152, R136, R133 ;  /* 0x000000858898723e */ /* 0x000fc400000010ff */
[----:B------:R-:W-:Y:S01]  /*57160*/  F2FP.BF16.F32.PACK_AB R156, R140, R137 ;  /* 0x000000898c9c723e */ /* 0x000fe200000010ff */
[----:B------:R-:W4:Y:S04]  /*57170*/  LDL.LU R250, [R1+0x8c] ;  /* 0x00008c0001fa7983 */ /* 0x000f280000300800 */
[----:B------:R-:W0:Y:S01]  /*57180*/  LDS.128 R132, [R0] ;  /* 0x0000000000847984 */ /* 0x000e220000000c00 */
[----:B------:R-:W-:Y:S01]  /*57190*/  BAR.SYNC.DEFER_BLOCKING 0x0 ;  /* 0x0000000000007b1d */ /* 0x000fe20000010000 */
[----:B------:R-:W-:-:S05]  /*571a0*/  F2FP.BF16.F32.PACK_AB R164, R228, R247 ;  /* 0x000000f7e4a4723e */ /* 0x000fca00000010ff */
[----:B------:R-:W4:Y:S04]  /*571b0*/  LDL.LU R249, [R1+0x80] ;  /* 0x0000800001f97983 */ /* 0x000f280000300800 */
[----:B------:R-:W4:Y:S04]  /*571c0*/  LDL.LU R248, [R1+0x2d0] ;  /* 0x0002d00001f87983 */ /* 0x000f280000300800 */
[----:B------:R-:W4:Y:S04]  /*571d0*/  LDL.LU R252, [R1+0x2c4] ;  /* 0x0002c40001fc7983 */ /* 0x000f280000300800 */
[----:B------:R-:W-:Y:S01]  /*571e0*/  STSM.16.M88.4 [R2], R152 ;  /* 0x0000009802007844 */ /* 0x000fe20000000200 */
[----:B------:R-:W-:Y:S06]  /*571f0*/  BAR.SYNC.DEFER_BLOCKING 0x0 ;  /* 0x0000000000007b1d */ /* 0x000fec0000010000 */
[----:B------:R-:W0:Y:S02]  /*57200*/  LDS.128 R136, [R0] ;  /* 0x0000000000887984 */ /* 0x000e240000000c00 */
[----:B------:R-:W-:Y:S01]  /*57210*/  BAR.SYNC.DEFER_BLOCKING 0x0 ;  /* 0x0000000000007b1d */ /* 0x000fe20000010000 */
[----:B------:R-:W-:-:S05]  /*57220*/  F2FP.BF16.F32.PACK_AB R165, R233, R232 ;  /* 0x000000e8e9a5723e */ /* 0x000fca00000010ff */
[----:B------:R1:W-:Y:S02]  /*57230*/  STSM.16.M88.4 [R2], R156 ;  /* 0x0000009c02007844 */ /* 0x0003e40000000200 */
[----:B-1----:R-:W-:Y:S02]  /*57240*/  F2FP.BF16.F32.PACK_AB R157, R223, R229 ;  /* 0x000000e5df9d723e */ /* 0x002fe400000010ff */
[----:B------:R-:W4:Y:S04]  /*57250*/  LDL.LU R223, [R1+0x9c] ;  /* 0x00009c0001df7983 */ /* 0x000f280000300800 */
[----:B------:R-:W4:Y:S04]  /*57260*/  LDL.LU R229, [R1+0x94] ;  /* 0x0000940001e57983 */ /* 0x000f280000300800 */
[----:B------:R-:W4:Y:S01]  /*57270*/  LDL.LU R228, [R1+0x2e0] ;  /* 0x0002e00001e47983 */ /* 0x000f220000300800 */
[----:B------:R-:W-:-:S03]  /*57280*/  F2FP.BF16.F32.PACK_AB R166, R234, R236 ;  /* 0x000000eceaa6723e */ /* 0x000fc600000010ff */
[----:B------:R-:W4:Y:S04]  /*57290*/  LDL.LU R233, [R1+0x2d8] ;  /* 0x0002d80001e97983 */ /* 0x000f280000300800 */
[----:B------:R-:W4:Y:S01]  /*572a0*/  LDL.LU R236, [R1+0x438] ;  /* 0x0004380001ec7983 */ /* 0x000f220000300800 */
[----:B--2---:R-:W-:Y:S01]  /*572b0*/  F2FP.BF16.F32.PACK_AB R167, R240, R239 ;  /* 0x000000eff0a7723e */ /* 0x004fe200000010ff */
[----:B------:R-:W-:Y:S01]  /*572c0*/  BAR.SYNC.DEFER_BLOCKING 0x0 ;  /* 0x0000000000007b1d */ /* 0x000fe20000010000 */
[----:B------:R-:W-:Y:S02]  /*572d0*/  F2FP.BF16.F32.PACK_AB R169, R241, R222 ;  /* 0x000000def1a9723e */ /* 0x000fe400000010ff */
[----:B---3--:R-:W-:Y:S02]  /*572e0*/  F2FP.BF16.F32.PACK_AB R173, R210, R206 ;  /* 0x000000ced2ad723e */ /* 0x008fe400000010ff */
[----:B----4-:R-:W-:-:S02]  /*572f0*/  F2FP.BF16.F32.PACK_AB R170, R202, R198 ;  /* 0x000000c6caaa723e */ /* 0x010fc400000010ff */
[----:B------:R-:W-:Y:S02]  /*57300*/  F2FP.BF16.F32.PACK_AB R175, R182, R178 ;  /* 0x000000b2b6af723e */ /* 0x000fe400000010ff */
[----:B------:R-:W2:Y:S04]  /*57310*/  LDL.LU R178, [R1+0x434] ;  /* 0x0004340001b27983 */ /* 0x000ea80000300800 */
[----:B------:R-:W3:Y:S04]  /*57320*/  LDL.LU R239, [R1+0x530] ;  /* 0x0005300001ef7983 */ /* 0x000ee80000300800 */
[----:B------:R-:W3:Y:S04]  /*57330*/  LDL.LU R222, [R1+0x52c] ;  /* 0x00052c0001de7983 */ /* 0x000ee80000300800 */
[----:B------:R-:W4:Y:S04]  /*57340*/  LDL.LU R210, [R1+0x444] ;  /* 0x0004440001d27983 */ /* 0x000f280000300800 */
[----:B------:R-:W4:Y:S04]  /*57350*/  LDL.LU R182, [R1+0x43c] ;  /* 0x00043c0001b67983 */ /* 0x000f280000300800 */
[----:B------:R-:W4:Y:S04]  /*57360*/  LDL.LU R202, [R1+0x538] ;  /* 0x0005380001ca7983 */ /* 0x000f280000300800 */
[----:B------:R-:W4:Y:S01]  /*57370*/  LDL.LU R198, [R1+0x534] ;  /* 0x0005340001c67983 */ /* 0x000f220000300800 */
[----:B------:R-:W-:-:S03]  /*57380*/  F2FP.BF16.F32.PACK_AB R158, R231, R230 ;  /* 0x000000e6e79e723e */ /* 0x000fc600000010ff */
[----:B------:R-:W4:Y:S01]  /*57390*/  LDL.LU R232, [R1+0xac] ;  /* 0x0000ac0001e87983 */ /* 0x000f220000300800 */
[----:B------:R-:W-:-:S03]  /*573a0*/  F2FP.BF16.F32.PACK_AB R159, R238, R235 ;  /* 0x000000ebee9f723e */ /* 0x000fc600000010ff */
[----:B------:R-:W4:Y:S04]  /*573b0*/  LDL.LU R231, [R1+0xa0] ;  /* 0x0000a00001e77983 */ /* 0x000f280000300800 */
        /* <DEDUP_REMOVED lines=12> */
[----:B------:R-:W4:Y:S04]  /*57480*/  LDL.LU R241, [R1+0x550] ;  /* 0x0005500001f17983 */ /* 0x000f280000300800 */
[----:B------:R-:W4:Y:S04]  /*57490*/  LDL.LU R218, [R1+0x54c] ;  /* 0x00054c0001da7983 */ /* 0x000f280000300800 */
[----:B------:R-:W4:Y:S04]  /*574a0*/  LDL.LU R214, [R1+0x474] ;  /* 0x0004740001d67983 */ /* 0x000f280000300800 */
[----:B------:R-:W4:Y:S04]  /*574b0*/  LDL.LU R190, [R1+0x46c] ;  /* 0x00046c0001be7983 */ /* 0x000f280000300800 */
[----:B------:R-:W4:Y:S04]  /*574c0*/  LDL.LU R206, [R1+0x558] ;  /* 0x0005580001ce7983 */ /* 0x000f280000300800 */
[----:B------:R-:W4:Y:S01]  /*574d0*/  LDL.LU R194, [R1+0x554] ;  /* 0x0005540001c27983 */ /* 0x000f220000300800 */
[----:B--2---:R-:W-:-:S03]  /*574e0*/  F2FP.BF16.F32.PACK_AB R178, R236, R178 ;  /* 0x000000b2ecb2723e */ /* 0x004fc600000010ff */
[----:B------:R-:W2:Y:S01]  /*574f0*/  LDL.LU R236, [R1+0xdc] ;  /* 0x0000dc0001ec7983 */ /* 0x000ea20000300800 */
[----:B---3--:R-:W-:-:S03]  /*57500*/  F2FP.BF16.F32.PACK_AB R179, R239, R222 ;  /* 0x000000deefb3723e */ /* 0x008fc600000010ff */
[----:B------:R-:W2:Y:S04]  /*57510*/  LDL.LU R239, [R1+0xd8] ;  /* 0x0000d80001ef7983 */ /* 0x000ea80000300800 */
[----:B------:R-:W3:Y:S01]  /*57520*/  LDL.LU R222, [R1+0x350] ;  /* 0x0003500001de7983 */ /* 0x000ee20000300800 */
[----:B----4-:R-:W-:-:S03]  /*57530*/  F2FP.BF16.F32.PACK_AB R182, R210, R182 ;  /* 0x000000b6d2b6723e */ /* 0x010fc600000010ff */
        /* <DEDUP_REMOVED lines=9> */
[----:B------:R-:W-:Y:S02]  /*575d0*/  F2FP.BF16.F32.PACK_AB R186, R242, R186 ;  /* 0x000000baf2ba723e */ /* 0x000fe400000010ff */
[----:B------:R-:W-:Y:S02]  /*575e0*/  F2FP.BF16.F32.PACK_AB R187, R241, R218 ;  /* 0x000000daf1bb723e */ /* 0x000fe400000010ff */
[----:B------:R-:W-:Y:S02]  /*575f0*/  F2FP.BF16.F32.PACK_AB R190, R214, R190 ;  /* 0x000000bed6be723e */ /* 0x000fe400000010ff */
[----:B------:R-:W-:Y:S02]  /*57600*/  F2FP.BF16.F32.PACK_AB R191, R206, R194 ;  /* 0x000000c2cebf723e */ /* 0x000fe400000010ff */
[----:B------:R-:W4:Y:S04]  /*57610*/  LDL.LU R206, [R1+0x494] ;  /* 0x0004940001ce7983 */ /* 0x000f280000300800 */
[----:B------:R-:W4:Y:S04]  /*57620*/  LDL.LU R243, [R1+0x570] ;  /* 0x0005700001f37983 */ /* 0x000f280000300800 */
[----:B------:R-:W4:Y:S04]  /*57630*/  LDL.LU R242, [R1+0x56c] ;  /* 0x00056c0001f27983 */ /* 0x000f280000300800 */
[----:B------:R-:W4:Y:S04]  /*57640*/  LDL.LU R241, [R1+0x4a4] ;  /* 0x0004a40001f17983 */ /* 0x000f280000300800 */
[----:B------:R-:W4:Y:S04]  /*57650*/  LDL.LU R194, [R1+0x49c] ;  /* 0x00049c0001c27983 */ /* 0x000f280000300800 */
[----:B------:R-:W4:Y:S04]  /*57660*/  LDL.LU R218, [R1+0x578] ;  /* 0x0005780001da7983 */ /* 0x000f280000300800 */
[----:B------:R-:W4:Y:S01]  /*57670*/  LDL.LU R214, [R1+0x574] ;  /* 0x0005740001d67983 */ /* 0x000f220000300800 */
[----:B------:R-:W-:-:S02]  /*57680*/  F2FP.BF16.F32.PACK_AB R176, R250, R249 ;  /* 0x000000f9fab0723e */ /* 0x000fc400000010ff */
[----:B------:R-:W-:Y:S01]  /*57690*/  F2FP.BF16.F32.PACK_AB R177, R248, R252 ;  /* 0x000000fcf8b1723e */ /* 0x000fe200000010ff */
        /* <DEDUP_REMOVED lines=11> */
[----:B------:R-:W4:Y:S01]  /*57750*/  LDL.LU R230, [R1+0x4c0] ;  /* 0x0004c00001e67983 */ /* 0x000f220000300800 */
[----:B------:R-:W-:-:S03]  /*57760*/  F2FP.BF16.F32.PACK_AB R160, R148, R141 ;  /* 0x0000008d94a0723e */ /* 0x000fc600000010ff */
[----:B------:R-:W1:Y:S01]  /*57770*/  LDS.128 R140, [R0] ;  /* 0x00000000008c7984 */ /* 0x000e620000000c00 */
[----:B------:R-:W-:Y:S06]  /*57780*/  BAR.SYNC.DEFER_BLOCKING 0x0 ;  /* 0x0000000000007b1d */ /* 0x000fec0000010000 */
[----:B------:R-:W-:Y:S02]  /*57790*/  STSM.16.M88.4 [R2], R160 ;  /* 0x000000a002007844 */ /* 0x000fe40000000200 */
[----:B------:R-:W-:Y:S06]  /*577a0*/  BAR.SYNC.DEFER_BLOCKING 0x0 ;  /* 0x0000000000007b1d */ /* 0x000fec0000010000 */
[----:B------:R-:W1:Y:S02]  /*577b0*/  LDS.128 R144, [R0] ;  /* 0x0000000000907984 */ /* 0x000e640000000c00 */
[----:B------:R-:W-:Y:S01]  /*577c0*/  BAR.SYNC.DEFER_BLOCKING 0x0 ;  /* 0x0000000000007b1d */ /* 0x000fe20000010000 */
[----:B--2---:R-:W-:-:S02]  /*577d0*/  F2FP.BF16.F32.PACK_AB R204, R236, R239 ;  /* 0x000000efeccc723e */ /* 0x004fc400000010ff */
[----:B---3--:R-:W-:Y:S02]  /*577e0*/  F2FP.BF16.F32.PACK_AB R205, R222, R210 ;  /* 0x000000d2decd723e */ /* 0x008fe400000010ff */
[----:B----4-:R-:W-:Y:S02]  /*577f0*/  F2FP.BF16.F32.PACK_AB R192, R202, R198 ;  /* 0x000000c6cac0723e */ /* 0x010fe400000010ff */
[----:B------:R-:W2:Y:S04]  /*57800*/  LDL.LU R198, [R1+0x4bc] ;  /* 0x0004bc0001c67983 */ /* 0x000ea80000300800 */
[----:B------:R-:W3:Y:S04]  /*57810*/  LDL.LU R238, [R1+0x588] ;  /* 0x0005880001ee7983 */ /* 0x000ee80000300800 */
[----:B------:R-:W3:Y:S04]  /*57820*/  LDL.LU R236, [R1+0x584] ;  /* 0x0005840001ec7983 */ /* 0x000ee80000300800 */
[----:B------:R-:W4:Y:S04]  /*57830*/  LDL.LU R239, [R1+0x4c8] ;  /* 0x0004c80001ef7983 */ /* 0x000f280000300800 */
[----:B------:R-:W4:Y:S04]  /*57840*/  LDL.LU R202, [R1+0x4c4] ;  /* 0x0004c40001ca7983 */ /* 0x000f280000300800 */
[----:B------:R-:W4:Y:S04]  /*57850*/  LDL.LU R222, [R1+0x590] ;  /* 0x0005900001de7983 */ /* 0x000f280000300800 */
[----:B------:R-:W4:Y:S04]  /*57860*/  LDL.LU R210, [R1+0x58c] ;  /* 0x00058c0001d27983 */ /* 0x000f280000300800 */
[----:B------:R-:W-:Y:S01]  /*57870*/  STSM.16.M88.4 [R2], R224 ;  /* 0x000000e002007844 */ /* 0x000fe20000000200 */
[----:B------:R-:W-:Y:S01]  /*57880*/  BAR.SYNC.DEFER_BLOCKING 0x0 ;  /* 0x0000000000007b1d */ /* 0x000fe20000010000 */
[----:B------:R-:W-:-:S05]  /*57890*/  F2FP.BF16.F32.PACK_AB R156, R246, R237 ;  /* 0x000000edf69c723e */ /* 0x000fca00000010ff */
        /* <DEDUP_REMOVED lines=9> */
[----:B------:R-:W-:Y:S02]  /*57930*/  F2FP.BF16.F32.PACK_AB R193, R235, R234 ;  /* 0x000000eaebc1723e */ /* 0x000fe400000010ff */
[----:B------:R-:W-:Y:S01]  /*57940*/  F2FP.BF16.F32.PACK_AB R206, R240, R206 ;  /* 0x000000cef0ce723e */ /* 0x000fe200000010ff */
[----:B------:R-:W4:Y:S01]  /*57950*/  LDL.LU R228, [R1+0x1b8] ;  /* 0x0001b80001e47983 */ /* 0x000f220000300800 */
[----:B------:R-:W-:-:S03]  /*57960*/  F2FP.BF16.F32.PACK_AB R207, R243, R242 ;  /* 0x000000f2f3cf723e */ /* 0x000fc600000010ff */
[----:B------:R-:W4:Y:S04]  /*57970*/  LDL.LU R233, [R1+0x1a8] ;  /* 0x0001a80001e97983 */ /* 0x000f280000300800 */
[----:B------:R-:W4:Y:S01]  /*57980*/  LDL.LU R235, [R1+0x3b8] ;  /* 0x0003b80001eb7983 */ /* 0x000f220000300800 */
[----:B------:R-:W-:-:S03]  /*57990*/  F2FP.BF16.F32.PACK_AB R194, R241, R194 ;  /* 0x000000c2f1c2723e */ /* 0x000fc600000010ff */
[----:B------:R-:W4:Y:S04]  /*579a0*/  LDL.LU R234, [R1+0x3b0] ;  /* 0x0003b00001ea7983 */ /* 0x000f280000300800 */
[----:B------:R-:W1:Y:S01]  /*579b0*/  LDS.128 R156, [R0] ;  /* 0x00000000009c7984 */ /* 0x000e620000000c00 */
[----:B------:R-:W-:Y:S01]  /*579c0*/  BAR.SYNC.DEFER_BLOCKING 0x0 ;  /* 0x0000000000007b1d */ /* 0x000fe20000010000 */
[----:B------:R-:W-:-:S05]  /*579d0*/  F2FP.BF16.F32.PACK_AB R195, R218, R214 ;  /* 0x000000d6dac3723e */ /* 0x000fca00000010ff */
[----:B------:R-:W4:Y:S04]  /*579e0*/  LDL.LU R240, [R1+0x1d8] ;  /* 0x0001d80001f07983 */ /* 0x000f280000300800 */
[----:B------:R-:W4:Y:S04]  /*579f0*/  LDL.LU R243, [R1+0x1c8] ;  /* 0x0001c80001f37983 */ /* 0x000f280000300800 */
[----:B------:R-:W4:Y:S04]  /*57a00*/  LDL.LU R242, [R1+0x3c0] ;  /* 0x0003c00001f27983 */ /* 0x000f280000300800 */
[----:B------:R-:W4:Y:S04]  /*57a10*/  LDL.LU R241, [R1+0x3bc] ;  /* 0x0003bc0001f17983 */ /* 0x000f280000300800 */
[----:B------:R-:W-:Y:S01]  /*57a20*/  STSM.16.M88.4 [R2], R168 ;  /* 0x000000a802007844 */ /* 0x000fe20000000200 */
[----:B------:R-:W-:Y:S06]  /*57a30*/  BAR.SYNC.DEFER_BLOCKING 0x0 ;  /* 0x0000000000007b1d */ /* 0x000fec0000010000 */
[----:B------:R-:W4:Y:S04]  /*57a40*/  LDL.LU R218, [R1+0x4e0] ;  /* 0x0004e00001da7983 */ /* 0x000f280000300800 */
[----:B------:R-:W4:Y:S04]  /*57a50*/  LDL.LU R214, [R1+0x4dc] ;  /* 0x0004dc0001d67983 */ /* 0x000f280000300800 */
[----:B------:R-:W1:Y:S01]  /*57a60*/  LDS.128 R160, [R0] ;  /* 0x0000000000a07984 */ /* 0x000e620000000c00 */
[----:B------:R-:W-:Y:S01]  /*57a70*/  BAR.SYNC.DEFER_BLOCKING 0x0 ;  /* 0x0000000000007b1d */ /* 0x000fe20000010000 */
[----:B------:R-:W-:-:S05]  /*57a80*/  F2FP.BF16.F32.PACK_AB R201, R232, R231 ;  /* 0x000000e7e8c9723e */ /* 0x000fca00000010ff */
[----:B------:R-:W4:Y:S04]  /*57a90*/  LDL.LU R232, [R1+0x598] ;  /* 0x0005980001e87983 */ /* 0x000f280000300800 */
[----:B------:R-:W4:Y:S04]  /*57aa0*/  LDL.LU R231, [R1+0x594] ;  /* 0x0005940001e77983 */ /* 0x000f280000300800 */
[----:B------:R-:W-:Y:S01]  /*57ab0*/  STSM.16.M88.4 [R2], R172 ;  /* 0x000000ac02007844 */ /* 0x000fe20000000200 */
[----:B------:R-:W-:Y:S06]  /*57ac0*/  BAR.SYNC.DEFER_BLOCKING 0x0 ;  /* 0x0000000000007b1d */ /* 0x000fec0000010000 */
[----:B------:R-:W1:Y:S02]  /*57ad0*/  LDS.128 R164, [R0] ;  /* 0x0000000000a47984 */ /* 0x000e640000000c00 */
[----:B------:R-:W-:Y:S01]  /*57ae0*/  BAR.SYNC.DEFER_BLOCKING 0x0 ;  /* 0x0000000000007b1d */ /* 0x000fe20000010000 */
[----:B--2---:R-:W-:-:S05]  /*57af0*/  F2FP.BF16.F32.PACK_AB R198, R230, R198 ;  /* 0x000000c6e6c6723e */ /* 0x004fca00000010ff */
[----:B------:R-:W2:Y:S01]  /*57b00*/  LDL.LU R230, [R1+0x4e8] ;  /* 0x0004e80001e67983 */ /* 0x000ea20000300800 */
[----:B---3--:R-:W-:Y:S02]  /*57b10*/  F2FP.BF16.F32.PACK_AB R199, R238, R236 ;  /* 0x000000eceec7723e */ /* 0x008fe400000010ff */
[----:B----4-:R-:W-:Y:S02]  /*57b20*/  F2FP.BF16.F32.PACK_AB R202, R239, R202 ;  /* 0x000000caefca723e */ /* 0x010fe400000010ff */
[----:B------:R-:W-:Y:S02]  /*57b30*/  F2FP.BF16.F32.PACK_AB R203, R222, R210 ;  /* 0x000000d2decb723e */ /* 0x000fe400000010ff */
[----:B------:R-:W2:Y:S04]  /*57b40*/  LDL.LU R210, [R1+0x4e4] ;  /* 0x0004e40001d27983 */ /* 0x000ea80000300800 */
[----:B------:R-:W3:Y:S04]  /*57b50*/  LDL.LU R238, [R1+0x5a0] ;  /* 0x0005a00001ee7983 */ /* 0x000ee80000300800 */
[----:B------:R-:W3:Y:S04]  /*57b60*/  LDL.LU R236, [R1+0x59c] ;  /* 0x00059c0001ec7983 */ /* 0x000ee80000300800 */
[----:B------:R-:W4:Y:S04]  /*57b70*/  LDL.LU R239, [R1+0x254] ;  /* 0x0002540001ef7983 */ /* 0x000f280000300800 */
[----:B------:R-:W4:Y:S04]  /*57b80*/  LDL.LU R222, [R1+0x1f8] ;  /* 0x0001f80001de7983 */ /* 0x000f280000300800 */
[----:B------:R-:W-:Y:S01]  /*57b90*/  STSM.16.M88.4 [R2], R176 ;  /* 0x000000b002007844 */ /* 0x000fe20000000200 */
[----:B------:R-:W-:Y:S01]  /*57ba0*/  BAR.SYNC.DEFER_BLOCKING 0x0 ;  /* 0x0000000000007b1d */ /* 0x000fe20000010000 */
[----:B------:R-:W-:-:S05]  /*57bb0*/  F2FP.BF16.F32.PACK_AB R196, R250, R249 ;  /* 0x000000f9fac4723e */ /* 0x000fca00000010ff */
[----:B------:R-:W4:Y:S04]  /*57bc0*/  LDL.LU R220, [R1+0x3e8] ;  /* 0x0003e80001dc7983 */ /* 0x000f280000300800 */
[----:B------:R-:W4:Y:S04]  /*57bd0*/  LDL.LU R219, [R1+0x3e0] ;  /* 0x0003e00001db7983 */ /* 0x000f280000300800 */
[----:B------:R-:W4:Y:S04]  /*57be0*/  LDL.LU R251, [R1+0x264] ;  /* 0x0002640001fb7983 */ /* 0x000f280000300800 */
[----:B------:R-:W4:Y:S04]  /*57bf0*/  LDL.LU R250, [R1+0x25c] ;  /* 0x00025c0001fa7983 */ /* 0x000f280000300800 */
[----:B------:R-:W1:Y:S01]  /*57c00*/  LDS.128 R168, [R0] ;  /* 0x0000000000a87984 */ /* 0x000e620000000c00 */
[----:B------:R-:W-:Y:S06]  /*57c10*/  BAR.SYNC.DEFER_BLOCKING 0x0 ;  /* 0x0000000000007b1d */ /* 0x000fec0000010000 */
[----:B------:R-:W4:Y:S04]  /*57c20*/  LDL.LU R249, [R1+0x3f0] ;  /* 0x0003f00001f97983 */ /* 0x000f280000300800 */
        /* <DEDUP_REMOVED lines=12> */
[----:B------:R-:W-:-:S02]  /*57cf0*/  F2FP.BF16.F32.PACK_AB R208, R240, R243 ;  /* 0x000000f3f0d0723e */ /* 0x000fc400000010ff */
[----:B------:R-:W-:-:S03]  /*57d00*/  F2FP.BF16.F32.PACK_AB R209, R242, R241 ;  /* 0x000000f1f2d1723e */ /* 0x000fc600000010ff */
[----:B------:R0:W-:Y:S01]  /*57d10*/  STSM.16.M88.4 [R2], R204 ;  /* 0x000000cc02007844 */ /* 0x0001e20000000200 */
[----:B------:R-:W-:Y:S02]  /*57d20*/  F2FP.BF16.F32.PACK_AB R197, R248, R252 ;  /* 0x000000fcf8c5723e */ /* 0x000fe400000010ff */
[----:B------:R-:W-:Y:S01]  /*57d30*/  F2FP.BF16.F32.PACK_AB R200, R223, R229 ;  /* 0x000000e5dfc8723e */ /* 0x000fe200000010ff */
[----:B------:R-:W-:Y:S01]  /*57d40*/  BAR.SYNC.DEFER_BLOCKING 0x0 ;  /* 0x0000000000007b1d */ /* 0x000fe20000010000 */
[----:B0-----:R-:W-:Y:S02]  /*57d50*/  F2FP.BF16.F32.PACK_AB R204, R228, R233 ;  /* 0x000000e9e4cc723e */ /* 0x001fe400000010ff */
[----:B------:R-:W-:-:S03]  /*57d60*/  F2FP.BF16.F32.PACK_AB R205, R235, R234 ;  /* 0x000000eaebcd723e */ /* 0x000fc600000010ff */
        /* <DEDUP_REMOVED lines=11> */
[----:B------:R-:W-:-:S03]  /*57e20*/  F2FP.BF16.F32.PACK_AB R207, R232, R231 ;  /* 0x000000e7e8cf723e */ /* 0x000fc600000010ff */
[----:B------:R-:W4:Y:S04]  /*57e30*/  LDL.LU R252, [R1+0x288] ;  /* 0x0002880001fc7983 */ /* 0x000f280000300800 */
[----:B------:R-:W4:Y:S01]  /*57e40*/  LDL.LU R223, [R1+0x418] ;  /* 0x0004180001df7983 */ /* 0x000f220000300800 */
[----:B--2---:R-:W-:-:S03]  /*57e50*/  F2FP.BF16.F32.PACK_AB R210, R230, R210 ;  /* 0x000000d2e6d2723e */ /* 0x004fc600000010ff */
[----:B------:R-:W2:Y:S01]  /*57e60*/  LDL.LU R229, [R1+0x410] ;  /* 0x0004100001e57983 */ /* 0x000ea20000300800 */
[----:B---3--:R-:W-:-:S03]  /*57e70*/  F2FP.BF16.F32.PACK_AB R211, R238, R236 ;  /* 0x000000eceed3723e */ /* 0x008fc600000010ff */
[----:B------:R-:W3:Y:S01]  /*57e80*/  LDL.LU R233, [R1+0x2a4] ;  /* 0x0002a40001e97983 */ /* 0x000ee20000300800 */
[----:B----4-:R-:W-:-:S03]  /*57e90*/  F2FP.BF16.F32.PACK_AB R212, R239, R222 ;  /* 0x000000deefd4723e */ /* 0x010fc600000010ff */
[----:B------:R-:W3:Y:S04]  /*57ea0*/  LDL.LU R232, [R1+0x29c] ;  /* 0x00029c0001e87983 */ /* 0x000ee80000300800 */
[----:B------:R-:W4:Y:S04]  /*57eb0*/  LDL.LU R231, [R1+0x420] ;  /* 0x0004200001e77983 */ /* 0x000f280000300800 */
[----:B------:R-:W4:Y:S04]  /*57ec0*/  LDL.LU R230, [R1+0x41c] ;  /* 0x00041c0001e67983 */ /* 0x000f280000300800 */
[----:B------:R-:W4:Y:S04]  /*57ed0*/  LDL.LU R238, [R1+0x520] ;  /* 0x0005200001ee7983 */ /* 0x000f280000300800 */
[----:B------:R-:W4:Y:S04]  /*57ee0*/  LDL.LU R222, [R1+0x51c] ;  /* 0x00051c0001de7983 */ /* 0x000f280000300800 */
[----:B------:R-:W4:Y:S04]  /*57ef0*/  LDL.LU R236, [R1+0x5b8] ;  /* 0x0005b80001ec7983 */ /* 0x000f280000300800 */
[----:B------:R-:W4:Y:S04]  /*57f00*/  LDL.LU R239, [R1+0x5b4] ;  /* 0x0005b40001ef7983 */ /* 0x000f280000300800 */
[----:B------:R-:W0:Y:S01]  /*57f10*/  LDS.128 R184, [R0] ;  /* 0x0000000000b87984 */ /* 0x000e220000000c00 */
[----:B------:R-:W-:Y:S06]  /*57f20*/  BAR.SYNC.DEFER_BLOCKING 0x0 ;  /* 0x0000000000007b1d */ /* 0x000fec0000010000 */
[----:B------:R-:W4:Y:S04]  /*57f30*/  LDL.LU R7, [R1+0x528] ;  /* 0x0005280001077983 */ /* 0x000f280000300800 */
[----:B------:R-:W-:Y:S01]  /*57f40*/  STSM.16.M88.4 [R2], R192 ;  /* 0x000000c002007844 */ /* 0x000fe20000000200 */
[----:B------:R-:W-:Y:S06]  /*57f50*/  BAR.SYNC.DEFER_BLOCKING 0x0 ;  /* 0x0000000000007b1d */ /* 0x000fec0000010000 */
[----:B------:R-:W0:Y:S02]  /*57f60*/  LDS.128 R188, [R0] ;  /* 0x0000000000bc7984 */ /* 0x000e240000000c00 */
[----:B------:R-:W-:Y:S06]  /*57f70*/  BAR.SYNC.DEFER_BLOCKING 0x0 ;  /* 0x0000000000007b1d */ /* 0x000fec0000010000 */
[----:B------:R-:W-:Y:S02]  /*57f80*/  STSM.16.M88.4 [R2], R196 ;  /* 0x000000c402007844 */ /* 0x000fe40000000200 */
[----:B------:R-:W-:Y:S06]  /*57f90*/  BAR.SYNC.DEFER_BLOCKING 0x0 ;  /* 0x0000000000007b1d */ /* 0x000fec0000010000 */
[----:B------:R-:W0:Y:S02]  /*57fa0*/  LDS.128 R192, [R0] ;  /* 0x0000000000c07984 */ /* 0x000e240000000c00 */
[----:B------:R-:W-:Y:S01]  /*57fb0*/  BAR.SYNC.DEFER_BLOCKING 0x0 ;  /* 0x0000000000007b1d */ /* 0x000fe20000010000 */
[----:B------:R-:W-:-:S05]  /*57fc0*/  F2FP.BF16.F32.PACK_AB R213, R220, R219 ;  /* 0x000000dbdcd5723e */ /* 0x000fca00000010ff */
[----:B------:R-:W-:Y:S02]  /*57fd0*/  STSM.16.M88.4 [R2], R200 ;  /* 0x000000c802007844 */ /* 0x000fe40000000200 */
[----:B------:R-:W-:Y:S06]  /*57fe0*/  BAR.SYNC.DEFER_BLOCKING 0x0 ;  /* 0x0000000000007b1d */ /* 0x000fec0000010000 */
[----:B------:R-:W0:Y:S02]  /*57ff0*/  LDS.128 R196, [R0] ;  /* 0x0000000000c47984 */ /* 0x000e240000000c00 */
[----:B------:R-:W-:Y:S01]  /*58000*/  BAR.SYNC.DEFER_BLOCKING 0x0 ;  /* 0x0000000000007b1d */ /* 0x000fe20000010000 */
[----:B------:R-:W-:-:S02]  /*58010*/  F2FP.BF16.F32.PACK_AB R217, R249, R228 ;  /* 0x000000e4f9d9723e */ /* 0x000fc400000010ff */
[----:B------:R-:W-:Y:S02]  /*58020*/  F2FP.BF16.F32.PACK_AB R214, R235, R214 ;  /* 0x000000d6ebd6723e */ /* 0x000fe400000010ff */
[----:B------:R-:W-:Y:S02]  /*58030*/  F2FP.BF16.F32.PACK_AB R215, R234, R240 ;  /* 0x000000f0ead7723e */ /* 0x000fe400000010ff */
[----:B------:R-:W4:Y:S04]  /*58040*/  LDL.LU R234, [R1+0x524] ;  /* 0x0005240001ea7983 */ /* 0x000f280000300800 */
[----:B------:R-:W4:Y:S04]  /*58050*/  LDL.LU R6, [R1+0x5c0] ;  /* 0x0005c00001067983 */ /* 0x000f280000300800 */
[----:B------:R-:W4:Y:S01]  /*58060*/  LDL.LU R235, [R1+0x5bc] ;  /* 0x0005bc0001eb7983 */ /* 0x000f220000300800 */
        /* <DEDUP_REMOVED lines=8> */
[----:B------:R-:W-:Y:S01]  /*580f0*/  STSM.16.M88.4 [R2], R204 ;  /* 0x000000cc02007844 */ /* 0x000fe20000000200 */
[----:B------:R-:W-:Y:S01]  /*58100*/  BAR.SYNC.DEFER_BLOCKING 0x0 ;  /* 0x0000000000007b1d */ /* 0x000fe20000010000 */
[----:B------:R-:W-:-:S02]  /*58110*/  F2FP.BF16.F32.PACK_AB R216, R251, R250 ;  /* 0x000000fafbd8723e */ /* 0x000fc400000010ff */
[----:B--2---:R-:W-:Y:S02]  /*58120*/  F2FP.BF16.F32.PACK_AB R221, R223, R229 ;  /* 0x000000e5dfdd723e */ /* 0x004fe400000010ff */
[----:B------:R-:W-:Y:S01]  /*58130*/  F2FP.BF16.F32.PACK_AB R220, R248, R252 ;  /* 0x000000fcf8dc723e */ /* 0x000fe200000010ff */
[----:B------:R-:W2:Y:S01]  /*58140*/  LDL.LU R251, [R1+0x450] ;  /* 0x0004500001fb7983 */ /* 0x000ea20000300800 */
[----:B---3--:R-:W-:-:S03]  /*58150*/  F2FP.BF16.F32.PACK_AB R232, R233, R232 ;  /* 0x000000e8e9e8723e */ /* 0x008fc600000010ff */
[----:B------:R-:W2:Y:S01]  /*58160*/  LDL.LU R229, [R1+0x44c] ;  /* 0x00044c0001e57983 */ /* 0x000ea20000300800 */
[----:B----4-:R-:W-:-:S03]  /*58170*/  F2FP.BF16.F32.PACK_AB R233, R231, R230 ;  /* 0x000000e6e7e9723e */ /* 0x010fc600000010ff */
[----:B------:R-:W3:Y:S01]  /*58180*/  LDL.LU R250, [R1+0x540] ;  /* 0x0005400001fa7983 */ /* 0x000ee20000300800 */
[----:B------:R-:W-:-:S03]  /*58190*/  F2FP.BF16.F32.PACK_AB R222, R238, R222 ;  /* 0x000000deeede723e */ /* 0x000fc600000010ff */
[----:B------:R-:W3:Y:S04]  /*581a0*/  LDL.LU R248, [R1+0x53c] ;  /* 0x00053c0001f87983 */ /* 0x000ee80000300800 */
[----:B------:R-:W4:Y:S01]  /*581b0*/  LDL.LU R252, [R1+0x5c8] ;  /* 0x0005c80001fc7983 */ /* 0x000f220000300800 */
[----:B------:R-:W-:-:S03]  /*581c0*/  F2FP.BF16.F32.PACK_AB R223, R236, R239 ;  /* 0x000000efecdf723e */ /* 0x000fc600000010ff */
[----:B------:R-:W4:Y:S04]  /*581d0*/  LDL.LU R231, [R1+0x5c4] ;  /* 0x0005c40001e77983 */ /* 0x000f280000300800 */
[----:B------:R-:W2:Y:S04]  /*581e0*/  LDL.LU R230, [R1+0x548] ;  /* 0x0005480001e67983 */ /* 0x000ea80000300800 */
[----:B------:R-:W2:Y:S04]  /*581f0*/  LDL.LU R238, [R1+0x544] ;  /* 0x0005440001ee7983 */ /* 0x000ea80000300800 */
[----:B------:R-:W3:Y:S04]  /*58200*/  LDL.LU R236, [R1+0x5d0] ;  /* 0x0005d00001ec7983 */ /* 0x000ee80000300800 */
[----:B------:R-:W3:Y:S04]  /*58210*/  LDL.LU R239, [R1+0x5cc] ;  /* 0x0005cc0001ef7983 */ /* 0x000ee80000300800 */
[----:B------:R-:W0:Y:S01]  /*58220*/  LDS.128 R200, [R0] ;  /* 0x0000000000c87984 */ /* 0x000e220000000c00 */
[----:B------:R-:W-:Y:S06]  /*58230*/  BAR.SYNC.DEFER_BLOCKING 0x0 ;  /* 0x0000000000007b1d */ /* 0x000fec0000010000 */
[----:B------:R-:W-:Y:S02]  /*58240*/  STSM.16.M88.4 [R2], R208 ;  /* 0x000000d002007844 */ /* 0x000fe40000000200 */
[----:B------:R-:W-:Y:S06]  /*58250*/  BAR.SYNC.DEFER_BLOCKING 0x0 ;  /* 0x0000000000007b1d */ /* 0x000fec0000010000 */
[----:B------:R-:W0:Y:S02]  /*58260*/  LDS.128 R204, [R0] ;  /* 0x0000000000cc7984 */ /* 0x000e240000000c00 */
        /* <DEDUP_REMOVED lines=11> */
[----:B------:R-:W0:Y:S01]  /*58320*/  LDS.128 R216, [R0] ;  /* 0x0000000000d87984 */ /* 0x000e220000000c00 */
[----:B------:R-:W-:-:S02]  /*58330*/  F2FP.BF16.F32.PACK_AB R234, R7, R234 ;  /* 0x000000ea07ea723e */ /* 0x000fc400000010ff */
[----:B------:R-:W-:Y:S01]  /*58340*/  F2FP.BF16.F32.PACK_AB R235, R6, R235 ;  /* 0x000000eb06eb723e */ /* 0x000fe200000010ff */
[----:B------:R-:W-:Y:S01]  /*58350*/  BAR.SYNC.DEFER_BLOCKING 0x0 ;  /* 0x0000000000007b1d */ /* 0x000fe20000010000 */
[----:B------:R-:W-:Y:S02]  /*58360*/  F2FP.BF16.F32.PACK_AB R224, R249, R228 ;  /* 0x000000e4f9e0723e */ /* 0x000fe400000010ff */
[----:B------:R-:W-:Y:S02]  /*58370*/  F2FP.BF16.F32.PACK_AB R225, R240, R243 ;  /* 0x000000f3f0e1723e */ /* 0x000fe400000010ff */
[----:B------:R-:W-:Y:S01]  /*58380*/  F2FP.BF16.F32.PACK_AB R228, R242, R241 ;  /* 0x000000f1f2e4723e */ /* 0x000fe200000010ff */
[----:B------:R1:W-:Y:S02]  /*58390*/  STSM.16.M88.4 [R2], R232 ;  /* 0x000000e802007844 */ /* 0x0003e40000000200 */
[----:B------:R-:W-:Y:S06]  /*583a0*/  BAR.SYNC.DEFER_BLOCKING 0x0 ;  /* 0x0000000000007b1d */ /* 0x000fec0000010000 */
[----:B-1----:R-:W2:Y:S04]  /*583b0*/  LDL.LU R232, [R1+0x308] ;  /* 0x0003080001e87983 */ /* 0x002ea80000300800 */
        /* <DEDUP_REMOVED lines=8> */
[----:B----4-:R-:W-:-:S03]  /*58440*/  F2FP.BF16.F32.PACK_AB R227, R252, R231 ;  /* 0x000000e7fce3723e */ /* 0x010fc600000010ff */
[----:B------:R-:W4:Y:S01]  /*58450*/  LDL.LU R246, [R1+0x568] ;  /* 0x0005680001f67983 */ /* 0x000f220000300800 */
[----:B---3--:R-:W-:-:S03]  /*58460*/  F2FP.BF16.F32.PACK_AB R231, R236, R239 ;  /* 0x000000efece7723e */ /* 0x008fc600000010ff */
[----:B------:R-:W4:Y:S04]  /*58470*/  LDL.LU R242, [R1+0x564] ;  /* 0x0005640001f27983 */ /* 0x000f280000300800 */
[----:B------:R-:W3:Y:S04]  /*58480*/  LDL.LU R7, [R1+0x5e0] ;  /* 0x0005e00001077983 */ /* 0x000ee80000300800 */
[----:B------:R-:W3:Y:S04]  /*58490*/  LDL.LU R243, [R1+0x5dc] ;  /* 0x0005dc0001f37983 */ /* 0x000ee80000300800 */
[----:B------:R-:W4:Y:S04]  /*584a0*/  LDL.LU R6, [R1+0x354] ;  /* 0x0003540001067983 */ /* 0x000f280000300800 */
[----:B------:R-:W4:Y:S04]  /*584b0*/  LDL.LU R236, [R1+0x348] ;  /* 0x0003480001ec7983 */ /* 0x000f280000300800 */
[----:B------:R-:W1:Y:S01]  /*584c0*/  LDS.128 R220, [R0] ;  /* 0x0000000000dc7984 */ /* 0x000e620000000c00 */
[----:B------:R-:W-:Y:S01]  /*584d0*/  F2FP.BF16.F32.PACK_AB R226, R250, R248 ;  /* 0x000000f8fae2723e */ /* 0x000fe200000010ff */
[----:B------:R-:W-:Y:S06]  /*584e0*/  BAR.SYNC.DEFER_BLOCKING 0x0 ;  /* 0x0000000000007b1d */ /* 0x000fec0000010000 */
[----:B------:R-:W-:Y:S02]  /*584f0*/  STSM.16.M88.4 [R2], R224 ;  /* 0x000000e002007844 */ /* 0x000fe40000000200 */
[----:B------:R-:W-:Y:S01]  /*58500*/  BAR.SYNC.DEFER_BLOCKING 0x0 ;  /* 0x0000000000007b1d */ /* 0x000fe20000010000 */
[----:B--2---:R-:W-:-:S02]  /*58510*/  F2FP.BF16.F32.PACK_AB R229, R251, R229 ;  /* 0x000000e5fbe5723e */ /* 0x004fc400000010ff */
[----:B------:R-:W-:-:S03]  /*58520*/  F2FP.BF16.F32.PACK_AB R230, R230, R238 ;  /* 0x000000eee6e6723e */ /* 0x000fc600000010ff */
[----:B------:R-:W2:Y:S04]  /*58530*/  LDL.LU R251, [R1+0x4a8] ;  /* 0x0004a80001fb7983 */ /* 0x000ea80000300800 */
[----:B------:R-:W2:Y:S04]  /*58540*/  LDL.LU R248, [R1+0x4a0] ;  /* 0x0004a00001f87983 */ /* 0x000ea80000300800 */
[----:B------:R-:W2:Y:S04]  /*58550*/  LDL.LU R252, [R1+0x580] ;  /* 0x0005800001fc7983 */ /* 0x000ea80000300800 */
[----:B------:R-:W2:Y:S04]  /*58560*/  LDL.LU R238, [R1+0x57c] ;  /* 0x00057c0001ee7983 */ /* 0x000ea80000300800 */
[----:B------:R-:W1:Y:S01]  /*58570*/  LDS.128 R224, [R0] ;  /* 0x0000000000e07984 */ /* 0x000e620000000c00 */
[----:B------:R-:W-:Y:S06]  /*58580*/  BAR.SYNC.DEFER_BLOCKING 0x0 ;  /* 0x0000000000007b1d */ /* 0x000fec0000010000 */
[----:B------:R-:W2:Y:S04]  /*58590*/  LDL.LU R250, [R1+0x5e8] ;  /* 0x0005e80001fa7983 */ /* 0x000ea80000300800 */
[----:B------:R-:W2:Y:S04]  /*585a0*/  LDL.LU R239, [R1+0x5e4] ;  /* 0x0005e40001ef7983 */ /* 0x000ea80000300800 */
[----:B------:R0:W-:Y:S04]  /*585b0*/  STSM.16.M88.4 [R2], R228 ;  /* 0x000000e402007844 */ /* 0x0001e80000000200 */
[----:B0-----:R-:W2:Y:S04]  /*585c0*/  LDL.LU R229, [R1+0x314] ;  /* 0x0003140001e57983 */ /* 0x001ea80000300800 */
[----:B------:R-:W2:Y:S04]  /*585d0*/  LDL.LU R230, [R1+0x478] ;  /* 0x0004780001e67983 */ /* 0x000ea80000300800 */
[----:B------:R-:W2:Y:S01]  /*585e0*/  LDL.LU R231, [R1+0x324] ;  /* 0x0003240001e77983 */ /* 0x000ea20000300800 */
[----:B------:R-:W-:-:S02]  /*585f0*/  F2FP.BF16.F32.PACK_AB R241, R234, R241 ;  /* 0x000000f1eaf1723e */ /* 0x000fc400000010ff */
[----:B------:R-:W-:Y:S02]  /*58600*/  F2FP.BF16.F32.PACK_AB R234, R235, R249 ;  /* 0x000000f9ebea723e */ /* 0x000fe400000010ff */
[----:B------:R-:W2:Y:S01]  /*58610*/  LDL.LU R249, [R1+0x20] ;  /* 0x0000200001f97983 */ /* 0x000ea20000300800 */
[----:B------:R-:W-:Y:S01]  /*58620*/  BAR.SYNC.DEFER_BLOCKING 0x0 ;  /* 0x0000000000007b1d */ /* 0x000fe20000010000 */
[----:B----4-:R-:W-:-:S05]  /*58630*/  F2FP.BF16.F32.PACK_AB R236, R6, R236 ;  /* 0x000000ec06ec723e */ /* 0x010fca00000010ff */
[----:B------:R-:W4:Y:S01]  /*58640*/  LDL.LU R6, [R1+0x24] ;  /* 0x0000240001067983 */ /* 0x000f220000300800 */
[----:B------:R-:W-:Y:S02]  /*58650*/  F2FP.BF16.F32.PACK_AB R235, R247, R237 ;  /* 0x000000edf7eb723e */ /* 0x000fe400000010ff */
[----:B------:R-:W-:Y:S01]  /*58660*/  F2FP.BF16.F32.PACK_AB R242, R246, R242 ;  /* 0x000000f2f6f2723e */ /* 0x000fe200000010ff */
[----:B------:R-:W0:Y:S01]  /*58670*/  LDC R247, c[0x0][0x278] ;  /* 0x00009e00fff77b82 */ /* 0x000e220000000800 */
[----:B---3--:R-:W-:Y:S02]  /*58680*/  F2FP.BF16.F32.PACK_AB R243, R7, R243 ;  /* 0x000000f307f3723e */ /* 0x008fe400000010ff */
[----:B------:R-:W-:-:S05]  /*58690*/  SHF.L.U32 R3, R3, 0x1, RZ ;  /* 0x0000000103037819 */ /* 0x000fca00000006ff */
[----:B------:R-:W3:Y:S01]  /*586a0*/  LDC R7, c[0x0][0x278] ;  /* 0x00009e00ff077b82 */ /* 0x000ee20000000800 */
[----:B--2---:R-:W-:Y:S02]  /*586b0*/  F2FP.BF16.F32.PACK_AB R232, R229, R232 ;  /* 0x000000e8e5e8723e */ /* 0x004fe400000010ff */
[----:B------:R-:W-:Y:S02]  /*586c0*/  F2FP.BF16.F32.PACK_AB R233, R230, R233 ;  /* 0x000000e9e6e9723e */ /* 0x000fe400000010ff */
[----:B------:R-:W-:Y:S02]  /*586d0*/  F2FP.BF16.F32.PACK_AB R240, R231, R240 ;  /* 0x000000f0e7f0723e */ /* 0x000fe400000010ff */
[----:B------:R-:W2:Y:S01]  /*586e0*/  LDS.128 R228, [R0] ;  /* 0x0000000000e47984 */ /* 0x000ea20000000c00 */
[----:B------:R-:W-:Y:S06]  /*586f0*/  BAR.SYNC.DEFER_BLOCKING 0x0 ;  /* 0x0000000000007b1d */ /* 0x000fec0000010000 */
[----:B------:R-:W-:Y:S02]  /*58700*/  STSM.16.M88.4 [R2], R232 ;  /* 0x000000e802007844 */ /* 0x000fe40000000200 */
[----:B------:R-:W-:Y:S06]  /*58710*/  BAR.SYNC.DEFER_BLOCKING 0x0 ;  /* 0x0000000000007b1d */ /* 0x000fec0000010000 */
[----:B------:R-:W2:Y:S02]  /*58720*/  LDS.128 R232, [R0] ;  /* 0x0000000000e87984 */ /* 0x000ea40000000c00 */
[----:B------:R-:W-:Y:S06]  /*58730*/  BAR.SYNC.DEFER_BLOCKING 0x0 ;  /* 0x0000000000007b1d */ /* 0x000fec0000010000 */
[----:B------:R-:W-:Y:S02]  /*58740*/  STSM.16.M88.4 [R2], R240 ;  /* 0x000000f002007844 */ /* 0x000fe40000000200 */
[----:B------:R-:W-:Y:S01]  /*58750*/  BAR.SYNC.DEFER_BLOCKING 0x0 ;  /* 0x0000000000007b1d */ /* 0x000fe20000010000 */
[----:B------:R-:W-:-:S02]  /*58760*/  F2FP.BF16.F32.PACK_AB R237, R251, R248 ;  /* 0x000000f8fbed723e */ /* 0x000fc400000010ff */
[----:B------:R-:W-:Y:S02]  /*58770*/  F2FP.BF16.F32.PACK_AB R238, R252, R238 ;  /* 0x000000eefcee723e */ /* 0x000fe400000010ff */
[----:B------:R-:W-:-:S03]  /*58780*/  F2FP.BF16.F32.PACK_AB R239, R250, R239 ;  /* 0x000000effaef723e */ /* 0x000fc600000010ff */
[----:B------:R-:W1:Y:S01]  /*58790*/  LDC R248, c[0x0][0x278] ;  /* 0x00009e00fff87b82 */ /* 0x000e620000000800 */
[----:B------:R-:W-:Y:S01]  /*587a0*/  IADD3 R246, P0, R3, R244, RZ ;  /* 0x000000f403f67210 */ /* 0x000fe20007f1e0ff */
[----:B------:R-:W2:Y:S04]  /*587b0*/  LDL.LU R250, [R1+0x28] ;  /* 0x0000280001fa7983 */ /* 0x000ea80000300800 */
[----:B------:R-:W2:Y:S02]  /*587c0*/  LDS.128 R240, [R0] ;  /* 0x0000000000f07984 */ /* 0x000ea40000000c00 */
[----:B------:R-:W3:Y:S08]  /*587d0*/  LDC R252, c[0x0][0x278] ;  /* 0x00009e00fffc7b82 */ /* 0x000ef00000000800 */
[----:B------:R-:W-:Y:S01]  /*587e0*/  BAR.SYNC.DEFER_BLOCKING 0x0 ;  /* 0x0000000000007b1d */ /* 0x000fe20000010000 */
[----:B0-----:R-:W-:-:S07]  /*587f0*/  LEA.HI.X.SX32 R247, R247, R245, 0x1, P0 ;  /* 0x000000f5f7f77211 */ /* 0x001fce00000f0eff */
[----:B------:R-:W0:Y:S01]  /*58800*/  LDC R251, c[0x0][0x278] ;  /* 0x00009e00fffb7b82 */ /* 0x000e220000000800 */
[----:B------:R1:W-:Y:S07]  /*58810*/  STSM.16.M88.4 [R2], R236 ;  /* 0x000000ec02007844 */ /* 0x0003ee0000000200 */
[----:B------:R-:W-:Y:S01]  /*58820*/  BAR.SYNC.DEFER_BLOCKING 0x0 ;  /* 0x0000000000007b1d */ /* 0x000fe20000010000 */
[----:B-1----:R-:W-:-:S07]  /*58830*/  PRMT R2, R249, 0x7632, R2 ;  /* 0x00007632f9027816 */ /* 0x002fce0000000002 */
[----:B------:R-:W1:Y:S08]  /*58840*/  LDC R238, c[0x0][0x278] ;  /* 0x00009e00ffee7b82 */ /* 0x000e700000000800 */
[----:B------:R-:W0:Y:S01]  /*58850*/  LDC R239, c[0x0][0x278] ;  /* 0x00009e00ffef7b82 */ /* 0x000e220000000800 */
[----:B------:R3:W-:Y:S04]  /*58860*/  STG.E.U16 desc[UR60][R244.64], R249 ;  /* 0x000000f9f4007986 */ /* 0x0007e8000c10153c */
[----:B------:R3:W-:Y:S02]  /*58870*/  STG.E.U16 desc[UR60][R246.64], R2 ;  /* 0x00000002f6007986 */ /* 0x0007e4000c10153c */
[----:B---3--:R-:W-:Y:S01]  /*58880*/  LEA R237, R252, R252, 0x1 ;  /* 0x000000fcfced7211 */ /* 0x008fe200078e08ff */
[----:B------:R-:W3:Y:S01]  /*58890*/  LDC R249, c[0x0][0x278] ;  /* 0x00009e00fff97b82 */ /* 0x000ee20000000800 */
[----:B------:R-:W-:-:S05]  /*588a0*/  IMAD R2, R248, 0x6, RZ ;  /* 0x00000006f8027824 */ /* 0x000fca00078e02ff */
[-C--:B------:R-:W-:Y:S02]  /*588b0*/  IADD3 R236, P3, R2, R244.reuse, RZ ;  /* 0x000000f402ec7210 */ /* 0x080fe40007f7e0ff */
[----:B------:R-:W-:Y:S02]  /*588c0*/  LEA R2, P4, R7, R244, 0x3 ;  /* 0x000000f407027211 */ /* 0x000fe400078818ff */
[----:B------:R-:W3:Y:S01]  /*588d0*/  LDL.LU R7, [R1+0x2c] ;  /* 0x00002c0001077983 */ /* 0x000ee20000300800 */
[----:B-1----:R-:W-:-:S03]  /*588e0*/  SHF.L.U32 R247, R238, 0x2, RZ ;  /* 0x00000002eef77819 */ /* 0x002fc600000006ff */
[----:B------:R-:W3:Y:S01]  /*588f0*/  LDL.LU R252, [R1+0x10] ;  /* 0x0000100001fc7983 */ /* 0x000ee20000300800 */
[----:B0-----:R-:W-:-:S04]  /*58900*/  LEA R238, P0, R239, R244, 0x2 ;  /* 0x000000f4efee7211 */ /* 0x001fc800078010ff */
[----:B------:R-:W-:-:S05]  /*58910*/  LEA.HI.X.SX32 R239, R3, R245, 0x1, P0 ;  /* 0x000000f503ef7211 */ /* 0x000fca00000f0eff */
[----:B----4-:R0:W-:Y:S02]  /*58920*/  STG.E.U16 desc[UR60][R238.64], R6 ;  /* 0x00000006ee007986 */ /* 0x0101e4000c10153c */
[----:B0-----:R-:W0:Y:S01]  /*58930*/  LDC R239, c[0x0][0x278] ;  /* 0x00009e00ffef7b82 */ /* 0x001e220000000800 */
[-C--:B------:R-:W-:Y:S02]  /*58940*/  LEA.HI.X.SX32 R237, R237, R245.reuse, 0x1, P3 ;  /* 0x000000f5eded7211 */ /* 0x080fe400018f0eff */
[----:B------:R-:W-:Y:S02]  /*58950*/  PRMT R246, R6, 0x7632, R246 ;  /* 0x0000763206f67816 */ /* 0x000fe400000000f6 */
[----:B------:R-:W4:Y:S04]  /*58960*/  LDL.LU R6, [R1+0x1fdc] ;  /* 0x001fdc0001067983 */ /* 0x000f280000300800 */
[----:B------:R1:W-:Y:S01]  /*58970*/  STG.E.U16 desc[UR60][R236.64], R246 ;  /* 0x000000f6ec007986 */ /* 0x0003e2000c10153c */
[----:B------:R-:W-:-:S02]  /*58980*/  LEA.HI.X.SX32 R3, R247, R245, 0x1, P4 ;  /* 0x000000f5f7037211 */ /* 0x000fc400020f0eff */
[----:B------:R-:W3:Y:S08]  /*58990*/  LDC R247, c[0x0][0x278] ;  /* 0x00009e00fff77b82 */ /* 0x000ef00000000800 */
[----:B-1----:R-:W1:Y:S01]  /*589a0*/  LDC R237, c[0x0][0x278] ;  /* 0x00009e00ffed7b82 */ /* 0x002e620000000800 */
[----:B0-----:R-:W-:Y:S02]  /*589b0*/  IMAD R236, R239, 0xe, RZ ;  /* 0x0000000eefec7824 */ /* 0x001fe400078e02ff */
[----:B------:R-:W-:-:S02]  /*589c0*/  IMAD R239, R248, 0x6, RZ ;  /* 0x00000006f8ef7824 */ /* 0x000fc400078e02ff */
[----:B------:R-:W4:Y:S01]  /*589d0*/  LDL.LU R248, [R1+0x14] ;  /* 0x0000140001f87983 */ /* 0x000f220000300800 */
[----:B------:R-:W-:-:S05]  /*589e0*/  IMAD R251, R251, 0xc, RZ ;  /* 0x0000000cfbfb7824 */ /* 0x000fca00078e02ff */
[----:B------:R-:W-:-:S04]  /*589f0*/  IADD3 R238, P0, R251, R244, RZ ;  /* 0x000000f4fbee7210 */ /* 0x000fc80007f1e0ff */
[----:B------:R-:W-:Y:S02]  /*58a00*/  LEA.HI.X.SX32 R239, R239, R245, 0x1, P0 ;  /* 0x000000f5efef7211 */ /* 0x000fe400000f0eff */
[----:B-1----:R-:W-:Y:S01]  /*58a10*/  LEA R237, R237, -R237, 0x3 ;  /* 0x800000ededed7211 */ /* 0x002fe200078e18ff */
[----:B--2---:R0:W-:Y:S02]  /*58a20*/  STG.E.U16 desc[UR60][R2.64], R250 ;  /* 0x000000fa02007986 */ /* 0x0041e4000c10153c */
[----:B0-----:R-:W-:Y:S01]  /*58a30*/  PRMT R3, R250, 0x7632, R3 ;  /* 0x00007632fa037816 */ /* 0x001fe20000000003 */
[----:B---3--:R-:W-:Y:S01]  /*58a40*/  IMAD R250, R249, 0xa, RZ ;  /* 0x0000000af9fa7824 */ /* 0x008fe200078e02ff */
[----:B------:R-:W-:Y:S01]  /*58a50*/  LEA R2, R247, R247, 0x2 ;  /* 0x000000f7f7027211 */ /* 0x000fe200078e10ff */
[----:B------:R-:W0:Y:S03]  /*58a60*/  LDC R249, c[0x0][0x278] ;  /* 0x00009e00fff97b82 */ /* 0x000e260000000800 */
[----:B------:R-:W-:-:S04]  /*58a70*/  IADD3 R246, P3, R250, R244, RZ ;  /* 0x000000f4faf67210 */ /* 0x000fc80007f7e0ff */
[-C--:B------:R-:W-:Y:S02]  /*58a80*/  LEA.HI.X.SX32 R247, R2, R245.reuse, 0x1, P3 ;  /* 0x000000f502f77211 */ /* 0x080fe400018f0eff */
[----:B------:R-:W-:Y:S01]  /*58a90*/  IADD3 R236, P3, R236, R244, RZ ;  /* 0x000000f4ecec7210 */ /* 0x000fe20007f7e0ff */
[----:B------:R-:W1:Y:S02]  /*58aa0*/  LDC R2, c[0x0][0x278] ;  /* 0x00009e00ff027b82 */ /* 0x000e640000000800 */
[----:B------:R2:W-:Y:S01]  /*58ab0*/  STG.E.U16 desc[UR60][R246.64], R3 ;  /* 0x00000003f6007986 */ /* 0x0005e2000c10153c */
[----:B------:R-:W-:-:S05]  /*58ac0*/  LEA.HI.X.SX32 R237, R237, R245, 0x1, P3 ;  /* 0x000000f5eded7211 */ /* 0x000fca00018f0eff */
[----:B--2---:R-:W2:Y:S01]  /*58ad0*/  LDC R3, c[0x0][0x278] ;  /* 0x00009e00ff037b82 */ /* 0x004ea20000000800 */
[----:B-1----:R-:W-:Y:S02]  /*58ae0*/  LEA R2, P4, R2, R244, 0x4 ;  /* 0x000000f402027211 */ /* 0x002fe400078820ff */
[----:B--2---:R-:W-:Y:S01]  /*58af0*/  SHF.L.U32 R3, R3, 0x3, RZ ;  /* 0x0000000303037819 */ /* 0x004fe200000006ff */
[----:B------:R1:W-:Y:S01]  /*58b00*/  STG.E.U16 desc[UR60][R238.64], R7 ;  /* 0x00000007ee007986 */ /* 0x0003e2000c10153c */
[----:B------:R-:W-:-:S05]  /*58b10*/  PRMT R246, R7, 0x7632, R246 ;  /* 0x0000763207f67816 */ /* 0x000fca00000000f6 */
[----:B------:R2:W-:Y:S01]  /*58b20*/  STG.E.U16 desc[UR60][R236.64], R246 ;  /* 0x000000f6ec007986 */ /* 0x0005e2000c10153c */
[----:B-1----:R-:W1:Y:S03]  /*58b30*/  LDC R239, c[0x0][0x278] ;  /* 0x00009e00ffef7b82 */ /* 0x002e660000000800 */
[----:B------:R-:W3:Y:S05]  /*58b40*/  LDL.LU R7, [R1+0x1fd8] ;  /* 0x001fd80001077983 */ /* 0x000eea0000300800 */
[----:B--2---:R-:W2:Y:S01]  /*58b50*/  LDC R236, c[0x0][0x278] ;  /* 0x00009e00ffec7b82 */ /* 0x004ea20000000800 */
[----:B0-----:R-:W-:-:S02]  /*58b60*/  IMAD R246, R249, 0xb, RZ ;  /* 0x0000000bf9f67824 */ /* 0x001fc400078e02ff */
[----:B------:R-:W3:Y:S05]  /*58b70*/  LDL.LU R249, [R1+0x18] ;  /* 0x0000180001f97983 */ /* 0x000eea0000300800 */
[----:B------:R-:W0:Y:S01]  /*58b80*/  LDC R238, c[0x0][0x278] ;  /* 0x00009e00ffee7b82 */ /* 0x000e220000000800 */
[----:B-1----:R-:W-:-:S07]  /*58b90*/  IMAD R237, R239, 0x12, RZ ;  /* 0x00000012efed7824 */ /* 0x002fce00078e02ff */
[----:B------:R-:W1:Y:S01]  /*58ba0*/  LDC R239, c[0x0][0x278] ;  /* 0x00009e00ffef7b82 */ /* 0x000e620000000800 */
[----:B------:R-:W-:Y:S01]  /*58bb0*/  LEA.HI.X.SX32 R3, R3, R245, 0x1, P4 ;  /* 0x000000f503037211 */ /* 0x000fe200020f0eff */
[----:B--2---:R-:W-:-:S04]  /*58bc0*/  IMAD R236, R236, 0x14, RZ ;  /* 0x00000014ecec7824 */ /* 0x004fc800078e02ff */
[----:B------:R0:W-:Y:S01]  /*58bd0*/  STG.E.U16 desc[UR60][R2.64], R252 ;  /* 0x000000fc02007986 */ /* 0x0001e2000c10153c */
[-C--:B------:R-:W-:Y:S01]  /*58be0*/  IADD3 R236, P3, R236, R244.reuse, RZ ;  /* 0x000000f4ecec7210 */ /* 0x080fe20007f7e0ff */
[----:B0-----:R-:W-:Y:S01]  /*58bf0*/  IMAD R2, R238, 0x16, RZ ;  /* 0x00000016ee027824 */ /* 0x001fe200078e02ff */
[----:B------:R-:W-:Y:S02]  /*58c00*/  IADD3 R238, P0, R237, R244, RZ ;  /* 0x000000f4edee7210 */ /* 0x000fe40007f1e0ff */
[----:B------:R-:W-:Y:S02]  /*58c10*/  LEA.HI.X.SX32 R237, R250, R245, 0x1, P3 ;  /* 0x000000f5faed7211 */ /* 0x000fe400018f0eff */
[----:B------:R-:W2:Y:S01]  /*58c20*/  LDL.LU R250, [R1+0x1c] ;  /* 0x00001c0001fa7983 */ /* 0x000ea20000300800 */
[----:B-1----:R-:W-:Y:S02]  /*58c30*/  LEA R3, R239, R239, 0x3 ;  /* 0x000000efef037211 */ /* 0x002fe400078e18ff */
[----:B------:R-:W-:-:S02]  /*58c40*/  PRMT R247, R252, 0x7632, R247 ;  /* 0x00007632fcf77816 */ /* 0x000fc400000000f7 */
[----:B------:R-:W-:Y:S01]  /*58c50*/  LEA.HI.X.SX32 R239, R3, R245, 0x1, P0 ;  /* 0x000000f503ef7211 */ /* 0x000fe200000f0eff */
[----:B------:R-:W0:Y:S04]  /*58c60*/  LDC R252, c[0x0][0x278] ;  /* 0x00009e00fffc7b82 */ /* 0x000e280000000800 */
[----:B------:R1:W-:Y:S04]  /*58c70*/  STG.E.U16 desc[UR60][R238.64], R247 ;  /* 0x000000f7ee007986 */ /* 0x0003e8000c10153c */
[----:B-1----:R-:W1:Y:S01]  /*58c80*/  LDC R239, c[0x0][0x278] ;  /* 0x00009e00ffef7b82 */ /* 0x002e620000000800 */
[----:B------:R-:W-:-:S07]  /*58c90*/  IADD3 R2, P4, R2, R244, RZ ;  /* 0x000000f402027210 */ /* 0x000fce0007f9e0ff */
[----:B------:R-:W0:Y:S01]  /*58ca0*/  LDC R247, c[0x0][0x278] ;  /* 0x00009e00fff77b82 */ /* 0x000e220000000800 */
[----:B------:R-:W-:Y:S02]  /*58cb0*/  LEA.HI.X.SX32 R3, R246, R245, 0x1, P4 ;  /* 0x000000f5f6037211 */ /* 0x000fe400020f0eff */
[----:B----4-:R-:W-:Y:S01]  /*58cc0*/  PRMT R246, R248, 0x7632, R246 ;  /* 0x00007632f8f67816 */ /* 0x010fe200000000f6 */
[----:B------:R4:W-:Y:S04]  /*58cd0*/  STG.E.U16 desc[UR60][R236.64], R248 ;  /* 0x000000f8ec007986 */ /* 0x0009e8000c10153c */
[----:B------:R1:W-:Y:S01]  /*58ce0*/  STG.E.U16 desc[UR60][R2.64], R246 ;  /* 0x000000f602007986 */ /* 0x0003e2000c10153c */
[----:B------:R-:W0:Y:S03]  /*58cf0*/  LDC R238, c[0x0][0x278] ;  /* 0x00009e00ffee7b82 */ /* 0x000e260000000800 */
[----:B----4-:R-:W4:Y:S01]  /*58d00*/  LDL.LU R248, [R1+0x1fd4] ;  /* 0x001fd40001f87983 */ /* 0x010f220000300800 */
[----:B-1----:R-:W-:-:S04]  /*58d10*/  IMAD R2, R239, 0x18, RZ ;  /* 0x00000018ef027824 */ /* 0x002fc800078e02ff */
[----:B------:R-:W1:Y:S01]  /*58d20*/  LDC R239, c[0x0][0x278] ;  /* 0x00009e00ffef7b82 */ /* 0x000e620000000800 */
[----:B------:R-:W-:Y:S01]  /*58d30*/  IADD3 R246, P3, R2, R244, RZ ;  /* 0x000000f402f67210 */ /* 0x000fe20007f7e0ff */
[----:B0-----:R-:W-:-:S03]  /*58d40*/  IMAD R237, R247, 0xd, RZ ;  /* 0x0000000df7ed7824 */ /* 0x001fc600078e02ff */
[----:B------:R-:W-:Y:S02]  /*58d50*/  LEA.HI.X.SX32 R247, R251, R245, 0x1, P3 ;  /* 0x000000f5fbf77211 */ /* 0x000fe400018f0eff */
[----:B------:R-:W4:Y:S01]  /*58d60*/  LDL.LU R251, [R1] ;  /* 0x0000000001fb7983 */ /* 0x000f220000300800 */
[----:B------:R-:W-:Y:S02]  /*58d70*/  IMAD R236, R238, 0x1c, RZ ;  /* 0x0000001ceeec7824 */ /* 0x000fe400078e02ff */
[----:B-1----:R-:W-:Y:S02]  /*58d80*/  IMAD R3, R239, 0x1a, RZ ;  /* 0x0000001aef037824 */ /* 0x002fe400078e02ff */
[----:B------:R-:W0:Y:S03]  /*58d90*/  LDC R239, c[0x0][0x278] ;  /* 0x00009e00ffef7b82 */ /* 0x000e260000000800 */
[----:B------:R-:W-:-:S02]  /*58da0*/  IADD3 R238, P0, R3, R244, RZ ;  /* 0x000000f403ee7210 */ /* 0x000fc40007f1e0ff */
[----:B------:R-:W-:Y:S02]  /*58db0*/  LEA R3, R252, -R252, 0x4 ;  /* 0x800000fcfc037211 */ /* 0x000fe400078e20ff */
[----:B------:R-:W4:Y:S01]  /*58dc0*/  LDL.LU R252, [R1+0x4] ;  /* 0x0000040001fc7983 */ /* 0x000f220000300800 */
[----:B0-----:R-:W-:Y:S01]  /*58dd0*/  IMAD R2, R239, 0x1e, RZ ;  /* 0x0000001eef027824 */ /* 0x001fe200078e02ff */
[----:B------:R-:W-:Y:S02]  /*58de0*/  LEA.HI.X.SX32 R239, R237, R245, 0x1, P0 ;  /* 0x000000f5edef7211 */ /* 0x000fe400000f0eff */
[----:B------:R-:W0:Y:S01]  /*58df0*/  LDC R237, c[0x0][0x278] ;  /* 0x00009e00ffed7b82 */ /* 0x000e220000000800 */
[-C--:B------:R-:W-:Y:S02]  /*58e00*/  IADD3 R236, P3, R236, R244.reuse, RZ ;  /* 0x000000f4ecec7210 */ /* 0x080fe40007f7e0ff */
[----:B------:R-:W-:-:S04]  /*58e10*/  IADD3 R2, P4, R2, R244, RZ ;  /* 0x000000f402027210 */ /* 0x000fc80007f9e0ff */
[----:B------:R-:W-:Y:S01]  /*58e20*/  LEA.HI.X.SX32 R3, R3, R245, 0x1, P4 ;  /* 0x000000f503037211 */ /* 0x000fe200020f0eff */
[----:B0-----:R-:W-:-:S05]  /*58e30*/  IMAD R237, R237, 0xe, RZ ;  /* 0x0000000eeded7824 */ /* 0x001fca00078e02ff */
[----:B------:R-:W-:Y:S01]  /*58e40*/  LEA.HI.X.SX32 R237, R237, R245, 0x1, P3 ;  /* 0x000000f5eded7211 */ /* 0x000fe200018f0eff */
[----:B---3--:R0:W-:Y:S02]  /*58e50*/  STG.E.U16 desc[UR60][R246.64], R249 ;  /* 0x000000f9f6007986 */ /* 0x0081e4000c10153c */
[----:B0-----:R-:W-:Y:S02]  /*58e60*/  PRMT R247, R249, 0x7632, R247 ;  /* 0x00007632f9f77816 */ /* 0x001fe400000000f7 */
[----:B------:R-:W3:Y:S04]  /*58e70*/  LDL.LU R249, [R1+0x1fd0] ;  /* 0x001fd00001f97983 */ /* 0x000ee80000300800 */
[----:B------:R0:W-:Y:S02]  /*58e80*/  STG.E.U16 desc[UR60][R238.64], R247 ;  /* 0x000000f7ee007986 */ /* 0x0001e4000c10153c */
[----:B0-----:R-:W0:Y:S08]  /*58e90*/  LDC R238, c[0x0][0x278] ;  /* 0x00009e00ffee7b82 */ /* 0x001e300000000800 */
[----:B------:R-:W1:Y:S08]  /*58ea0*/  LDC R239, c[0x0][0x278] ;  /* 0x00009e00ffef7b82 */ /* 0x000e700000000800 */
[----:B------:R-:W1:Y:S01]  /*58eb0*/  LDC R247, c[0x0][0x278] ;  /* 0x00009e00fff77b82 */ /* 0x000e620000000800 */
[----:B--2---:R-:W-:Y:S01]  /*58ec0*/  PRMT R246, R250, 0x7632, R246 ;  /* 0x00007632faf67816 */ /* 0x004fe200000000f6 */
[----:B------:R2:W-:Y:S04]  /*58ed0*/  STG.E.U16 desc[UR60][R236.64], R250 ;  /* 0x000000faec007986 */ /* 0x0005e8000c10153c */
[----:B------:R0:W-:Y:S02]  /*58ee0*/  STG.E.U16 desc[UR60][R2.64], R246 ;  /* 0x000000f602007986 */ /* 0x0001e4000c10153c */
[----:B--2---:R-:W2:Y:S02]  /*58ef0*/  LDC R237, c[0x0][0x278] ;  /* 0x00009e00ffed7b82 */ /* 0x004ea40000000800 */
[----:B------:R-:W3:Y:S01]  /*58f00*/  LDL.LU R250, [R1+0x1fcc] ;  /* 0x001fcc0001fa7983 */ /* 0x000ee20000300800 */
[----:B0-----:R-:W-:Y:S01]  /*58f10*/  SHF.L.U32 R2, R238, 0x4, RZ ;  /* 0x00000004ee027819 */ /* 0x001fe200000006ff */
[----:B-1----:R-:W-:-:S04]  /*58f20*/  IMAD R238, R239, 0x22, RZ ;  /* 0x00000022efee7824 */ /* 0x002fc800078e02ff */
[----:B------:R-:W0:Y:S01]  /*58f30*/  LDC R239, c[0x0][0x278] ;  /* 0x00009e00ffef7b82 */ /* 0x000e220000000800 */
[----:B------:R-:W-:-:S07]  /*58f40*/  LEA R246, P3, R247, R244, 0x5 ;  /* 0x000000f4f7f67211 */ /* 0x000fce00078628ff */
[----:B------:R-:W1:Y:S01]  /*58f50*/  LDC R247, c[0x0][0x278] ;  /* 0x00009e00fff77b82 */ /* 0x000e620000000800 */
[----:B------:R-:W-:Y:S02]  /*58f60*/  IADD3 R238, P0, R238, R244, RZ ;  /* 0x000000f4eeee7210 */ /* 0x000fe40007f1e0ff */
[----:B--2---:R-:W-:-:S05]  /*58f70*/  LEA R237, R237, R237, 0x4 ;  /* 0x000000ededed7211 */ /* 0x004fca00078e20ff */
[----:B------:R-:W2:Y:S01]  /*58f80*/  LDC R3, c[0x0][0x278] ;  /* 0x00009e00ff037b82 */ /* 0x000ea20000000800 */
[----:B0-----:R-:W-:Y:S02]  /*58f90*/  IMAD R236, R239, 0x24, RZ ;  /* 0x00000024efec7824 */ /* 0x001fe400078e02ff */
[----:B-1----:R-:W-:Y:S01]  /*58fa0*/  IMAD R239, R247, 0x26, RZ ;  /* 0x00000026f7ef7824 */ /* 0x002fe200078e02ff */
[----:B------:R-:W-:-:S04]  /*58fb0*/  LEA.HI.X.SX32 R247, R2, R245, 0x1, P3 ;  /* 0x000000f502f77211 */ /* 0x000fc800018f0eff */
[-C--:B------:R-:W-:Y:S02]  /*58fc0*/  IADD3 R2, P4, R239, R244.reuse, RZ ;  /* 0x000000f4ef027210 */ /* 0x080fe40007f9e0ff */
[----:B------:R-:W-:Y:S02]  /*58fd0*/  LEA.HI.X.SX32 R239, R237, R245, 0x1, P0 ;  /* 0x000000f5edef7211 */ /* 0x000fe400000f0eff */
[----:B------:R-:W0:Y:S01]  /*58fe0*/  LDC R237, c[0x0][0x278] ;  /* 0x00009e00ffed7b82 */ /* 0x000e220000000800 */
[----:B----4-:R1:W-:Y:S01]  /*58ff0*/  STG.E.U16 desc[UR60][R246.64], R251 ;  /* 0x000000fbf6007986 */ /* 0x0103e2000c10153c */
[----:B------:R-:W-:Y:S02]  /*59000*/  IADD3 R236, P3, R236, R244, RZ ;  /* 0x000000f4ecec7210 */ /* 0x000fe40007f7e0ff */
[----:B-1----:R-:W-:Y:S02]  /*59010*/  PRMT R247, R251, 0x7632, R247 ;  /* 0x00007632fbf77816 */ /* 0x002fe400000000f7 */
[----:B------:R-:W4:Y:S04]  /*59020*/  LDL.LU R251, [R1+0x1fc8] ;  /* 0x001fc80001fb7983 */ /* 0x000f280000300800 */
[----:B------:R1:W-:Y:S01]  /*59030*/  STG.E.U16 desc[UR60][R238.64], R247 ;  /* 0x000000f7ee007986 */ /* 0x0003e2000c10153c */
[----:B0-----:R-:W-:-:S03]  /*59040*/  IMAD R237, R237, 0x12, RZ ;  /* 0x00000012eded7824 */ /* 0x001fc600078e02ff */
[----:B-1----:R-:W3:Y:S02]  /*59050*/  LDL.LU R247, [R1+0x8] ;  /* 0x0000080001f77983 */ /* 0x002ee40000300800 */
[-C--:B------:R-:W-:Y:S01]  /*59060*/  LEA.HI.X.SX32 R237, R237, R245.reuse, 0x1, P3 ;  /* 0x000000f5eded7211 */ /* 0x080fe200018f0eff */
[----:B--2---:R-:W-:Y:S01]  /*59070*/  IMAD R3, R3, 0x13, RZ ;  /* 0x0000001303037824 */ /* 0x004fe200078e02ff */
[----:B------:R-:W-:Y:S01]  /*59080*/  PRMT R246, R252, 0x7632, R246 ;  /* 0x00007632fcf67816 */ /* 0x000fe200000000f6 */
[----:B------:R-:W0:Y:S02]  /*59090*/  LDC R239, c[0x0][0x278] ;  /* 0x00009e00ffef7b82 */ /* 0x000e240000000800 */
[----:B------:R1:W-:Y:S06]  /*590a0*/  STG.E.U16 desc[UR60][R236.64], R252 ;  /* 0x000000fcec007986 */ /* 0x0003ec000c10153c */
[----:B------:R-:W2:Y:S01]  /*590b0*/  LDC R238, c[0x0][0x278] ;  /* 0x00009e00ffee7b82 */ /* 0x000ea20000000800 */
[----:B-1----:R-:W4:Y:S07]  /*590c0*/  LDL.LU R252, [R1+0x1fc4] ;  /* 0x001fc40001fc7983 */ /* 0x002f2e0000300800 */
[----:B------:R-:W1:Y:S01]  /*590d0*/  LDC R237, c[0x0][0x278] ;  /* 0x00009e00ffed7b82 */ /* 0x000e620000000800 */
[----:B------:R-:W-:-:S05]  /*590e0*/  LEA.HI.X.SX32 R3, R3, R245, 0x1, P4 ;  /* 0x000000f503037211 */ /* 0x000fca00020f0eff */
[----:B------:R0:W-:Y:S02]  /*590f0*/  STG.E.U16 desc[UR60][R2.64], R246 ;  /* 0x000000f602007986 */ /* 0x0001e4000c10153c */
[----:B0-----:R-:W-:Y:S01]  /*59100*/  IMAD R236, R239, 0x2c, RZ ;  /* 0x0000002cefec7824 */ /* 0x001fe200078e02ff */
[----:B------:R-:W0:Y:S01]  /*59110*/  LDC R3, c[0x0][0x278] ;  /* 0x00009e00ff037b82 */ /* 0x000e220000000800 */
[----:B-1----:R-:W-:-:S07]  /*59120*/  IMAD R2, R237, 0x2a, RZ ;  /* 0x0000002aed027824 */ /* 0x002fce00078e02ff */
[----:B------:R-:W1:Y:S01]  /*59130*/  LDC R237, c[0x0][0x278] ;  /* 0x00009e00ffed7b82 */ /* 0x000e620000000800 */
[----:B--2---:R-:W-:-:S05]  /*59140*/  IMAD R238, R238, 0x28, RZ ;  /* 0x00000028eeee7824 */ /* 0x004fca00078e02ff */
[-C--:B------:R-:W-:Y:S01]  /*59150*/  IADD3 R238, P0, R238, R244.reuse, RZ ;  /* 0x000000f4eeee7210 */ /* 0x080fe20007f1e0ff */
[----:B-1----:R-:W-:Y:S02]  /*59160*/  IMAD R239, R237, 0x14, RZ ;  /* 0x00000014edef7824 */ /* 0x002fe400078e02ff */
[----:B------:R-:W1:Y:S01]  /*59170*/  LDC R237, c[0x0][0x278] ;  /* 0x00009e00ffed7b82 */ /* 0x000e620000000800 */
[----:B0-----:R-:W-:Y:S01]  /*59180*/  IMAD R3, R3, 0x15, RZ ;  /* 0x0000001503037824 */ /* 0x001fe200078e02ff */
[-C--:B------:R-:W-:Y:S02]  /*59190*/  IADD3 R2, P3, R2, R244.reuse, RZ ;  /* 0x000000f402027210 */ /* 0x080fe40007f7e0ff */
[-C--:B------:R-:W-:Y:S02]  /*591a0*/  LEA.HI.X.SX32 R239, R239, R245.reuse, 0x1, P0 ;  /* 0x000000f5efef7211 */ /* 0x080fe400000f0eff */
[----:B------:R-:W-:Y:S02]  /*591b0*/  LEA.HI.X.SX32 R3, R3, R245, 0x1, P3 ;  /* 0x000000f503037211 */ /* 0x000fe400018f0eff */
[----:B------:R-:W-:Y:S01]  /*591c0*/  IADD3 R236, P4, R236, R244, RZ ;  /* 0x000000f4ecec7210 */ /* 0x000fe20007f9e0ff */
[----:B-1----:R-:W-:-:S05]  /*591d0*/  IMAD R237, R237, 0x16, RZ ;  /* 0x00000016eded7824 */ /* 0x002fca00078e02ff */
[----:B------:R-:W-:Y:S02]  /*591e0*/  LEA.HI.X.SX32 R237, R237, R245, 0x1, P4 ;  /* 0x000000f5eded7211 */ /* 0x000fe400020f0eff */
[----:B---3--:R-:W-:Y:S01]  /*591f0*/  PRMT R246, R247, 0x7632, R246 ;  /* 0x00007632f7f67816 */ /* 0x008fe200000000f6 */
[----:B------:R0:W-:Y:S04]  /*59200*/  STG.E.U16 desc[UR60][R238.64], R247 ;  /* 0x000000f7ee007986 */ /* 0x0001e8000c10153c */
[----:B------:R1:W-:Y:S01]  /*59210*/  STG.E.U16 desc[UR60][R2.64], R246 ;  /* 0x000000f602007986 */ /* 0x0003e2000c10153c */
[----:B0-----:R-:W0:Y:S08]  /*59220*/  LDC R247, c[0x0][0x278] ;  /* 0x00009e00fff77b82 */ /* 0x001e300000000800 */
[----:B-1----:R-:W1:Y:S01]  /*59230*/  LDC R3, c[0x0][0x278] ;  /* 0x00009e00ff037b82 */ /* 0x002e620000000800 */
[----:B----4-:R2:W-:Y:S07]  /*59240*/  STG.E.U16 desc[UR60][R236.64], R252 ;  /* 0x000000fcec007986 */ /* 0x0105ee000c10153c */
[----:B------:R-:W3:Y:S08]  /*59250*/  LDC R238, c[0x0][0x278] ;  /* 0x00009e00ffee7b82 */ /* 0x000ef00000000800 */
[----:B--2---:R-:W2:Y:S01]  /*59260*/  LDC R237, c[0x0][0x278] ;  /* 0x00009e00ffed7b82 */ /* 0x004ea20000000800 */
[----:B0-----:R-:W-:-:S05]  /*59270*/  IMAD R236, R247, 0x2e, RZ ;  /* 0x0000002ef7ec7824 */ /* 0x001fca00078e02ff */
[----:B------:R-:W-:Y:S01]  /*59280*/  IADD3 R246, P3, R236, R244, RZ ;  /* 0x000000f4ecf67210 */ /* 0x000fe20007f7e0ff */
[----:B-1----:R-:W-:-:S05]  /*59290*/  IMAD R3, R3, 0x17, RZ ;  /* 0x0000001703037824 */ /* 0x002fca00078e02ff */
[----:B------:R-:W-:Y:S02]  /*592a0*/  LEA.HI.X.SX32 R247, R3, R245, 0x1, P3 ;  /* 0x000000f503f77211 */ /* 0x000fe400018f0eff */
[----:B------:R-:W0:Y:S01]  /*592b0*/  LDC R3, c[0x0][0x278] ;  /* 0x00009e00ff037b82 */ /* 0x000e220000000800 */
[----:B--2---:R-:W-:-:S07]  /*592c0*/  IMAD R236, R237, 0x32, RZ ;  /* 0x00000032edec7824 */ /* 0x004fce00078e02ff */
[----:B------:R-:W1:Y:S01]  /*592d0*/  LDC R237, c[0x0][0x278] ;  /* 0x00009e00ffed7b82 */ /* 0x000e620000000800 */
[----:B------:R-:W-:Y:S01]  /*592e0*/  PRMT R239, R252, 0x7632, R239 ;  /* 0x00007632fcef7816 */ /* 0x000fe200000000ef */
[----:B---3--:R-:W-:Y:S01]  /*592f0*/  IMAD R2, R238, 0x30, RZ ;  /* 0x00000030ee027824 */ /* 0x008fe200078e02ff */
[-C--:B------:R-:W-:Y:S01]  /*59300*/  IADD3 R236, P3, R236, R244.reuse, RZ ;  /* 0x000000f4ecec7210 */ /* 0x080fe20007f7e0ff */
[----:B------:R-:W2:Y:S04]  /*59310*/  LDL.LU R252, [R1+0x1fc0] ;  /* 0x001fc00001fc7983 */ /* 0x000ea80000300800 */
[----:B------:R-:W3:Y:S01]  /*59320*/  LDC R238, c[0x0][0x278] ;  /* 0x00009e00ffee7b82 */ /* 0x000ee20000000800 */
[----:B------:R4:W-:Y:S01]  /*59330*/  STG.E.U16 desc[UR60][R246.64], R239 ;  /* 0x000000eff6007986 */ /* 0x0009e2000c10153c */
[----:B------:R-:W-:Y:S01]  /*59340*/  IADD3 R2, P0, R2, R244, RZ ;  /* 0x000000f402027210 */ /* 0x000fe20007f1e0ff */
[----:B0-----:R-:W-:-:S05]  /*59350*/  IMAD R3, R3, 0x18, RZ ;  /* 0x0000001803037824 */ /* 0x001fca00078e02ff */
[----:B----4-:R-:W0:Y:S01]  /*59360*/  LDC R247, c[0x0][0x278] ;  /* 0x00009e00fff77b82 */ /* 0x010e220000000800 */
[----:B-1----:R-:W-:Y:S01]  /*59370*/  IMAD R237, R237, 0x19, RZ ;  /* 0x00000019eded7824 */ /* 0x002fe200078e02ff */
[-C--:B------:R-:W-:Y:S02]  /*59380*/  LEA.HI.X.SX32 R3, R3, R245.reuse, 0x1, P0 ;  /* 0x000000f503037211 */ /* 0x080fe400000f0eff */
[----:B------:R-:W-:Y:S02]  /*59390*/  PRMT R246, R248, 0x7632, R246 ;  /* 0x00007632f8f67816 */ /* 0x000fe400000000f6 */
[----:B------:R-:W-:Y:S01]  /*593a0*/  LEA.HI.X.SX32 R237, R237, R245, 0x1, P3 ;  /* 0x000000f5eded7211 */ /* 0x000fe200018f0eff */
[----:B------:R1:W-:Y:S04]  /*593b0*/  STG.E.U16 desc[UR60][R2.64], R248 ;  /* 0x000000f802007986 */ /* 0x0003e8000c10153c */
[----:B------:R4:W-:Y:S01]  /*593c0*/  STG.E.U16 desc[UR60][R236.64], R246 ;  /* 0x000000f6ec007986 */ /* 0x0009e2000c10153c */
[----:B---3--:R-:W-:Y:S01]  /*593d0*/  IMAD R238, R238, 0x34, RZ ;  /* 0x00000034eeee7824 */ /* 0x008fe200078e02ff */
[----:B-1----:R-:W1:Y:S08]  /*593e0*/  LDC R3, c[0x0][0x278] ;  /* 0x00009e00ff037b82 */ /* 0x002e700000000800 */
[----:B----4-:R-:W3:Y:S01]  /*593f0*/  LDC R237, c[0x0][0x278] ;  /* 0x00009e00ffed7b82 */ /* 0x010ee20000000800 */
[----:B0-----:R-:W-:Y:S01]  /*59400*/  IMAD R247, R247, 0x1a, RZ ;  /* 0x0000001af7f77824 */ /* 0x001fe200078e02ff */
[----:B------:R-:W-:-:S04]  /*59410*/  IADD3 R238, P4, R238, R244, RZ ;  /* 0x000000f4eeee7210 */ /* 0x000fc80007f9e0ff */
[----:B------:R-:W-:Y:S02]  /*59420*/  LEA.HI.X.SX32 R239, R247, R245, 0x1, P4 ;  /* 0x000000f5f7ef7211 */ /* 0x000fe400020f0eff */
[----:B------:R-:W-:Y:S01]  /*59430*/  PRMT R246, R250, 0x7632, R246 ;  /* 0x00007632faf67816 */ /* 0x000fe200000000f6 */
[----:B------:R-:W0:Y:S02]  /*59440*/  LDC R247, c[0x0][0x278] ;  /* 0x00009e00fff77b82 */ /* 0x000e240000000800 */
[----:B------:R4:W-:Y:S06]  /*59450*/  STG.E.U16 desc[UR60][R238.64], R249 ;  /* 0x000000f9ee007986 */ /* 0x0009ec000c10153c */
[----:B------:R-:W0:Y:S01]  /*59460*/  LDC R248, c[0x0][0x278] ;  /* 0x00009e00fff87b82 */ /* 0x000e220000000800 */
[----:B---3--:R-:W-:-:S07]  /*59470*/  IMAD R236, R237, 0x38, RZ ;  /* 0x00000038edec7824 */ /* 0x008fce00078e02ff */
[----:B----4-:R-:W3:Y:S08]  /*59480*/  LDC R239, c[0x0][0x278] ;  /* 0x00009e00ffef7b82 */ /* 0x010ef00000000800 */
[----:B------:R-:W4:Y:S01]  /*59490*/  LDC R237, c[0x0][0x278] ;  /* 0x00009e00ffed7b82 */ /* 0x000f220000000800 */
[----:B-1----:R-:W-:-:S07]  /*594a0*/  IMAD R2, R3, 0x36, RZ ;  /* 0x0000003603027824 */ /* 0x002fce00078e02ff */
[----:B------:R-:W1:Y:S01]  /*594b0*/  LDC R3, c[0x0][0x278] ;  /* 0x00009e00ff037b82 */ /* 0x000e620000000800 */
[----:B---3--:R-:W-:Y:S02]  /*594c0*/  IMAD R238, R239, 0x3a, RZ ;  /* 0x0000003aefee7824 */ /* 0x008fe400078e02ff */
[----:B----4-:R-:W-:-:S05]  /*594d0*/  IMAD R239, R237, 0x1d, RZ ;  /* 0x0000001dedef7824 */ /* 0x010fca00078e02ff */
[----:B------:R-:W3:Y:S01]  /*594e0*/  LDC R237, c[0x0][0x278] ;  /* 0x00009e00ffed7b82 */ /* 0x000ee20000000800 */
[-C--:B------:R-:W-:Y:S02]  /*594f0*/  IADD3 R2, P0, R2, R244.reuse, RZ ;  /* 0x000000f402027210 */ /* 0x080fe40007f1e0ff */
[-C--:B------:R-:W-:Y:S01]  /*59500*/  IADD3 R236, P3, R236, R244.reuse, RZ ;  /* 0x000000f4ecec7210 */ /* 0x080fe20007f7e0ff */
[----:B-1----:R-:W-:Y:S01]  /*59510*/  IMAD R3, R3, 0x1b, RZ ;  /* 0x0000001b03037824 */ /* 0x002fe200078e02ff */
[----:B------:R-:W-:Y:S02]  /*59520*/  IADD3 R238, P4, R238, R244, RZ ;  /* 0x000000f4eeee7210 */ /* 0x000fe40007f9e0ff */
[----:B------:R-:W-:Y:S02]  /*59530*/  PRMT R249, R249, 0x7632, R249 ;  /* 0x00007632f9f97816 */ /* 0x000fe400000000f9 */
[-C--:B------:R-:W-:Y:S02]  /*59540*/  LEA.HI.X.SX32 R3, R3, R245.reuse, 0x1, P0 ;  /* 0x000000f503037211 */ /* 0x080fe400000f0eff */
[----:B------:R-:W-:Y:S01]  /*59550*/  LEA.HI.X.SX32 R239, R239, R245, 0x1, P4 ;  /* 0x000000f5efef7211 */ /* 0x000fe200020f0eff */
[----:B---3--:R-:W-:-:S02]  /*59560*/  IMAD R237, R237, 0x1c, RZ ;  /* 0x0000001ceded7824 */ /* 0x008fc400078e02ff */
[----:B------:R1:W-:Y:S03]  /*59570*/  STG.E.U16 desc[UR60][R2.64], R249 ;  /* 0x000000f902007986 */ /* 0x0003e6000c10153c */
[----:B------:R-:W-:-:S05]  /*59580*/  LEA.HI.X.SX32 R237, R237, R245, 0x1, P3 ;  /* 0x000000f5eded7211 */ /* 0x000fca00018f0eff */
[----:B------:R3:W-:Y:S01]  /*59590*/  STG.E.U16 desc[UR60][R236.64], R250 ;  /* 0x000000faec007986 */ /* 0x0007e2000c10153c */
[----:B-1----:R-:W1:Y:S03]  /*595a0*/  LDC R3, c[0x0][0x278] ;  /* 0x00009e00ff037b82 */ /* 0x002e660000000800 */
[----:B------:R4:W-:Y:S05]  /*595b0*/  STG.E.U16 desc[UR60][R238.64], R246 ;  /* 0x000000f6ee007986 */ /* 0x0009ea000c10153c */
[----:B---3--:R-:W3:Y:S08]  /*595c0*/  LDC R236, c[0x0][0x278] ;  /* 0x00009e00ffec7b82 */ /* 0x008ef00000000800 */
[----:B----4-:R-:W4:Y:S01]  /*595d0*/  LDC R238, c[0x0][0x278] ;  /* 0x00009e00ffee7b82 */ /* 0x010f220000000800 */
[----:B0-----:R-:W-:Y:S01]  /*595e0*/  IMAD R250, R247, 0x3c, RZ ;  /* 0x0000003cf7fa7824 */ /* 0x001fe200078e02ff */
[----:B-1----:R-:W-:-:S06]  /*595f0*/  SHF.L.U32 R239, R3, 0x5, RZ ;  /* 0x0000000503ef7819 */ /* 0x002fcc00000006ff */
[----:B------:R-:W0:Y:S01]  /*59600*/  LDC R237, c[0x0][0x278] ;  /* 0x00009e00ffed7b82 */ /* 0x000e220000000800 */
[----:B------:R-:W-:Y:S01]  /*59610*/  IADD3 R2, P3, R250, R244, RZ ;  /* 0x000000f4fa027210 */ /* 0x000fe20007f7e0ff */
[----:B---3--:R-:W-:-:S06]  /*59620*/  IMAD R3, R236, 0x1e, RZ ;  /* 0x0000001eec037824 */ /* 0x008fcc00078e02ff */
[----:B------:R-:W1:Y:S01]  /*59630*/  LDC R247, c[0x0][0x278] ;  /* 0x00009e00fff77b82 */ /* 0x000e620000000800 */
[----:B----4-:R-:W-:-:S07]  /*59640*/  IMAD R246, R238, 0x42, RZ ;  /* 0x00000042eef67824 */ /* 0x010fce00078e02ff */
[----:B------:R-:W3:Y:S01]  /*59650*/  LDC R238, c[0x0][0x278] ;  /* 0x00009e00ffee7b82 */ /* 0x000ee20000000800 */
[----:B------:R-:W-:-:S05]  /*59660*/  LEA.HI.X.SX32 R3, R3, R245, 0x1, P3 ;  /* 0x000000f503037211 */ /* 0x000fca00018f0eff */
[----:B------:R4:W-:Y:S01]  /*59670*/  STG.E.U16 desc[UR60][R2.64], R251 ;  /* 0x000000fb02007986 */ /* 0x0009e2000c10153c */
[----:B------:R-:W-:Y:S01]  /*59680*/  IMAD R249, R248, 0x3e, RZ ;  /* 0x0000003ef8f97824 */ /* 0x000fe200078e02ff */
[----:B----4-:R-:W4:Y:S01]  /*59690*/  LDC R3, c[0x0][0x278] ;  /* 0x00009e00ff037b82 */ /* 0x010f220000000800 */
[----:B0-----:R-:W-:-:S03]  /*596a0*/  LEA R237, R237, -R237, 0x5 ;  /* 0x800000ededed7211 */ /* 0x001fc600078e28ff */
[-C--:B------:R-:W-:Y:S02]  /*596b0*/  IADD3 R236, P0, R249, R244.reuse, RZ ;  /* 0x000000f4f9ec7210 */ /* 0x080fe40007f1e0ff */
[----:B-1----:R-:W-:Y:S02]  /*596c0*/  LEA R247, R247, R247, 0x5 ;  /* 0x000000f7f7f77211 */ /* 0x002fe400078e28ff */
[-C--:B---3--:R-:W-:Y:S02]  /*596d0*/  LEA R238, P3, R238, R244.reuse, 0x6 ;  /* 0x000000f4eeee7211 */ /* 0x088fe400078630ff */
[----:B------:R-:W-:Y:S02]  /*596e0*/  IADD3 R246, P4, R246, R244, RZ ;  /* 0x000000f4f6f67210 */ /* 0x000fe40007f9e0ff */
[----:B------:R-:W-:Y:S02]  /*596f0*/  LEA.HI.X.SX32 R237, R237, R245, 0x1, P0 ;  /* 0x000000f5eded7211 */ /* 0x000fe400000f0eff */
[----:B------:R-:W-:-:S02]  /*59700*/  PRMT R248, R251, 0x7632, R248 ;  /* 0x00007632fbf87816 */ /* 0x000fc400000000f8 */
[-C--:B------:R-:W-:Y:S01]  /*59710*/  LEA.HI.X.SX32 R239, R239, R245.reuse, 0x1, P3 ;  /* 0x000000f5efef7211 */ /* 0x080fe200018f0eff */
[----:B------:R-:W0:Y:S01]  /*59720*/  LDC R251, c[0x0][0x278] ;  /* 0x00009e00fffb7b82 */ /* 0x000e220000000800 */
[----:B------:R-:W-:Y:S02]  /*59730*/  LEA.HI.X.SX32 R247, R247, R245, 0x1, P4 ;  /* 0x000000f5f7f77211 */ /* 0x000fe400020f0eff */
[----:B------:R-:W-:Y:S01]  /*59740*/  PRMT R2, R4, 0x7632, R2 ;  /* 0x0000763204027816 */ /* 0x000fe20000000002 */
[----:B------:R1:W-:Y:S04]  /*59750*/  STG.E.U16 desc[UR60][R236.64], R248 ;  /* 0x000000f8ec007986 */ /* 0x0003e8000c10153c */
[----:B------:R-:W-:Y:S04]  /*59760*/  STG.E.U16 desc[UR60][R238.64], R4 ;  /* 0x00000004ee007986 */ /* 0x000fe8000c10153c */
[----:B------:R4:W-:Y:S01]  /*59770*/  STG.E.U16 desc[UR60][R246.64], R2 ;  /* 0x00000002f6007986 */ /* 0x0009e2000c10153c */
[----:B-1----:R-:W1:Y:S01]  /*59780*/  LDC R237, c[0x0][0x278] ;  /* 0x00009e00ffed7b82 */ /* 0x002e620000000800 */
[----:B----4-:R-:W-:-:S07]  /*59790*/  IMAD R246, R3, 0x44, RZ ;  /* 0x0000004403f67824 */ /* 0x010fce00078e02ff */
[----:B------:R-:W3:Y:S08]  /*597a0*/  LDC R239, c[0x0][0x278] ;  /* 0x00009e00ffef7b82 */ /* 0x000ef00000000800 */
[----:B------:R-:W4:Y:S08]  /*597b0*/  LDC R3, c[0x0][0x278] ;  /* 0x00009e00ff037b82 */ /* 0x000f300000000800 */
[----:B------:R-:W2:Y:S08]  /*597c0*/  LDC R238, c[0x0][0x278] ;  /* 0x00009e00ffee7b82 */ /* 0x000eb00000000800 */
[----:B------:R-:W0:Y:S01]  /*597d0*/  LDC R236, c[0x0][0x278] ;  /* 0x00009e00ffec7b82 */ /* 0x000e220000000800 */
[----:B-1----:R-:W-:Y:S01]  /*597e0*/  IMAD R248, R237, 0x46, RZ ;  /* 0x00000046edf87824 */ /* 0x002fe200078e02ff */
[----:B------:R-:W-:Y:S01]  /*597f0*/  IADD3 R2, P3, R246, R244, RZ ;  /* 0x000000f4f6027210 */ /* 0x000fe20007f7e0ff */
[----:B----4-:R-:W-:-:S05]  /*59800*/  IMAD R237, R3, 0x23, RZ ;  /* 0x0000002303ed7824 */ /* 0x010fca00078e02ff */
[----:B------:R-:W1:Y:S01]  /*59810*/  LDC R247, c[0x0][0x278] ;  /* 0x00009e00fff77b82 */ /* 0x000e620000000800 */
[----:B---3--:R-:W-:-:S05]  /*59820*/  IMAD R3, R239, 0x22, RZ ;  /* 0x00000022ef037824 */ /* 0x008fca00078e02ff */
[-C--:B------:R-:W-:Y:S01]  /*59830*/  LEA.HI.X.SX32 R3, R3, R245.reuse, 0x1, P3 ;  /* 0x000000f503037211 */ /* 0x080fe200018f0eff */
[----:B--2---:R-:W-:Y:S01]  /*59840*/  IMAD R4, R238, 0x48, RZ ;  /* 0x00000048ee047824 */ /* 0x004fe200078e02ff */
[----:B------:R-:W2:Y:S03]  /*59850*/  LDC R239, c[0x0][0x278] ;  /* 0x00009e00ffef7b82 */ /* 0x000ea60000000800 */
[----:B------:R3:W-:Y:S01]  /*59860*/  STG.E.U16 desc[UR60][R2.64], R5 ;  /* 0x0000000502007986 */ /* 0x0007e2000c10153c */
[----:B0-----:R-:W-:Y:S01]  /*59870*/  IMAD R238, R236, 0x4a, RZ ;  /* 0x0000004aecee7824 */ /* 0x001fe200078e02ff */
[----:B------:R-:W-:Y:S02]  /*59880*/  IADD3 R236, P0, R248, R244, RZ ;  /* 0x000000f4f8ec7210 */ /* 0x000fe40007f1e0ff */
[----:B---3--:R-:W-:Y:S02]  /*59890*/  PRMT R2, R5, 0x7632, R2 ;  /* 0x0000763205027816 */ /* 0x008fe40000000002 */
[----:B------:R-:W0:Y:S01]  /*598a0*/  LDC R5, c[0x0][0x278] ;  /* 0x00009e00ff057b82 */ /* 0x000e220000000800 */
[----:B------:R-:W-:-:S05]  /*598b0*/  LEA.HI.X.SX32 R237, R237, R245, 0x1, P0 ;  /* 0x000000f5eded7211 */ /* 0x000fca00000f0eff */
[----:B------:R3:W-:Y:S02]  /*598c0*/  STG.E.U16 desc[UR60][R236.64], R2 ;  /* 0x00000002ec007986 */ /* 0x0007e4000c10153c */
[----:B---3--:R-:W3:Y:S01]  /*598d0*/  LDC R237, c[0x0][0x278] ;  /* 0x00009e00ffed7b82 */ /* 0x008ee20000000800 */
[-C--:B------:R-:W-:Y:S01]  /*598e0*/  IADD3 R4, P3, R4, R244.reuse, RZ ;  /* 0x000000f404047210 */ /* 0x080fe20007f7e0ff */
[----:B0-----:R-:W-:Y:S01]  /*598f0*/  IMAD R5, R5, 0x24, RZ ;  /* 0x0000002405057824 */ /* 0x001fe200078e02ff */
[----:B------:R-:W-:Y:S01]  /*59900*/  IADD3 R238, P4, R238, R244, RZ ;  /* 0x000000f4eeee7210 */ /* 0x000fe20007f9e0ff */
[----:B--2---:R-:W-:Y:S01]  /*59910*/  IMAD R239, R239, 0x25, RZ ;  /* 0x00000025efef7824 */ /* 0x004fe200078e02ff */
[----:B------:R-:W-:Y:S01]  /*59920*/  PRMT R3, R6, 0x7632, R3 ;  /* 0x0000763206037816 */ /* 0x000fe20000000003 */
[----:B-1----:R-:W-:Y:S01]  /*59930*/  IMAD R247, R247, 0x4c, RZ ;  /* 0x0000004cf7f77824 */ /* 0x002fe200078e02ff */
[----:B------:R-:W-:Y:S01]  /*59940*/  LEA.HI.X.SX32 R5, R5, R245, 0x1, P3 ;  /* 0x000000f505057211 */ /* 0x000fe200018f0eff */
[----:B------:R-:W-:Y:S01]  /*59950*/  IMAD R251, R251, 0x4e, RZ ;  /* 0x0000004efbfb7824 */ /* 0x000fe200078e02ff */
[----:B------:R-:W0:Y:S03]  /*59960*/  LDC R236, c[0x0][0x278] ;  /* 0x00009e00ffec7b82 */ /* 0x000e260000000800 */
[----:B------:R3:W-:Y:S02]  /*59970*/  STG.E.U16 desc[UR60][R4.64], R6 ;  /* 0x0000000604007986 */ /* 0x0007e4000c10153c */
[----:B---3--:R-:W-:-:S03]  /*59980*/  IMAD R5, R237, 0x27, RZ ;  /* 0x00000027ed057824 */ /* 0x008fc600078e02ff */
[----:B------:R-:W1:Y:S08]  /*59990*/  LDC R4, c[0x0][0x278] ;  /* 0x00009e00ff047b82 */ /* 0x000e700000000800 */
[----:B------:R-:W2:Y:S01]  /*599a0*/  LDC R237, c[0x0][0x278] ;  /* 0x00009e00ffed7b82 */ /* 0x000ea20000000800 */
[----:B------:R-:W-:Y:S02]  /*599b0*/  LEA.HI.X.SX32 R239, R239, R245, 0x1, P4 ;  /* 0x000000f5efef7211 */ /* 0x000fe400020f0eff */
[----:B------:R-:W-:-:S03]  /*599c0*/  IADD3 R2, P3, R247, R244, RZ ;  /* 0x000000f4f7027210 */ /* 0x000fc60007f7e0ff */
[----:B------:R2:W-:Y:S02]  /*599d0*/  STG.E.U16 desc[UR60][R238.64], R3 ;  /* 0x00000003ee007986 */ /* 0x0005e4000c10153c */
[----:B--2---:R-:W-:Y:S02]  /*599e0*/  IMAD R3, R237, 0x26, RZ ;  /* 0x00000026ed037824 */ /* 0x004fe400078e02ff */
[----:B-1----:R-:W-:Y:S01]  /*599f0*/  IMAD R6, R4, 0x50, RZ ;  /* 0x0000005004067824 */ /* 0x002fe200078e02ff */
[----:B------:R-:W-:Y:S01]  /*59a00*/  PRMT R238, R7, 0x7632, R238 ;  /* 0x0000763207ee7816 */ /* 0x000fe200000000ee */
[----:B------:R-:W1:Y:S01]  /*59a10*/  LDC R237, c[0x0][0x278] ;  /* 0x00009e00ffed7b82 */ /* 0x000e620000000800 */
[----:B------:R-:W-:Y:S02]  /*59a20*/  LEA.HI.X.SX32 R3, R3, R245, 0x1, P3 ;  /* 0x000000f503037211 */ /* 0x000fe400018f0eff */
[----:B------:R-:W-:-:S03]  /*59a30*/  IADD3 R4, P0, R251, R244, RZ ;  /* 0x000000f4fb047210 */ /* 0x000fc60007f1e0ff */
[----:B------:R2:W-:Y:S01]  /*59a40*/  STG.E.U16 desc[UR60][R2.64], R7 ;  /* 0x0000000702007986 */ /* 0x0005e2000c10153c */
[----:B------:R-:W-:Y:S01]  /*59a50*/  LEA.HI.X.SX32 R5, R5, R245, 0x1, P0 ;  /* 0x000000f505057211 */ /* 0x000fe200000f0eff */
[----:B------:R-:W3:Y:S08]  /*59a60*/  LDC R239, c[0x0][0x278] ;  /* 0x00009e00ffef7b82 */ /* 0x000ef00000000800 */
[----:B--2---:R-:W2:Y:S01]  /*59a70*/  LDC R3, c[0x0][0x278] ;  /* 0x00009e00ff037b82 */ /* 0x004ea20000000800 */
[----:B------:R4:W-:Y:S07]  /*59a80*/  STG.E.U16 desc[UR60][R4.64], R238 ;  /* 0x000000ee04007986 */ /* 0x0009ee000c10153c */
[----:B----4-:R-:W4:Y:S01]  /*59a90*/  LDC R5, c[0x0][0x278] ;  /* 0x00009e00ff057b82 */ /* 0x010f220000000800 */
[----:B------:R-:W-:Y:S01]  /*59aa0*/  IADD3 R6, P3, R6, R244, RZ ;  /* 0x000000f406067210 */ /* 0x000fe20007f7e0ff */
[----:B0-----:R-:W-:-:S02]  /*59ab0*/  IMAD R236, R236, 0x52, RZ ;  /* 0x00000052ecec7824 */ /* 0x001fc400078e02ff */
[----:B--2---:R-:W-:Y:S02]  /*59ac0*/  IMAD R3, R3, 0x28, RZ ;  /* 0x0000002803037824 */ /* 0x004fe400078e02ff */
[----:B-1----:R-:W-:Y:S01]  /*59ad0*/  IMAD R237, R237, 0x29, RZ ;  /* 0x00000029eded7824 */ /* 0x002fe200078e02ff */
[----:B------:R-:W-:Y:S01]  /*59ae0*/  PRMT R2, R8, 0x7632, R2 ;  /* 0x0000763208027816 */ /* 0x000fe20000000002 */
[----:B---3--:R-:W-:Y:S01]  /*59af0*/  IMAD R239, R239, 0x54, RZ ;  /* 0x00000054efef7824 */ /* 0x008fe200078e02ff */
[----:B------:R-:W-:Y:S01]  /*59b00*/  LEA.HI.X.SX32 R7, R3, R245, 0x1, P3 ;  /* 0x000000f503077211 */ /* 0x000fe200018f0eff */
[----:B------:R-:W0:Y:S04]  /*59b10*/  LDC R238, c[0x0][0x278] ;  /* 0x00009e00ffee7b82 */ /* 0x000e280000000800 */
[----:B------:R1:W-:Y:S01]  /*59b20*/  STG.E.U16 desc[UR60][R6.64], R8 ;  /* 0x0000000806007986 */ /* 0x0003e2000c10153c */
[----:B----4-:R-:W-:-:S03]  /*59b30*/  IMAD R4, R5, 0x56, RZ ;  /* 0x0000005605047824 */ /* 0x010fc600078e02ff */
[----:B------:R-:W2:Y:S08]  /*59b40*/  LDC R3, c[0x0][0x278] ;  /* 0x00009e00ff037b82 */ /* 0x000eb00000000800 */
[----:B-1----:R-:W1:Y:S08]  /*59b50*/  LDC R7, c[0x0][0x278] ;  /* 0x00009e00ff077b82 */ /* 0x002e700000000800 */
[----:B------:R-:W3:Y:S01]  /*59b60*/  LDC R5, c[0x0][0x278] ;  /* 0x00009e00ff057b82 */ /* 0x000ee20000000800 */
[----:B------:R-:W-:-:S04]  /*59b70*/  IADD3 R236, P4, R236, R244, RZ ;  /* 0x000000f4ecec7210 */ /* 0x000fc80007f9e0ff */
[----:B------:R-:W-:Y:S01]  /*59b80*/  LEA.HI.X.SX32 R237, R237, R245, 0x1, P4 ;  /* 0x000000f5eded7211 */ /* 0x000fe200020f0eff */
[----:B--2---:R-:W-:-:S04]  /*59b90*/  IMAD R6, R3, 0x58, RZ ;  /* 0x0000005803067824 */ /* 0x004fc800078e02ff */
[----:B------:R2:W-:Y:S01]  /*59ba0*/  STG.E.U16 desc[UR60][R236.64], R2 ;  /* 0x00000002ec007986 */ /* 0x0005e2000c10153c */
[-C--:B------:R-:W-:Y:S01]  /*59bb0*/  IADD3 R4, P3, R4, R244.reuse, RZ ;  /* 0x000000f404047210 */ /* 0x080fe20007f7e0ff */
[----:B-1----:R-:W-:Y:S01]  /*59bc0*/  IMAD R3, R7, 0x2a, RZ ;  /* 0x0000002a07037824 */ /* 0x002fe200078e02ff */
[----:B------:R-:W-:Y:S01]  /*59bd0*/  PRMT R8, R9, 0x7632, R8 ;  /* 0x0000763209087816 */ /* 0x000fe20000000008 */
[----:B------:R-:W1:Y:S01]  /*59be0*/  LDC R7, c[0x0][0x278] ;  /* 0x00009e00ff077b82 */ /* 0x000e620000000800 */
[----:B--2---:R-:W-:Y:S01]  /*59bf0*/  IADD3 R2, P0, R239, R244, RZ ;  /* 0x000000f4ef027210 */ /* 0x004fe20007f1e0ff */
[----:B---3--:R-:W-:-:S03]  /*59c00*/  IMAD R5, R5, 0x2b, RZ ;  /* 0x0000002b05057824 */ /* 0x008fc600078e02ff */
[----:B------:R-:W-:-:S03]  /*59c10*/  LEA.HI.X.SX32 R3, R3, R245, 0x1, P0 ;  /* 0x000000f503037211 */ /* 0x000fc600000f0eff */
[----:B------:R-:W2:Y:S01]  /*59c20*/  LDC R237, c[0x0][0x278] ;  /* 0x00009e00ffed7b82 */ /* 0x000ea20000000800 */
[----:B------:R-:W-:Y:S01]  /*59c30*/  LEA.HI.X.SX32 R5, R5, R245, 0x1, P3 ;  /* 0x000000f505057211 */ /* 0x000fe200018f0eff */
[----:B------:R3:W-:Y:S04]  /*59c40*/  STG.E.U16 desc[UR60][R2.64], R9 ;  /* 0x0000000902007986 */ /* 0x0007e8000c10153c */
[----:B------:R4:W-:Y:S02]  /*59c50*/  STG.E.U16 desc[UR60][R4.64], R8 ;  /* 0x0000000804007986 */ /* 0x0009e4000c10153c */
[----:B------:R-:W2:Y:S01]  /*59c60*/  LDC R236, c[0x0][0x278] ;  /* 0x00009e00ffec7b82 */ /* 0x000ea20000000800 */
[----:B------:R-:W-:Y:S01]  /*59c70*/  IADD3 R6, P4, R6, R244, RZ ;  /* 0x000000f406067210 */ /* 0x000fe20007f9e0ff */
[----:B0-----:R-:W-:-:S02]  /*59c80*/  IMAD R238, R238, 0x5a, RZ ;  /* 0x0000005aeeee7824 */ /* 0x001fc400078e02ff */
[----:B-1----:R-:W-:-:S04]  /*59c90*/  IMAD R7, R7, 0x2c, RZ ;  /* 0x0000002c07077824 */ /* 0x002fc800078e02ff */
[----:B---3--:R-:W0:Y:S08]  /*59ca0*/  LDC R9, c[0x0][0x278] ;  /* 0x00009e00ff097b82 */ /* 0x008e300000000800 */
[----:B----4-:R-:W1:Y:S01]  /*59cb0*/  LDC R5, c[0x0][0x278] ;  /* 0x00009e00ff057b82 */ /* 0x010e620000000800 */
[----:B--2---:R-:W-:Y:S02]  /*59cc0*/  IMAD R237, R237, 0x5c, RZ ;  /* 0x0000005ceded7824 */ /* 0x004fe400078e02ff */
[----:B-1----:R-:W-:-:S05]  /*59cd0*/  IMAD R8, R5, 0x60, RZ ;  /* 0x0000006005087824 */ /* 0x002fca00078e02ff */
[----:B------:R-:W1:Y:S01]  /*59ce0*/  LDC R5, c[0x0][0x278] ;  /* 0x00009e00ff057b82 */ /* 0x000e620000000800 */
[-C--:B------:R-:W-:Y:S01]  /*59cf0*/  LEA.HI.X.SX32 R7, R7, R245.reuse, 0x1, P4 ;  /* 0x000000f507077211 */ /* 0x080fe200020f0eff */
[----:B------:R-:W-:Y:S01]  /*59d00*/  IMAD R3, R236, 0x2d, RZ ;  /* 0x0000002dec037824 */ /* 0x000fe200078e02ff */
[-C--:B------:R-:W-:Y:S02]  /*59d10*/  IADD3 R2, P3, R238, R244.reuse, RZ ;  /* 0x000000f4ee027210 */ /* 0x080fe40007f7e0ff */
[----:B------:R-:W-:Y:S01]  /*59d20*/  IADD3 R4, P0, R237, R244, RZ ;  /* 0x000000f4ed047210 */ /* 0x000fe20007f1e0ff */
[----:B------:R2:W-:Y:S01]  /*59d30*/  STG.E.U16 desc[UR60][R6.64], R10 ;  /* 0x0000000a06007986 */ /* 0x0005e2000c10153c */
[----:B------:R-:W-:Y:S02]  /*59d40*/  LEA.HI.X.SX32 R3, R3, R245, 0x1, P3 ;  /* 0x000000f503037211 */ /* 0x000fe400018f0eff */
[----:B--2---:R-:W-:Y:S01]  /*59d50*/  PRMT R10, R10, 0x7632, R10 ;  /* 0x000076320a0a7816 */ /* 0x004fe2000000000a */
[----:B-1----:R-:W-:-:S04]  /*59d60*/  IMAD R5, R5, 0x2e, RZ ;  /* 0x0000002e05057824 */ /* 0x002fc800078e02ff */
[----:B------:R1:W-:Y:S01]  /*59d70*/  STG.E.U16 desc[UR60][R2.64], R10 ;  /* 0x0000000a02007986 */ /* 0x0003e2000c10153c */
[----:B------:R-:W-:-:S05]  /*59d80*/  LEA.HI.X.SX32 R5, R5, R245, 0x1, P0 ;  /* 0x000000f505057211 */ /* 0x000fca00000f0eff */
[----:B------:R2:W-:Y:S01]  /*59d90*/  STG.E.U16 desc[UR60][R4.64], R11 ;  /* 0x0000000b04007986 */ /* 0x0005e2000c10153c */
[----:B0-----:R-:W-:Y:S02]  /*59da0*/  IMAD R236, R9, 0x5e, RZ ;  /* 0x0000005e09ec7824 */ /* 0x001fe400078e02ff */
[----:B------:R-:W0:Y:S08]  /*59db0*/  LDC R9, c[0x0][0x278] ;  /* 0x00009e00ff097b82 */ /* 0x000e300000000800 */
[----:B-1----:R-:W1:Y:S08]  /*59dc0*/  LDC R3, c[0x0][0x278] ;  /* 0x00009e00ff037b82 */ /* 0x002e700000000800 */
[----:B--2---:R-:W2:Y:S01]  /*59dd0*/  LDC R5, c[0x0][0x278] ;  /* 0x00009e00ff057b82 */ /* 0x004ea20000000800 */
[----:B------:R-:W-:-:S02]  /*59de0*/  IADD3 R6, P3, R236, R244, RZ ;  /* 0x000000f4ec067210 */ /* 0x000fc40007f7e0ff */
[----:B------:R-:W-:Y:S01]  /*59df0*/  PRMT R2, R11, 0x7632, R2 ;  /* 0x000076320b027816 */ /* 0x000fe20000000002 */
[----:B0-----:R-:W-:-:S04]  /*59e00*/  IMAD R7, R9, 0x2f, RZ ;  /* 0x0000002f09077824 */ /* 0x001fc800078e02ff */
[----:B------:R-:W0:Y:S01]  /*59e10*/  LDC R11, c[0x0][0x278] ;  /* 0x00009e00ff0b7b82 */ /* 0x000e220000000800 */
[----:B--2---:R-:W-:-:S07]  /*59e20*/  IMAD R4, R5, 0x64, RZ ;  /* 0x0000006405047824 */ /* 0x004fce00078e02ff */
[----:B------:R-:W2:Y:S08]  /*59e30*/  LDC R9, c[0x0][0x278] ;  /* 0x00009e00ff097b82 */ /* 0x000eb00000000800 */
[----:B------:R-:W3:Y:S01]  /*59e40*/  LDC R5, c[0x0][0x278] ;  /* 0x00009e00ff057b82 */ /* 0x000ee20000000800 */
[----:B------:R-:W-:Y:S01]  /*59e50*/  LEA.HI.X.SX32 R7, R7, R245, 0x1, P3 ;  /* 0x000000f507077211 */ /* 0x000fe200018f0eff */
[----:B-1----:R-:W-:-:S04]  /*59e60*/  IMAD R10, R3, 0x62, RZ ;  /* 0x00000062030a7824 */ /* 0x002fc800078e02ff */
[----:B------:R3:W-:Y:S02]  /*59e70*/  STG.E.U16 desc[UR60][R6.64], R2 ;  /* 0x0000000206007986 */ /* 0x0007e4000c10153c */
[----:B------:R-:W1:Y:S01]  /*59e80*/  LDC R3, c[0x0][0x278] ;  /* 0x00009e00ff037b82 */ /* 0x000e620000000800 */
[----:B---3--:R-:W-:-:S07]  /*59e90*/  IMAD R7, R5, 0x33, RZ ;  /* 0x0000003305077824 */ /* 0x008fce00078e02ff */
[----:B------:R-:W3:Y:S01]  /*59ea0*/  LDC R5, c[0x0][0x278] ;  /* 0x00009e00ff057b82 */ /* 0x000ee20000000800 */
[----:B--2---:R-:W-:Y:S01]  /*59eb0*/  IMAD R9, R9, 0x30, RZ ;  /* 0x0000003009097824 */ /* 0x004fe200078e02ff */
[-C--:B------:R-:W-:Y:S01]  /*59ec0*/  IADD3 R8, P4, R8, R244.reuse, RZ ;  /* 0x000000f408087210 */ /* 0x080fe20007f9e0ff */
[----:B0-----:R-:W-:Y:S01]  /*59ed0*/  IMAD R11, R11, 0x66, RZ ;  /* 0x000000660b0b7824 */ /* 0x001fe200078e02ff */
[-C--:B------:R-:W-:Y:S02]  /*59ee0*/  IADD3 R2, P0, R10, R244.reuse, RZ ;  /* 0x000000f40a027210 */ /* 0x080fe40007f1e0ff */
[-C--:B------:R-:W-:Y:S01]  /*59ef0*/  LEA.HI.X.SX32 R9, R9, R245.reuse, 0x1, P4 ;  /* 0x000000f509097211 */ /* 0x080fe200020f0eff */
[----:B-1----:R-:W-:Y:S01]  /*59f00*/  IMAD R3, R3, 0x31, RZ ;  /* 0x0000003103037824 */ /* 0x002fe200078e02ff */
[-C--:B------:R-:W-:Y:S02]  /*59f10*/  IADD3 R4, P3, R4, R244.reuse, RZ ;  /* 0x000000f404047210 */ /* 0x080fe40007f7e0ff */
[----:B------:R-:W-:Y:S01]  /*59f20*/  IADD3 R6, P4, R11, R244, RZ ;  /* 0x000000f40b067210 */ /* 0x000fe20007f9e0ff */
[----:B------:R0:W-:Y:S01]  /*59f30*/  STG.E.U16 desc[UR60][R8.64], R12 ;  /* 0x0000000c08007986 */ /* 0x0001e2000c10153c */
[----:B------:R-:W-:-:S02]  /*59f40*/  LEA.HI.X.SX32 R3, R3, R245, 0x1, P0 ;  /* 0x000000f503037211 */ /* 0x000fc400000f0eff */
[-C--:B------:R-:W-:Y:S01]  /*59f50*/  LEA.HI.X.SX32 R7, R7, R245.reuse, 0x1, P4 ;  /* 0x000000f507077211 */ /* 0x080fe200020f0eff */
[----:B---3--:R-:W-:Y:S01]  /*59f60*/  IMAD R5, R5, 0x32, RZ ;  /* 0x0000003205057824 */ /* 0x008fe200078e02ff */
[----:B0-----:R-:W-:Y:S01]  /*59f70*/  PRMT R12, R12, 0x7632, R12 ;  /* 0x000076320c0c7816 */ /* 0x001fe2000000000c */
[----:B------:R-:W0:Y:S01]  /*59f80*/  LDC R9, c[0x0][0x278] ;  /* 0x00009e00ff097b82 */ /* 0x000e220000000800 */
[----:B------:R-:W-:Y:S02]  /*59f90*/  PRMT R8, R13, 0x7632, R8 ;  /* 0x000076320d087816 */ /* 0x000fe40000000008 */
[----:B------:R-:W-:Y:S01]  /*59fa0*/  LEA.HI.X.SX32 R5, R5, R245, 0x1, P3 ;  /* 0x000000f505057211 */ /* 0x000fe200018f0eff */
[----:B------:R1:W-:Y:S04]  /*59fb0*/  STG.E.U16 desc[UR60][R2.64], R12 ;  /* 0x0000000c02007986 */ /* 0x0003e8000c10153c */
[----:B------:R-:W-:Y:S04]  /*59fc0*/  STG.E.U16 desc[UR60][R4.64], R13 ;  /* 0x0000000d04007986 */ /* 0x000fe8000c10153c */
[----:B------:R2:W-:Y:S01]  /*59fd0*/  STG.E.U16 desc[UR60][R6.64], R8 ;  /* 0x0000000806007986 */ /* 0x0005e2000c10153c */
[----:B-1----:R-:W1:Y:S08]  /*59fe0*/  LDC R3, c[0x0][0x278] ;  /* 0x00009e00ff037b82 */ /* 0x002e700000000800 */
[----:B--2---:R-:W2:Y:S01]  /*59ff0*/  LDC R7, c[0x0][0x278] ;  /* 0x00009e00ff077b82 */ /* 0x004ea20000000800 */
[----:B0-----:R-:W-:-:S07]  /*5a000*/  IMAD R2, R9, 0x68, RZ ;  /* 0x0000006809027824 */ /* 0x001fce00078e02ff */
[----:B------:R-:W0:Y:S08]  /*5a010*/  LDC R5, c[0x0][0x278] ;  /* 0x00009e00ff057b82 */ /* 0x000e300000000800 */
[----:B------:R-:W3:Y:S01]  /*5a020*/  LDC R6, c[0x0][0x278] ;  /* 0x00009e00ff067b82 */ /* 0x000ee20000000800 */
[----:B--2---:R-:W-:-:S07]  /*5a030*/  IMAD R9, R7, 0x34, RZ ;  /* 0x0000003407097824 */ /* 0x004fce00078e02ff */
[----:B------:R-:W2:Y:S08]  /*5a040*/  LDC R8, c[0x0][0x278] ;  /* 0x00009e00ff087b82 */ /* 0x000eb00000000800 */
[----:B------:R-:W4:Y:S01]  /*5a050*/  LDC R7, c[0x0][0x278] ;  /* 0x00009e00ff077b82 */ /* 0x000f220000000800 */
[----:B------:R-:W-:Y:S01]  /*5a060*/  IADD3 R2, P3, R2, R244, RZ ;  /* 0x000000f402027210 */ /* 0x000fe20007f7e0ff */
[----:B0-----:R-:W-:-:S02]  /*5a070*/  IMAD R4, R5, 0x6a, RZ ;  /* 0x0000006a05047824 */ /* 0x001fc400078e02ff */
[----:B-1----:R-:W-:Y:S01]  /*5a080*/  IMAD R5, R3, 0x35, RZ ;  /* 0x0000003503057824 */ /* 0x002fe200078e02ff */
[----:B------:R-:W-:-:S03]  /*5a090*/  LEA.HI.X.SX32 R3, R9, R245, 0x1, P3 ;  /* 0x000000f509037211 */ /* 0x000fc600018f0eff */
[----:B------:R-:W0:Y:S08]  /*5a0a0*/  LDC R12, c[0x0][0x278] ;  /* 0x00009e00ff0c7b82 */ /* 0x000e300000000800 */
[----:B------:R-:W1:Y:S01]  /*5a0b0*/  LDC R13, c[0x0][0x278] ;  /* 0x00009e00ff0d7b82 */ /* 0x000e620000000800 */
[----:B----4-:R-:W-:-:S07]  /*5a0c0*/  IMAD R9, R7, 0x37, RZ ;  /* 0x0000003707097824 */ /* 0x010fce00078e02ff */
[----:B------:R-:W4:Y:S01]  /*5a0d0*/  LDC R7, c[0x0][0x278] ;  /* 0x00009e00ff077b82 */ /* 0x000f220000000800 */
[----:B---3--:R-:W-:Y:S02]  /*5a0e0*/  IMAD R6, R6, 0x6c, RZ ;  /* 0x0000006c06067824 */ /* 0x008fe400078e02ff */
[----:B--2---:R-:W-:Y:S01]  /*5a0f0*/  IMAD R8, R8, 0x6e, RZ ;  /* 0x0000006e08087824 */ /* 0x004fe200078e02ff */
[-C--:B------:R-:W-:Y:S02]  /*5a100*/  IADD3 R4, P0, R4, R244.reuse, RZ ;  /* 0x000000f404047210 */ /* 0x080fe40007f1e0ff */
[-C--:B------:R-:W-:Y:S01]  /*5a110*/  IADD3 R6, P3, R6, R244.reuse, RZ ;  /* 0x000000f406067210 */ /* 0x080fe20007f7e0ff */
[----:B------:R2:W-:Y:S01]  /*5a120*/  STG.E.U16 desc[UR60][R2.64], R14 ;  /* 0x0000000e02007986 */ /* 0x0005e2000c10153c */
[----:B------:R-:W-:Y:S02]  /*5a130*/  IADD3 R8, P4, R8, R244, RZ ;  /* 0x000000f408087210 */ /* 0x000fe40007f9e0ff */
[----:B------:R-:W-:-:S02]  /*5a140*/  LEA.HI.X.SX32 R5, R5, R245, 0x1, P0 ;  /* 0x000000f505057211 */ /* 0x000fc400000f0eff */
[----:B------:R-:W-:Y:S02]  /*5a150*/  LEA.HI.X.SX32 R9, R9, R245, 0x1, P4 ;  /* 0x000000f509097211 */ /* 0x000fe400020f0eff */
[----:B--2---:R-:W-:Y:S01]  /*5a160*/  PRMT R14, R14, 0x7632, R14 ;  /* 0x000076320e0e7816 */ /* 0x004fe2000000000e */
[----:B------:R-:W2:Y:S01]  /*5a170*/  LDC R3, c[0x0][0x278] ;  /* 0x00009e00ff037b82 */ /* 0x000ea20000000800 */
[----:B----4-:R-:W-:Y:S01]  /*5a180*/  IMAD R7, R7, 0x36, RZ ;  /* 0x0000003607077824 */ /* 0x010fe200078e02ff */
[----:B------:R-:W-:-:S04]  /*5a190*/  PRMT R2, R15, 0x7632, R2 ;  /* 0x000076320f027816 */ /* 0x000fc80000000002 */
[----:B------:R-:W-:Y:S01]  /*5a1a0*/  LEA.HI.X.SX32 R7, R7, R245, 0x1, P3 ;  /* 0x000000f507077211 */ /* 0x000fe200018f0eff */
[----:B------:R3:W-:Y:S04]  /*5a1b0*/  STG.E.U16 desc[UR60][R4.64], R14 ;  /* 0x0000000e04007986 */ /* 0x0007e8000c10153c */
[----:B------:R-:W-:Y:S04]  /*5a1c0*/  STG.E.U16 desc[UR60][R6.64], R15 ;  /* 0x0000000f06007986 */ /* 0x000fe8000c10153c */
[----:B------:R4:W-:Y:S01]  /*5a1d0*/  STG.E.U16 desc[UR60][R8.64], R2 ;  /* 0x0000000208007986 */ /* 0x0009e2000c10153c */
[----:B---3--:R-:W3:Y:S08]  /*5a1e0*/  LDC R14, c[0x0][0x278] ;  /* 0x00009e00ff0e7b82 */ /* 0x008ef00000000800 */
[----:B----4-:R-:W4:Y:S08]  /*5a1f0*/  LDC R9, c[0x0][0x278] ;  /* 0x00009e00ff097b82 */ /* 0x010f300000000800 */
[----:B------:R-:W3:Y:S01]  /*5a200*/  LDC R7, c[0x0][0x278] ;  /* 0x00009e00ff077b82 */ /* 0x000ee20000000800 */
[----:B0-----:R-:W-:-:S07]  /*5a210*/  IMAD R2, R12, 0x70, RZ ;  /* 0x000000700c027824 */ /* 0x001fce00078e02ff */
[----:B------:R-:W0:Y:S01]  /*5a220*/  LDC R6, c[0x0][0x278] ;  /* 0x00009e00ff067b82 */ /* 0x000e220000000800 */
[----:B------:R-:W-:Y:S01]  /*5a230*/  IADD3 R2, P3, R2, R244, RZ ;  /* 0x000000f402027210 */ /* 0x000fe20007f7e0ff */
[----:B-1----:R-:W-:Y:S02]  /*5a240*/  IMAD R4, R13, 0x72, RZ ;  /* 0x000000720d047824 */ /* 0x002fe400078e02ff */
[----:B--2---:R-:W-:Y:S02]  /*5a250*/  IMAD R5, R3, 0x39, RZ ;  /* 0x0000003903057824 */ /* 0x004fe400078e02ff */
[----:B----4-:R-:W-:Y:S02]  /*5a260*/  IMAD R9, R9, 0x38, RZ ;  /* 0x0000003809097824 */ /* 0x010fe400078e02ff */
[----:B------:R-:W1:Y:S01]  /*5a270*/  LDC R12, c[0x0][0x278] ;  /* 0x00009e00ff0c7b82 */ /* 0x000e620000000800 */
[----:B---3--:R-:W-:-:S07]  /*5a280*/  IMAD R8, R7, 0x76, RZ ;  /* 0x0000007607087824 */ /* 0x008fce00078e02ff */
[----:B------:R-:W2:Y:S01]  /*5a290*/  LDC R15, c[0x0][0x278] ;  /* 0x00009e00ff0f7b82 */ /* 0x000ea20000000800 */
[----:B------:R-:W-:-:S07]  /*5a2a0*/  LEA.HI.X.SX32 R3, R9, R245, 0x1, P3 ;  /* 0x000000f509037211 */ /* 0x000fce00018f0eff */
[----:B------:R-:W3:Y:S01]  /*5a2b0*/  LDC R7, c[0x0][0x278] ;  /* 0x00009e00ff077b82 */ /* 0x000ee20000000800 */
[----:B------:R-:W-:Y:S01]  /*5a2c0*/  IADD3 R4, P0, R4, R244, RZ ;  /* 0x000000f404047210 */ /* 0x000fe20007f1e0ff */
[----:B------:R4:W-:Y:S03]  /*5a2d0*/  STG.E.U16 desc[UR60][R2.64], R16 ;  /* 0x0000001002007986 */ /* 0x0009e6000c10153c */
[----:B------:R-:W-:Y:S01]  /*5a2e0*/  LEA.HI.X.SX32 R5, R5, R245, 0x1, P0 ;  /* 0x000000f505057211 */ /* 0x000fe200000f0eff */
[----:B0-----:R-:W-:Y:S02]  /*5a2f0*/  IMAD R6, R6, 0x74, RZ ;  /* 0x0000007406067824 */ /* 0x001fe400078e02ff */
[----:B------:R-:W0:Y:S01]  /*5a300*/  LDC R13, c[0x0][0x278] ;  /* 0x00009e00ff0d7b82 */ /* 0x000e220000000800 */
[----:B----4-:R-:W-:-:S07]  /*5a310*/  PRMT R16, R16, 0x7632, R16 ;  /* 0x0000763210107816 */ /* 0x010fce0000000010 */
[----:B------:R-:W4:Y:S01]  /*5a320*/  LDC R3, c[0x0][0x278] ;  /* 0x00009e00ff037b82 */ /* 0x000f220000000800 */
[----:B------:R2:W-:Y:S01]  /*5a330*/  STG.E.U16 desc[UR60][R4.64], R16 ;  /* 0x0000001004007986 */ /* 0x0005e2000c10153c */
[----:B-1----:R-:W-:Y:S01]  /*5a340*/  IMAD R12, R12, 0x3a, RZ ;  /* 0x0000003a0c0c7824 */ /* 0x002fe200078e02ff */
[----:B------:R-:W-:-:S05]  /*5a350*/  IADD3 R6, P3, R6, R244, RZ ;  /* 0x000000f406067210 */ /* 0x000fca0007f7e0ff */
[----:B--2---:R-:W1:Y:S01]  /*5a360*/  LDC R5, c[0x0][0x278] ;  /* 0x00009e00ff057b82 */ /* 0x004e620000000800 */
[----:B---3--:R-:W-:Y:S01]  /*5a370*/  IMAD R9, R7, 0x3b, RZ ;  /* 0x0000003b07097824 */ /* 0x008fe200078e02ff */
[----:B------:R-:W-:Y:S02]  /*5a380*/  IADD3 R8, P4, R8, R244, RZ ;  /* 0x000000f408087210 */ /* 0x000fe40007f9e0ff */
[-C--:B------:R-:W-:Y:S02]  /*5a390*/  LEA.HI.X.SX32 R7, R12, R245.reuse, 0x1, P3 ;  /* 0x000000f50c077211 */ /* 0x080fe400018f0eff */
[----:B------:R-:W-:Y:S02]  /*5a3a0*/  LEA.HI.X.SX32 R9, R9, R245, 0x1, P4 ;  /* 0x000000f509097211 */ /* 0x000fe400020f0eff */
[----:B------:R-:W-:Y:S01]  /*5a3b0*/  PRMT R2, R17, 0x7632, R2 ;  /* 0x0000763211027816 */ /* 0x000fe20000000002 */
[----:B------:R-:W2:Y:S01]  /*5a3c0*/  LDC R12, c[0x0][0x278] ;  /* 0x00009e00ff0c7b82 */ /* 0x000ea20000000800 */
[----:B------:R3:W-:Y:S01]  /*5a3d0*/  STG.E.U16 desc[UR60][R6.64], R17 ;  /* 0x0000001106007986 */ /* 0x0007e2000c10153c */
[----:B------:R-:W-:-:S03]  /*5a3e0*/  IMAD R4, R15, 0x7a, RZ ;  /* 0x0000007a0f047824 */ /* 0x000fc600078e02ff */
[----:B------:R0:W-:Y:S02]  /*5a3f0*/  STG.E.U16 desc[UR60][R8.64], R2 ;  /* 0x0000000208007986 */ /* 0x0001e4000c10153c */
[----:B------:R-:W-:Y:S01]  /*5a400*/  IADD3 R4, P3, R4, R244, RZ ;  /* 0x000000f404047210 */ /* 0x000fe20007f7e0ff */
[----:B------:R-:W2:Y:S01]  /*5a410*/  LDC R16, c[0x0][0x278] ;  /* 0x00009e00ff107b82 */ /* 0x000ea20000000800 */
[----:B-1----:R-:W-:-:S07]  /*5a420*/  IMAD R5, R5, 0x3d, RZ ;  /* 0x0000003d05057824 */ /* 0x002fce00078e02ff */
[----:B---3--:R-:W1:Y:S01]  /*5a430*/  LDC R17, c[0x0][0x278] ;  /* 0x00009e00ff117b82 */ /* 0x008e620000000800 */
[----:B0-----:R-:W-:Y:S02]  /*5a440*/  IMAD R2, R14, 0x78, RZ ;  /* 0x000000780e027824 */ /* 0x001fe400078e02ff */
[----:B----4-:R-:W-:-:S03]  /*5a450*/  IMAD R6, R3, 0x7c, RZ ;  /* 0x0000007c03067824 */ /* 0x010fc600078e02ff */
[----:B------:R-:W-:Y:S02]  /*5a460*/  IADD3 R2, P0, R2, R244, RZ ;  /* 0x000000f402027210 */ /* 0x000fe40007f1e0ff */
[-C--:B------:R-:W-:Y:S01]  /*5a470*/  LEA.HI.X.SX32 R5, R5, R245.reuse, 0x1, P3 ;  /* 0x000000f505057211 */ /* 0x080fe200018f0eff */
[----:B------:R-:W0:Y:S01]  /*5a480*/  LDC R14, c[0x0][0x278] ;  /* 0x00009e00ff0e7b82 */ /* 0x000e220000000800 */
[----:B------:R-:W-:Y:S02]  /*5a490*/  LEA.HI.X.SX32 R3, R250, R245, 0x1, P0 ;  /* 0x000000f5fa037211 */ /* 0x000fe400000f0eff */
[----:B------:R-:W-:-:S03]  /*5a4a0*/  PRMT R8, R18, 0x7632, R8 ;  /* 0x0000763212087816 */ /* 0x000fc60000000008 */
[----:B------:R-:W-:Y:S01]  /*5a4b0*/  STG.E.U16 desc[UR60][R2.64], R18 ;  /* 0x0000001202007986 */ /* 0x000fe2000c10153c */
[----:B------:R-:W-:Y:S01]  /*5a4c0*/  IADD3 R6, P4, R6, R244, RZ ;  /* 0x000000f406067210 */ /* 0x000fe20007f9e0ff */
[----:B------:R-:W3:Y:S02]  /*5a4d0*/  LDC R15, c[0x0][0x278] ;  /* 0x00009e00ff0f7b82 */ /* 0x000ee40000000800 */
[----:B------:R4:W-:Y:S01]  /*5a4e0*/  STG.E.U16 desc[UR60][R4.64], R8 ;  /* 0x0000000804007986 */ /* 0x0009e2000c10153c */
[----:B------:R-:W-:Y:S01]  /*5a4f0*/  LEA.HI.X.SX32 R7, R249, R245, 0x1, P4 ;  /* 0x000000f5f9077211 */ /* 0x000fe200020f0eff */
[----:B--2---:R-:W-:-:S04]  /*5a500*/  IMAD R249, R12, 0x7e, RZ ;  /* 0x0000007e0cf97824 */ /* 0x004fc800078e02ff */
[----:B------:R-:W2:Y:S08]  /*5a510*/  LDC R12, c[0x0][0x278] ;  /* 0x00009e00ff0c7b82 */ /* 0x000eb00000000800 */
[----:B----4-:R-:W4:Y:S01]  /*5a520*/  LDC R4, c[0x0][0x278] ;  /* 0x00009e00ff047b82 */ /* 0x010f220000000800 */
[----:B0-----:R-:W-:Y:S02]  /*5a530*/  LEA R3, R14, -R14, 0x6 ;  /* 0x8000000e0e037211 */ /* 0x001fe400078e30ff */
[----:B------:R-:W-:-:S02]  /*5a540*/  IADD3 R2, P0, R249, R244, RZ ;  /* 0x000000f4f9027210 */ /* 0x000fc40007f1e0ff */
[----:B------:R-:W-:Y:S02]  /*5a550*/  PRMT R9, R19, 0x7632, R9 ;  /* 0x0000763213097816 */ /* 0x000fe40000000009 */
[----:B------:R-:W-:Y:S01]  /*5a560*/  LEA.HI.X.SX32 R3, R3, R245, 0x1, P0 ;  /* 0x000000f503037211 */ /* 0x000fe200000f0eff */
[----:B------:R0:W-:Y:S01]  /*5a570*/  STG.E.U16 desc[UR60][R6.64], R19 ;  /* 0x0000001306007986 */ /* 0x0001e2000c10153c */
[----:B------:R-:W-:Y:S01]  /*5a580*/  SHF.L.U32 R5, R13, 0x6, RZ ;  /* 0x000000060d057819 */ /* 0x000fe200000006ff */
[----:B------:R-:W3:Y:S01]  /*5a590*/  LDC R250, c[0x0][0x278] ;  /* 0x00009e00fffa7b82 */ /* 0x000ee20000000800 */
[----:B------:R-:W-:Y:S01]  /*5a5a0*/  IMAD R8, R16, 0x84, RZ ;  /* 0x0000008410087824 */ /* 0x000fe200078e02ff */
[----:B------:R1:W-:Y:S01]  /*5a5b0*/  STG.E.U16 desc[UR60][R2.64], R9 ;  /* 0x0000000902007986 */ /* 0x0003e2000c10153c */
[----:B--2---:R-:W-:-:S05]  /*5a5c0*/  IMAD R12, R12, 0x42, RZ ;  /* 0x000000420c0c7824 */ /* 0x004fca00078e02ff */
[----:B------:R-:W2:Y:S01]  /*5a5d0*/  LDC R18, c[0x0][0x278] ;  /* 0x00009e00ff127b82 */ /* 0x000ea20000000800 */
[----:B----4-:R-:W-:-:S07]  /*5a5e0*/  LEA R4, P3, R4, R244, 0x7 ;  /* 0x000000f404047211 */ /* 0x010fce00078638ff */
[----:B0-----:R-:W0:Y:S01]  /*5a5f0*/  LDC R19, c[0x0][0x278] ;  /* 0x00009e00ff137b82 */ /* 0x001e220000000800 */
[----:B------:R-:W-:Y:S02]  /*5a600*/  LEA.HI.X.SX32 R5, R5, R245, 0x1, P3 ;  /* 0x000000f505057211 */ /* 0x000fe400018f0eff */
[----:B------:R-:W-:-:S05]  /*5a610*/  IADD3 R8, P3, R8, R244, RZ ;  /* 0x000000f408087210 */ /* 0x000fca0007f7e0ff */
[----:B-1----:R-:W1:Y:S01]  /*5a620*/  LDC R3, c[0x0][0x278] ;  /* 0x00009e00ff037b82 */ /* 0x002e620000000800 */
[----:B------:R4:W-:Y:S01]  /*5a630*/  STG.E.U16 desc[UR60][R4.64], R20 ;  /* 0x0000001404007986 */ /* 0x0009e2000c10153c */
[----:B------:R-:W-:Y:S01]  /*5a640*/  LEA.HI.X.SX32 R9, R12, R245, 0x1, P3 ;  /* 0x000000f50c097211 */ /* 0x000fe200018f0eff */
[----:B------:R-:W-:-:S05]  /*5a650*/  IMAD R6, R17, 0x82, RZ ;  /* 0x0000008211067824 */ /* 0x000fca00078e02ff */
[----:B------:R-:W2:Y:S08]  /*5a660*/  LDC R12, c[0x0][0x278] ;  /* 0x00009e00ff0c7b82 */ /* 0x000eb00000000800 */
[----:B----4-:R-:W4:Y:S01]  /*5a670*/  LDC R5, c[0x0][0x278] ;  /* 0x00009e00ff057b82 */ /* 0x010f220000000800 */
[----:B---3--:R-:W-:Y:S02]  /*5a680*/  LEA R7, R15, R15, 0x6 ;  /* 0x0000000f0f077211 */ /* 0x008fe400078e30ff */
[----:B------:R-:W-:Y:S01]  /*5a690*/  IADD3 R6, P0, R6, R244, RZ ;  /* 0x000000f406067210 */ /* 0x000fe20007f1e0ff */
[----:B------:R-:W-:Y:S01]  /*5a6a0*/  IMAD R250, R250, 0x86, RZ ;  /* 0x00000086fafa7824 */ /* 0x000fe200078e02ff */
[----:B------:R-:W-:-:S02]  /*5a6b0*/  PRMT R2, R20, 0x7632, R2 ;  /* 0x0000763214027816 */ /* 0x000fc40000000002 */
[----:B------:R-:W-:Y:S01]  /*5a6c0*/  LEA.HI.X.SX32 R7, R7, R245, 0x1, P0 ;  /* 0x000000f507077211 */ /* 0x000fe200000f0eff */
[----:B0-----:R-:W-:Y:S01]  /*5a6d0*/  IMAD R17, R19, 0x88, RZ ;  /* 0x0000008813117824 */ /* 0x001fe200078e02ff */
[----:B------:R-:W0:Y:S01]  /*5a6e0*/  LDC R15, c[0x0][0x278] ;  /* 0x00009e00ff0f7b82 */ /* 0x000e220000000800 */
[----:B-1----:R-:W-:Y:S02]  /*5a6f0*/  IMAD R3, R3, 0x43, RZ ;  /* 0x0000004303037824 */ /* 0x002fe400078e02ff */
[----:B------:R1:W-:Y:S01]  /*5a700*/  STG.E.U16 desc[UR60][R6.64], R2 ;  /* 0x0000000206007986 */ /* 0x0003e2000c10153c */
[----:B------:R-:W-:-:S03]  /*5a710*/  IADD3 R4, P3, R17, R244, RZ ;  /* 0x000000f411047210 */ /* 0x000fc60007f7e0ff */
[----:B------:R3:W-:Y:S01]  /*5a720*/  STG.E.U16 desc[UR60][R8.64], R21 ;  /* 0x0000001508007986 */ /* 0x0007e2000c10153c */
[----:B--2---:R-:W-:Y:S01]  /*5a730*/  IMAD R16, R18, 0x8a, RZ ;  /* 0x0000008a12107824 */ /* 0x004fe200078e02ff */
[----:B------:R-:W2:Y:S01]  /*5a740*/  LDC R14, c[0x0][0x278] ;  /* 0x00009e00ff0e7b82 */ /* 0x000ea20000000800 */
[----:B-1----:R-:W-:Y:S01]  /*5a750*/  IADD3 R2, P0, R250, R244, RZ ;  /* 0x000000f4fa027210 */ /* 0x002fe20007f1e0ff */
[----:B----4-:R-:W-:Y:S01]  /*5a760*/  IMAD R7, R5, 0x45, RZ ;  /* 0x0000004505077824 */ /* 0x010fe200078e02ff */
[----:B------:R-:W-:-:S05]  /*5a770*/  LEA.HI.X.SX32 R5, R246, R245, 0x1, P3 ;  /* 0x000000f5f6057211 */ /* 0x000fca00018f0eff */
[----:B------:R-:W1:Y:S01]  /*5a780*/  LDC R13, c[0x0][0x278] ;  /* 0x00009e00ff0d7b82 */ /* 0x000e620000000800 */
[----:B------:R-:W-:Y:S02]  /*5a790*/  LEA.HI.X.SX32 R3, R3, R245, 0x1, P0 ;  /* 0x000000f503037211 */ /* 0x000fe400000f0eff */
[----:B---3--:R-:W-:Y:S01]  /*5a7a0*/  PRMT R21, R21, 0x7632, R21 ;  /* 0x0000763215157816 */ /* 0x008fe20000000015 */
[----:B------:R-:W-:-:S04]  /*5a7b0*/  IMAD R18, R12, 0x8e, RZ ;  /* 0x0000008e0c127824 */ /* 0x000fc800078e02ff */
[----:B------:R-:W3:Y:S01]  /*5a7c0*/  LDC R9, c[0x0][0x278] ;  /* 0x00009e00ff097b82 */ /* 0x000ee20000000800 */
[----:B------:R-:W-:Y:S01]  /*5a7d0*/  STG.E.U16 desc[UR60][R2.64], R21 ;  /* 0x0000001502007986 */ /* 0x000fe2000c10153c */
[----:B------:R-:W-:-:S03]  /*5a7e0*/  IADD3 R6, P4, R16, R244, RZ ;  /* 0x000000f410067210 */ /* 0x000fc60007f9e0ff */
[----:B------:R4:W-:Y:S03]  /*5a7f0*/  STG.E.U16 desc[UR60][R4.64], R22 ;  /* 0x0000001604007986 */ /* 0x0009e6000c10153c */
[----:B------:R-:W2:Y:S01]  /*5a800*/  LDC R17, c[0x0][0x278] ;  /* 0x00009e00ff117b82 */ /* 0x000ea20000000800 */
[----:B------:R-:W-:Y:S02]  /*5a810*/  LEA.HI.X.SX32 R7, R7, R245, 0x1, P4 ;  /* 0x000000f507077211 */ /* 0x000fe400020f0eff */
[----:B------:R-:W-:-:S05]  /*5a820*/  PRMT R8, R22, 0x7632, R8 ;  /* 0x0000763216087816 */ /* 0x000fca0000000008 */
[----:B------:R-:W2:Y:S01]  /*5a830*/  LDC R246, c[0x0][0x278] ;  /* 0x00009e00fff67b82 */ /* 0x000ea20000000800 */
[----:B----4-:R-:W-:-:S07]  /*5a840*/  IADD3 R4, P0, R18, R244, RZ ;  /* 0x000000f412047210 */ /* 0x010fce0007f1e0ff */
[----:B------:R-:W4:Y:S01]  /*5a850*/  LDC R18, c[0x0][0x278] ;  /* 0x00009e00ff127b82 */ /* 0x000f220000000800 */
[----:B------:R0:W-:Y:S01]  /*5a860*/  STG.E.U16 desc[UR60][R6.64], R8 ;  /* 0x0000000806007986 */ /* 0x0001e2000c10153c */
[----:B---3--:R-:W-:Y:S02]  /*5a870*/  IMAD R9, R9, 0x8c, RZ ;  /* 0x0000008c09097824 */ /* 0x008fe400078e02ff */
[----:B-1----:R-:W-:-:S04]  /*5a880*/  IMAD R5, R13, 0x47, RZ ;  /* 0x000000470d057824 */ /* 0x002fc800078e02ff */
[----:B------:R-:W1:Y:S01]  /*5a890*/  LDC R16, c[0x0][0x278] ;  /* 0x00009e00ff107b82 */ /* 0x000e620000000800 */
[----:B0-----:R-:W-:-:S07]  /*5a8a0*/  IMAD R6, R15, 0x90, RZ ;  /* 0x000000900f067824 */ /* 0x001fce00078e02ff */
[----:B------:R-:W0:Y:S01]  /*5a8b0*/  LDC R15, c[0x0][0x278] ;  /* 0x00009e00ff0f7b82 */ /* 0x000e220000000800 */
[----:B------:R-:W-:Y:S01]  /*5a8c0*/  IADD3 R2, P3, R9, R244, RZ ;  /* 0x000000f409027210 */ /* 0x000fe20007f7e0ff */
[----:B--2---:R-:W-:Y:S02]  /*5a8d0*/  IMAD R8, R14, 0x92, RZ ;  /* 0x000000920e087824 */ /* 0x004fe400078e02ff */
[----:B------:R-:W-:Y:S01]  /*5a8e0*/  IMAD R9, R17, 0x49, RZ ;  /* 0x0000004911097824 */ /* 0x000fe200078e02ff */
[----:B------:R-:W-:-:S03]  /*5a8f0*/  LEA.HI.X.SX32 R3, R248, R245, 0x1, P3 ;  /* 0x000000f5f8037211 */ /* 0x000fc600018f0eff */
[----:B------:R-:W2:Y:S01]  /*5a900*/  LDC R20, c[0x0][0x278] ;  /* 0x00009e00ff147b82 */ /* 0x000ea20000000800 */
[----:B----4-:R-:W-:Y:S01]  /*5a910*/  IMAD R18, R18, 0x48, RZ ;  /* 0x0000004812127824 */ /* 0x010fe200078e02ff */
[-C--:B------:R-:W-:Y:S02]  /*5a920*/  IADD3 R6, P3, R6, R244.reuse, RZ ;  /* 0x000000f406067210 */ /* 0x080fe40007f7e0ff */
[----:B------:R-:W-:-:S04]  /*5a930*/  IADD3 R8, P4, R8, R244, RZ ;  /* 0x000000f408087210 */ /* 0x000fc80007f9e0ff */
[----:B------:R-:W3:Y:S01]  /*5a940*/  LDC R21, c[0x0][0x278] ;  /* 0x00009e00ff157b82 */ /* 0x000ee20000000800 */
[----:B------:R-:W-:Y:S01]  /*5a950*/  LEA.HI.X.SX32 R5, R5, R245, 0x1, P0 ;  /* 0x000000f505057211 */ /* 0x000fe200000f0eff */
[----:B------:R4:W-:Y:S01]  /*5a960*/  STG.E.U16 desc[UR60][R2.64], R23 ;  /* 0x0000001702007986 */ /* 0x0009e2000c10153c */
[----:B------:R-:W-:-:S05]  /*5a970*/  PRMT R12, R23, 0x7632, R12 ;  /* 0x00007632170c7816 */ /* 0x000fca000000000c */
[----:B------:R-:W3:Y:S01]  /*5a980*/  LDC R19, c[0x0][0x278] ;  /* 0x00009e00ff137b82 */ /* 0x000ee20000000800 */
[-C--:B------:R-:W-:Y:S01]  /*5a990*/  LEA.HI.X.SX32 R7, R18, R245.reuse, 0x1, P3 ;  /* 0x000000f512077211 */ /* 0x080fe200018f0eff */
[----:B------:R-:W-:Y:S01]  /*5a9a0*/  IMAD R246, R246, 0x94, RZ ;  /* 0x00000094f6f67824 */ /* 0x000fe200078e02ff */
[----:B------:R-:W-:-:S05]  /*5a9b0*/  LEA.HI.X.SX32 R9, R9, R245, 0x1, P4 ;  /* 0x000000f509097211 */ /* 0x000fca00020f0eff */
[----:B------:R-:W3:Y:S01]  /*5a9c0*/  LDC R14, c[0x0][0x278] ;  /* 0x00009e00ff0e7b82 */ /* 0x000ee20000000800 */
[----:B----4-:R-:W-:Y:S01]  /*5a9d0*/  PRMT R2, R24, 0x7632, R2 ;  /* 0x0000763218027816 */ /* 0x010fe20000000002 */
[----:B------:R-:W-:Y:S01]  /*5a9e0*/  STG.E.U16 desc[UR60][R4.64], R12 ;  /* 0x0000000c04007986 */ /* 0x000fe2000c10153c */
[----:B0-----:R-:W-:-:S03]  /*5a9f0*/  IMAD R23, R15, 0x4a, RZ ;  /* 0x0000004a0f177824 */ /* 0x001fc600078e02ff */
[----:B------:R-:W-:Y:S02]  /*5aa00*/  STG.E.U16 desc[UR60][R6.64], R24 ;  /* 0x0000001806007986 */ /* 0x000fe4000c10153c */
[----:B------:R-:W0:Y:S02]  /*5aa10*/  LDC R248, c[0x0][0x278] ;  /* 0x00009e00fff87b82 */ /* 0x000e240000000800 */
[----:B------:R4:W-:Y:S06]  /*5aa20*/  STG.E.U16 desc[UR60][R8.64], R2 ;  /* 0x0000000208007986 */ /* 0x0009ec000c10153c */
[----:B------:R-:W0:Y:S01]  /*5aa30*/  LDC R18, c[0x0][0x278] ;  /* 0x00009e00ff127b82 */ /* 0x000e220000000800 */
[----:B----4-:R-:W-:Y:S01]  /*5aa40*/  IADD3 R2, P3, R246, R244, RZ ;  /* 0x000000f4f6027210 */ /* 0x010fe20007f7e0ff */
[----:B-1----:R-:W-:-:S06]  /*5aa50*/  IMAD R16, R16, 0x96, RZ ;  /* 0x0000009610107824 */ /* 0x002fcc00078e02ff */
[----:B------:R-:W1:Y:S01]  /*5aa60*/  LDC R12, c[0x0][0x278] ;  /* 0x00009e00ff0c7b82 */ /* 0x000e620000000800 */
[----:B------:R-:W-:Y:S01]  /*5aa70*/  LEA.HI.X.SX32 R3, R23, R245, 0x1, P3 ;  /* 0x000000f517037211 */ /* 0x000fe200018f0eff */
[----:B--2---:R-:W-:-:S06]  /*5aa80*/  IMAD R20, R20, 0x98, RZ ;  /* 0x0000009814147824 */ /* 0x004fcc00078e02ff */
[----:B------:R-:W2:Y:S01]  /*5aa90*/  LDC R23, c[0x0][0x278] ;  /* 0x00009e00ff177b82 */ /* 0x000ea20000000800 */
[----:B---3--:R-:W-:Y:S01]  /*5aaa0*/  IMAD R15, R21, 0x9a, RZ ;  /* 0x0000009a150f7824 */ /* 0x008fe200078e02ff */
[-C--:B------:R-:W-:Y:S01]  /*5aab0*/  IADD3 R4, P0, R16, R244.reuse, RZ ;  /* 0x000000f410047210 */ /* 0x080fe20007f1e0ff */
[----:B------:R-:W-:Y:S01]  /*5aac0*/  IMAD R5, R19, 0x4b, RZ ;  /* 0x0000004b13057824 */ /* 0x000fe200078e02ff */
[-C--:B------:R-:W-:Y:S01]  /*5aad0*/  IADD3 R6, P3, R20, R244.reuse, RZ ;  /* 0x000000f414067210 */ /* 0x080fe20007f7e0ff */
[----:B------:R-:W-:Y:S01]  /*5aae0*/  IMAD R9, R14, 0x4d, RZ ;  /* 0x0000004d0e097824 */ /* 0x000fe200078e02ff */
[----:B------:R-:W-:Y:S01]  /*5aaf0*/  IADD3 R8, P4, R15, R244, RZ ;  /* 0x000000f40f087210 */ /* 0x000fe20007f9e0ff */
[----:B------:R3:W-:Y:S01]  /*5ab00*/  STG.E.U16 desc[UR60][R2.64], R25 ;  /* 0x0000001902007986 */ /* 0x0007e2000c10153c */
[-C--:B------:R-:W-:Y:S01]  /*5ab10*/  LEA.HI.X.SX32 R5, R5, R245.reuse, 0x1, P0 ;  /* 0x000000f505057211 */ /* 0x080fe200000f0eff */
[----:B0-----:R-:W-:Y:S01]  /*5ab20*/  IMAD R248, R248, 0x9c, RZ ;  /* 0x0000009cf8f87824 */ /* 0x001fe200078e02ff */
[-C--:B------:R-:W-:Y:S01]  /*5ab30*/  LEA.HI.X.SX32 R7, R247, R245.reuse, 0x1, P3 ;  /* 0x000000f5f7077211 */ /* 0x080fe200018f0eff */
[----:B------:R-:W0:Y:S01]  /*5ab40*/  LDC R17, c[0x0][0x278] ;  /* 0x00009e00ff117b82 */ /* 0x000e220000000800 */
[----:B------:R-:W-:-:S02]  /*5ab50*/  LEA.HI.X.SX32 R9, R9, R245, 0x1, P4 ;  /* 0x000000f509097211 */ /* 0x000fc400020f0eff */
[----:B---3--:R-:W-:-:S05]  /*5ab60*/  PRMT R25, R25, 0x7632, R25 ;  /* 0x0000763219197816 */ /* 0x008fca0000000019 */
[----:B------:R-:W3:Y:S01]  /*5ab70*/  LDC R13, c[0x0][0x278] ;  /* 0x00009e00ff0d7b82 */ /* 0x000ee20000000800 */
[----:B------:R-:W-:Y:S01]  /*5ab80*/  PRMT R2, R26, 0x7632, R2 ;  /* 0x000076321a027816 */ /* 0x000fe20000000002 */
[----:B------:R-:W-:Y:S01]  /*5ab90*/  STG.E.U16 desc[UR60][R4.64], R25 ;  /* 0x0000001904007986 */ /* 0x000fe2000c10153c */
[----:B------:R-:W-:-:S03]  /*5aba0*/  IMAD R18, R18, 0xa0, RZ ;  /* 0x000000a012127824 */ /* 0x000fc600078e02ff */
[----:B------:R-:W-:Y:S02]  /*5abb0*/  STG.E.U16 desc[UR60][R6.64], R26 ;  /* 0x0000001a06007986 */ /* 0x000fe4000c10153c */
[----:B------:R-:W4:Y:S02]  /*5abc0*/  LDC R22, c[0x0][0x278] ;  /* 0x00009e00ff167b82 */ /* 0x000f240000000800 */
[----:B------:R1:W-:Y:S01]  /*5abd0*/  STG.E.U16 desc[UR60][R8.64], R2 ;  /* 0x0000000208007986 */ /* 0x0003e2000c10153c */
[----:B--2---:R-:W-:-:S05]  /*5abe0*/  IMAD R23, R23, 0x50, RZ ;  /* 0x0000005017177824 */ /* 0x004fca00078e02ff */
[----:B------:R-:W2:Y:S01]  /*5abf0*/  LDC R247, c[0x0][0x278] ;  /* 0x00009e00fff77b82 */ /* 0x000ea20000000800 */
[----:B-1----:R-:W-:Y:S01]  /*5ac00*/  IADD3 R2, P3, R248, R244, RZ ;  /* 0x000000f4f8027210 */ /* 0x002fe20007f7e0ff */
[----:B------:R-:W-:-:S06]  /*5ac10*/  IMAD R19, R12, 0x9e, RZ ;  /* 0x0000009e0c137824 */ /* 0x000fcc00078e02ff */
[----:B------:R-:W1:Y:S01]  /*5ac20*/  LDC R14, c[0x0][0x278] ;  /* 0x00009e00ff0e7b82 */ /* 0x000e620000000800 */
[----:B------:R-:W-:Y:S02]  /*5ac30*/  LEA.HI.X.SX32 R3, R251, R245, 0x1, P3 ;  /* 0x000000f5fb037211 */ /* 0x000fe400018f0eff */
[----:B------:R-:W-:-:S04]  /*5ac40*/  IADD3 R6, P3, R18, R244, RZ ;  /* 0x000000f412067210 */ /* 0x000fc80007f7e0ff */
[-C--:B------:R-:W-:Y:S01]  /*5ac50*/  LEA.HI.X.SX32 R7, R23, R245.reuse, 0x1, P3 ;  /* 0x000000f517077211 */ /* 0x080fe200018f0eff */
[----:B0-----:R-:W-:Y:S01]  /*5ac60*/  IMAD R17, R17, 0xa2, RZ ;  /* 0x000000a211117824 */ /* 0x001fe200078e02ff */
[----:B------:R-:W0:Y:S01]  /*5ac70*/  LDC R23, c[0x0][0x278] ;  /* 0x00009e00ff177b82 */ /* 0x000e220000000800 */
[----:B---3--:R-:W-:Y:S01]  /*5ac80*/  IMAD R5, R13, 0x4f, RZ ;  /* 0x0000004f0d057824 */ /* 0x008fe200078e02ff */
[-C--:B------:R-:W-:Y:S01]  /*5ac90*/  IADD3 R4, P0, R19, R244.reuse, RZ ;  /* 0x000000f413047210 */ /* 0x080fe20007f1e0ff */
[----:B----4-:R-:W-:Y:S01]  /*5aca0*/  IMAD R9, R22, 0x51, RZ ;  /* 0x0000005116097824 */ /* 0x010fe200078e02ff */
[----:B------:R-:W-:Y:S01]  /*5acb0*/  IADD3 R8, P4, R17, R244, RZ ;  /* 0x000000f411087210 */ /* 0x000fe20007f9e0ff */
[----:B------:R3:W-:Y:S01]  /*5acc0*/  STG.E.U16 desc[UR60][R2.64], R27 ;  /* 0x0000001b02007986 */ /* 0x0007e2000c10153c */
[-C--:B------:R-:W-:Y:S02]  /*5acd0*/  LEA.HI.X.SX32 R5, R5, R245.reuse, 0x1, P0 ;  /* 0x000000f505057211 */ /* 0x080fe400000f0eff */
[----:B------:R-:W-:Y:S01]  /*5ace0*/  PRMT R12, R27, 0x7632, R12 ;  /* 0x000076321b0c7816 */ /* 0x000fe2000000000c */
[----:B--2---:R-:W-:Y:S01]  /*5acf0*/  IMAD R247, R247, 0xa4, RZ ;  /* 0x000000a4f7f77824 */ /* 0x004fe200078e02ff */
[----:B------:R-:W-:Y:S01]  /*5ad00*/  LEA.HI.X.SX32 R9, R9, R245, 0x1, P4 ;  /* 0x000000f509097211 */ /* 0x000fe200020f0eff */
[----:B------:R-:W2:Y:S02]  /*5ad10*/  LDC R16, c[0x0][0x278] ;  /* 0x00009e00ff107b82 */ /* 0x000ea40000000800 */
[----:B------:R-:W-:Y:S01]  /*5ad20*/  STG.E.U16 desc[UR60][R4.64], R12 ;  /* 0x0000000c04007986 */ /* 0x000fe2000c10153c */
[----:B---3--:R-:W-:-:S03]  /*5ad30*/  PRMT R2, R28, 0x7632, R2 ;  /* 0x000076321c027816 */ /* 0x008fc60000000002 */
[----:B------:R-:W-:Y:S02]  /*5ad40*/  STG.E.U16 desc[UR60][R6.64], R28 ;  /* 0x0000001c06007986 */ /* 0x000fe4000c10153c */
[----:B------:R-:W3:Y:S02]  /*5ad50*/  LDC R15, c[0x0][0x278] ;  /* 0x00009e00ff0f7b82 */ /* 0x000ee40000000800 */
[----:B------:R4:W-:Y:S01]  /*5ad60*/  STG.E.U16 desc[UR60][R8.64], R2 ;  /* 0x0000000208007986 */ /* 0x0009e2000c10153c */
[----:B0-----:R-:W-:-:S05]  /*5ad70*/  IMAD R23, R23, 0x52, RZ ;  /* 0x0000005217177824 */ /* 0x001fca00078e02ff */
[----:B------:R-:W0:Y:S01]  /*5ad80*/  LDC R251, c[0x0][0x278] ;  /* 0x00009e00fffb7b82 */ /* 0x000e220000000800 */
[----:B----4-:R-:W-:-:S07]  /*5ad90*/  IADD3 R2, P0, R247, R244, RZ ;  /* 0x000000f4f7027210 */ /* 0x010fce0007f1e0ff */
[----:B------:R-:W4:Y:S01]  /*5ada0*/  LDC R12, c[0x0][0x278] ;  /* 0x00009e00ff0c7b82 */ /* 0x000f220000000800 */
[----:B------:R-:W-:-:S07]  /*5adb0*/  LEA.HI.X.SX32 R3, R23, R245, 0x1, P0 ;  /* 0x000000f517037211 */ /* 0x000fce00000f0eff */
[----:B------:R-:W3:Y:S01]  /*5adc0*/  LDC R23, c[0x0][0x278] ;  /* 0x00009e00ff177b82 */ /* 0x000ee20000000800 */
[----:B-1----:R-:W-:Y:S02]  /*5add0*/  IMAD R17, R14, 0xa6, RZ ;  /* 0x000000a60e117824 */ /* 0x002fe400078e02ff */
[----:B--2---:R-:W-:-:S05]  /*5ade0*/  IMAD R5, R16, 0x53, RZ ;  /* 0x0000005310057824 */ /* 0x004fca00078e02ff */
[----:B------:R-:W1:Y:S08]  /*5adf0*/  LDC R9, c[0x0][0x278] ;  /* 0x00009e00ff097b82 */ /* 0x000e700000000800 */
[----:B------:R-:W2:Y:S08]  /*5ae00*/  LDC R13, c[0x0][0x278] ;  /* 0x00009e00ff0d7b82 */ /* 0x000eb00000000800 */
[----:B------:R-:W4:Y:S01]  /*5ae10*/  LDC R14, c[0x0][0x278] ;  /* 0x00009e00ff0e7b82 */ /* 0x000f220000000800 */
[----:B---3--:R-:W-:-:S07]  /*5ae20*/  IMAD R24, R23, 0x56, RZ ;  /* 0x0000005617187824 */ /* 0x008fce00078e02ff */
[----:B------:R-:W3:Y:S01]  /*5ae30*/  LDC R16, c[0x0][0x278] ;  /* 0x00009e00ff107b82 */ /* 0x000ee20000000800 */
[----:B------:R-:W-:-:S07]  /*5ae40*/  IMAD R15, R15, 0xa8, RZ ;  /* 0x000000a80f0f7824 */ /* 0x000fce00078e02ff */
[----:B------:R-:W3:Y:S01]  /*5ae50*/  LDC R23, c[0x0][0x278] ;  /* 0x00009e00ff177b82 */ /* 0x000ee20000000800 */
[-C--:B------:R-:W-:Y:S01]  /*5ae60*/  IADD3 R4, P3, R17, R244.reuse, RZ ;  /* 0x000000f411047210 */ /* 0x080fe20007f7e0ff */
[----:B0-----:R-:W-:Y:S01]  /*5ae70*/  IMAD R251, R251, 0xaa, RZ ;  /* 0x000000aafbfb7824 */ /* 0x001fe200078e02ff */
[----:B------:R-:W-:Y:S01]  /*5ae80*/  IADD3 R6, P4, R15, R244, RZ ;  /* 0x000000f40f067210 */ /* 0x000fe20007f9e0ff */
[----:B------:R4:W-:Y:S01]  /*5ae90*/  STG.E.U16 desc[UR60][R2.64], R29 ;  /* 0x0000001d02007986 */ /* 0x0009e2000c10153c */
[-C--:B------:R-:W-:Y:S02]  /*5aea0*/  LEA.HI.X.SX32 R5, R5, R245.reuse, 0x1, P3 ;  /* 0x000000f505057211 */ /* 0x080fe400018f0eff */
[----:B------:R-:W-:Y:S01]  /*5aeb0*/  PRMT R8, R29, 0x7632, R8 ;  /* 0x000076321d087816 */ /* 0x000fe20000000008 */
[----:B------:R-:W0:Y:S01]  /*5aec0*/  LDC R15, c[0x0][0x278] ;  /* 0x00009e00ff0f7b82 */ /* 0x000e220000000800 */
[----:B------:R-:W-:Y:S01]  /*5aed0*/  LEA.HI.X.SX32 R7, R239, R245, 0x1, P4 ;  /* 0x000000f5ef077211 */ /* 0x000fe200020f0eff */
[----:B-1----:R-:W-:-:S02]  /*5aee0*/  IMAD R9, R9, 0xac, RZ ;  /* 0x000000ac09097824 */ /* 0x002fc400078e02ff */
[----:B--2---:R-:W-:Y:S01]  /*5aef0*/  IMAD R13, R13, 0xae, RZ ;  /* 0x000000ae0d0d7824 */ /* 0x004fe200078e02ff */
[----:B------:R1:W-:Y:S01]  /*5af00*/  STG.E.U16 desc[UR60][R4.64], R8 ;  /* 0x0000000804007986 */ /* 0x0003e2000c10153c */
[----:B----4-:R-:W-:Y:S01]  /*5af10*/  IMAD R3, R12, 0x55, RZ ;  /* 0x000000550c037824 */ /* 0x010fe200078e02ff */
[----:B------:R-:W-:Y:S01]  /*5af20*/  IADD3 R2, P3, R251, R244, RZ ;  /* 0x000000f4fb027210 */ /* 0x000fe20007f7e0ff */
[----:B------:R-:W2:Y:S01]  /*5af30*/  LDC R18, c[0x0][0x278] ;  /* 0x00009e00ff127b82 */ /* 0x000ea20000000800 */
[----:B------:R-:W-:Y:S01]  /*5af40*/  IMAD R14, R14, 0xb0, RZ ;  /* 0x000000b00e0e7824 */ /* 0x000fe200078e02ff */
[----:B------:R4:W-:Y:S01]  /*5af50*/  STG.E.U16 desc[UR60][R6.64], R30 ;  /* 0x0000001e06007986 */ /* 0x0009e2000c10153c */
[----:B------:R-:W-:-:S05]  /*5af60*/  LEA.HI.X.SX32 R3, R3, R245, 0x1, P3 ;  /* 0x000000f503037211 */ /* 0x000fca00018f0eff */
[----:B------:R-:W2:Y:S01]  /*5af70*/  LDC R17, c[0x0][0x278] ;  /* 0x00009e00ff117b82 */ /* 0x000ea20000000800 */
[-C--:B-1----:R-:W-:Y:S01]  /*5af80*/  IADD3 R4, P0, R9, R244.reuse, RZ ;  /* 0x000000f409047210 */ /* 0x082fe20007f1e0ff */
[----:B---3--:R-:W-:Y:S01]  /*5af90*/  IMAD R23, R23, 0x58, RZ ;  /* 0x0000005817177824 */ /* 0x008fe200078e02ff */
[-C--:B------:R-:W-:Y:S02]  /*5afa0*/  IADD3 R8, P4, R14, R244.reuse, RZ ;  /* 0x000000f40e087210 */ /* 0x080fe40007f9e0ff */
[----:B----4-:R-:W-:Y:S01]  /*5afb0*/  PRMT R30, R30, 0x7632, R30 ;  /* 0x000076321e1e7816 */ /* 0x010fe2000000001e */
[----:B------:R-:W-:Y:S02]  /*5afc0*/  IMAD R7, R16, 0x57, RZ ;  /* 0x0000005710077824 */ /* 0x000fe400078e02ff */
[----:B------:R-:W1:Y:S01]  /*5afd0*/  LDC R19, c[0x0][0x278] ;  /* 0x00009e00ff137b82 */ /* 0x000e620000000800 */
[----:B------:R-:W-:Y:S02]  /*5afe0*/  IADD3 R6, P3, R13, R244, RZ ;  /* 0x000000f40d067210 */ /* 0x000fe40007f7e0ff */
[-C--:B------:R-:W-:Y:S01]  /*5aff0*/  LEA.HI.X.SX32 R5, R24, R245.reuse, 0x1, P0 ;  /* 0x000000f518057211 */ /* 0x080fe200000f0eff */
[----:B------:R3:W-:Y:S01]  /*5b000*/  STG.E.U16 desc[UR60][R2.64], R30 ;  /* 0x0000001e02007986 */ /* 0x0007e2000c10153c */
[----:B------:R-:W-:-:S02]  /*5b010*/  LEA.HI.X.SX32 R7, R7, R245, 0x1, P3 ;  /* 0x000000f507077211 */ /* 0x000fc400018f0eff */
[----:B------:R-:W-:Y:S01]  /*5b020*/  LEA.HI.X.SX32 R9, R23, R245, 0x1, P4 ;  /* 0x000000f517097211 */ /* 0x000fe200020f0eff */
[----:B------:R-:W4:Y:S01]  /*5b030*/  LDC R239, c[0x0][0x278] ;  /* 0x00009e00ffef7b82 */ /* 0x000f220000000800 */
[----:B------:R-:W-:Y:S01]  /*5b040*/  STG.E.U16 desc[UR60][R4.64], R31 ;  /* 0x0000001f04007986 */ /* 0x000fe2000c10153c */
[----:B---3--:R-:W-:-:S06]  /*5b050*/  PRMT R2, R31, 0x7632, R2 ;  /* 0x000076321f027816 */ /* 0x008fcc0000000002 */
[----:B------:R-:W3:Y:S01]  /*5b060*/  LDC R20, c[0x0][0x278] ;  /* 0x00009e00ff147b82 */ /* 0x000ee20000000800 */
[----:B------:R-:W-:Y:S04]  /*5b070*/  STG.E.U16 desc[UR60][R6.64], R2 ;  /* 0x0000000206007986 */ /* 0x000fe8000c10153c */
[----:B------:R1:W-:Y:S03]  /*5b080*/  STG.E.U16 desc[UR60][R8.64], R32 ;  /* 0x0000002008007986 */ /* 0x0003e6000c10153c */
[----:B------:R-:W3:Y:S01]  /*5b090*/  LDC R13, c[0x0][0x278] ;  /* 0x00009e00ff0d7b82 */ /* 0x000ee20000000800 */
[----:B0-----:R-:W-:Y:S02]  /*5b0a0*/  IMAD R15, R15, 0xb2, RZ ;  /* 0x000000b20f0f7824 */ /* 0x001fe400078e02ff */
[----:B--2---:R-:W-:-:S05]  /*5b0b0*/  IMAD R18, R18, 0xb4, RZ ;  /* 0x000000b412127824 */ /* 0x004fca00078e02ff */
[----:B------:R-:W0:Y:S08]  /*5b0c0*/  LDC R12, c[0x0][0x278] ;  /* 0x00009e00ff0c7b82 */ /* 0x000e300000000800 */
[----:B-1----:R-:W1:Y:S01]  /*5b0d0*/  LDC R9, c[0x0][0x278] ;  /* 0x00009e00ff097b82 */ /* 0x002e620000000800 */
[----:B------:R-:W-:Y:S01]  /*5b0e0*/  IMAD R16, R17, 0xb6, RZ ;  /* 0x000000b611107824 */ /* 0x000fe200078e02ff */
[-C--:B------:R-:W-:Y:S01]  /*5b0f0*/  IADD3 R2, P0, R15, R244.reuse, RZ ;  /* 0x000000f40f027210 */ /* 0x080fe20007f1e0ff */
[----:B------:R-:W-:Y:S01]  /*5b100*/  IMAD R3, R19, 0x59, RZ ;  /* 0x0000005913037824 */ /* 0x000fe200078e02ff */
[----:B------:R-:W-:-:S04]  /*5b110*/  IADD3 R4, P3, R18, R244, RZ ;  /* 0x000000f412047210 */ /* 0x000fc80007f7e0ff */
[----:B------:R-:W2:Y:S01]  /*5b120*/  LDC R14, c[0x0][0x278] ;  /* 0x00009e00ff0e7b82 */ /* 0x000ea20000000800 */
[----:B------:R-:W-:Y:S02]  /*5b130*/  IADD3 R6, P4, R16, R244, RZ ;  /* 0x000000f410067210 */ /* 0x000fe40007f9e0ff */
[----:B------:R-:W-:-:S05]  /*5b140*/  LEA.HI.X.SX32 R3, R3, R245, 0x1, P0 ;  /* 0x000000f503037211 */ /* 0x000fca00000f0eff */
[----:B------:R-:W2:Y:S01]  /*5b150*/  LDC R24, c[0x0][0x278] ;  /* 0x00009e00ff187b82 */ /* 0x000ea20000000800 */
[----:B------:R-:W-:Y:S01]  /*5b160*/  PRMT R32, R32, 0x7632, R32 ;  /* 0x0000763220207816 */ /* 0x000fe20000000020 */
[----:B----4-:R-:W-:Y:S01]  /*5b170*/  IMAD R239, R239, 0xb8, RZ ;  /* 0x000000b8efef7824 */ /* 0x010fe200078e02ff */
[----:B------:R-:W-:-:S05]  /*5b180*/  LEA.HI.X.SX32 R5, R238, R245, 0x1, P3 ;  /* 0x000000f5ee057211 */ /* 0x000fca00018f0eff */
[----:B------:R-:W4:Y:S01]  /*5b190*/  LDC R16, c[0x0][0x278] ;  /* 0x00009e00ff107b82 */ /* 0x000f220000000800 */
[----:B---3--:R-:W-:Y:S01]  /*5b1a0*/  IMAD R7, R20, 0x5b, RZ ;  /* 0x0000005b14077824 */ /* 0x008fe200078e02ff */
[----:B------:R-:W-:Y:S06]  /*5b1b0*/  STG.E.U16 desc[UR60][R2.64], R32 ;  /* 0x0000002002007986 */ /* 0x000fec000c10153c */
[----:B------:R-:W3:Y:S01]  /*5b1c0*/  LDC R26, c[0x0][0x278] ;  /* 0x00009e00ff1a7b82 */ /* 0x000ee20000000800 */
[----:B------:R0:W-:Y:S01]  /*5b1d0*/  STG.E.U16 desc[UR60][R4.64], R33 ;  /* 0x0000002104007986 */ /* 0x0001e2000c10153c */
[----:B------:R-:W-:Y:S01]  /*5b1e0*/  LEA.HI.X.SX32 R7, R7, R245, 0x1, P4 ;  /* 0x000000f507077211 */ /* 0x000fe200020f0eff */
[----:B-1----:R-:W-:Y:S01]  /*5b1f0*/  IMAD R238, R9, 0xba, RZ ;  /* 0x000000ba09ee7824 */ /* 0x002fe200078e02ff */
[----:B------:R-:W-:-:S04]  /*5b200*/  PRMT R8, R33, 0x7632, R8 ;  /* 0x0000763221087816 */ /* 0x000fc80000000008 */
[----:B------:R-:W1:Y:S01]  /*5b210*/  LDC R15, c[0x0][0x278] ;  /* 0x00009e00ff0f7b82 */ /* 0x000e620000000800 */
[----:B0-----:R-:W-:Y:S01]  /*5b220*/  IADD3 R4, P3, R239, R244, RZ ;  /* 0x000000f4ef047210 */ /* 0x001fe20007f7e0ff */
[----:B------:R-:W-:-:S06]  /*5b230*/  IMAD R33, R13, 0xbc, RZ ;  /* 0x000000bc0d217824 */ /* 0x000fcc00078e02ff */
[----:B------:R-:W0:Y:S01]  /*5b240*/  LDC R23, c[0x0][0x278] ;  /* 0x00009e00ff177b82 */ /* 0x000e220000000800 */
[----:B------:R-:W-:Y:S01]  /*5b250*/  LEA.HI.X.SX32 R5, R237, R245, 0x1, P3 ;  /* 0x000000f5ed057211 */ /* 0x000fe200018f0eff */
[----:B------:R-:W-:Y:S01]  /*5b260*/  IMAD R3, R12, 0x5d, RZ ;  /* 0x0000005d0c037824 */ /* 0x000fe200078e02ff */
[----:B------:R2:W-:Y:S01]  /*5b270*/  STG.E.U16 desc[UR60][R6.64], R8 ;  /* 0x0000000806007986 */ /* 0x0005e2000c10153c */
[----:B------:R-:W-:-:S04]  /*5b280*/  IADD3 R2, P0, R238, R244, RZ ;  /* 0x000000f4ee027210 */ /* 0x000fc80007f1e0ff */
[----:B------:R-:W0:Y:S01]  /*5b290*/  LDC R18, c[0x0][0x278] ;  /* 0x00009e00ff127b82 */ /* 0x000e220000000800 */
[----:B------:R4:W-:Y:S01]  /*5b2a0*/  STG.E.U16 desc[UR60][R4.64], R34 ;  /* 0x0000002204007986 */ /* 0x0009e2000c10153c */
[----:B------:R-:W-:-:S06]  /*5b2b0*/  LEA.HI.X.SX32 R3, R3, R245, 0x1, P0 ;  /* 0x000000f503037211 */ /* 0x000fcc00000f0eff */
[----:B------:R-:W0:Y:S01]  /*5b2c0*/  LDC R17, c[0x0][0x278] ;  /* 0x00009e00ff117b82 */ /* 0x000e220000000800 */
[----:B--2---:R-:W-:Y:S01]  /*5b2d0*/  IADD3 R6, P3, R33, R244, RZ ;  /* 0x000000f421067210 */ /* 0x004fe20007f7e0ff */
[----:B------:R-:W-:-:S06]  /*5b2e0*/  IMAD R32, R14, 0xbe, RZ ;  /* 0x000000be0e207824 */ /* 0x000fcc00078e02ff */
[----:B------:R-:W2:Y:S01]  /*5b2f0*/  LDC R25, c[0x0][0x278] ;  /* 0x00009e00ff197b82 */ /* 0x000ea20000000800 */
[----:B----4-:R-:W-:Y:S01]  /*5b300*/  PRMT R34, R34, 0x7632, R34 ;  /* 0x0000763222227816 */ /* 0x010fe20000000022 */
[----:B------:R-:W-:Y:S01]  /*5b310*/  IMAD R24, R24, 0xc0, RZ ;  /* 0x000000c018187824 */ /* 0x000fe200078e02ff */
[-C--:B------:R-:W-:Y:S01]  /*5b320*/  LEA.HI.X.SX32 R7, R236, R245.reuse, 0x1, P3 ;  /* 0x000000f5ec077211 */ /* 0x080fe200018f0eff */
[----:B------:R-:W-:Y:S01]  /*5b330*/  IMAD R9, R16, 0x5f, RZ ;  /* 0x0000005f10097824 */ /* 0x000fe200078e02ff */
[----:B------:R-:W-:Y:S01]  /*5b340*/  IADD3 R8, P4, R32, R244, RZ ;  /* 0x000000f420087210 */ /* 0x000fe20007f9e0ff */
[----:B------:R-:W-:Y:S01]  /*5b350*/  STG.E.U16 desc[UR60][R2.64], R34 ;  /* 0x0000002202007986 */ /* 0x000fe2000c10153c */
[----:B---3--:R-:W-:Y:S01]  /*5b360*/  IMAD R26, R26, 0x60, RZ ;  /* 0x000000601a1a7824 */ /* 0x008fe200078e02ff */
[----:B------:R-:W3:Y:S02]  /*5b370*/  LDC R19, c[0x0][0x278] ;  /* 0x00009e00ff137b82 */ /* 0x000ee40000000800 */
[----:B------:R4:W-:Y:S01]  /*5b380*/  STG.E.U16 desc[UR60][R6.64], R35 ;  /* 0x0000002306007986 */ /* 0x0009e2000c10153c */
[----:B------:R-:W-:-:S02]  /*5b390*/  LEA.HI.X.SX32 R9, R9, R245, 0x1, P4 ;  /* 0x000000f509097211 */ /* 0x000fc400020f0eff */
[----:B------:R-:W-:-:S03]  /*5b3a0*/  PRMT R4, R35, 0x7632, R4 ;  /* 0x0000763223047816 */ /* 0x000fc60000000004 */
[----:B------:R-:W3:Y:S01]  /*5b3b0*/  LDC R20, c[0x0][0x278] ;  /* 0x00009e00ff147b82 */ /* 0x000ee20000000800 */
[----:B----4-:R-:W-:-:S07]  /*5b3c0*/  IADD3 R6, P3, R24, R244, RZ ;  /* 0x000000f418067210 */ /* 0x010fce0007f7e0ff */
[----:B------:R-:W4:Y:S01]  /*5b3d0*/  LDC R21, c[0x0][0x278] ;  /* 0x00009e00ff157b82 */ /* 0x000f220000000800 */
[----:B------:R-:W-:Y:S01]  /*5b3e0*/  LEA.HI.X.SX32 R7, R26, R245, 0x1, P3 ;  /* 0x000000f51a077211 */ /* 0x000fe200018f0eff */
[----:B------:R2:W-:Y:S01]  /*5b3f0*/  STG.E.U16 desc[UR60][R8.64], R4 ;  /* 0x0000000408007986 */ /* 0x0005e2000c10153c */
[----:B-1----:R-:W-:-:S05]  /*5b400*/  IMAD R2, R15, 0xc2, RZ ;  /* 0x000000c20f027824 */ /* 0x002fca00078e02ff */
[----:B------:R-:W1:Y:S01]  /*5b410*/  LDC R26, c[0x0][0x278] ;  /* 0x00009e00ff1a7b82 */ /* 0x000e620000000800 */
[----:B0-----:R-:W-:Y:S02]  /*5b420*/  IMAD R3, R23, 0xc4, RZ ;  /* 0x000000c417037824 */ /* 0x001fe400078e02ff */
[----:B--2---:R-:W-:Y:S02]  /*5b430*/  IMAD R5, R25, 0x63, RZ ;  /* 0x0000006319057824 */ /* 0x004fe400078e02ff */
[----:B------:R-:W-:-:S03]  /*5b440*/  IMAD R4, R18, 0xc6, RZ ;  /* 0x000000c612047824 */ /* 0x000fc600078e02ff */
[----:B------:R-:W0:Y:S01]  /*5b450*/  LDC R22, c[0x0][0x278] ;  /* 0x00009e00ff167b82 */ /* 0x000e220000000800 */
[----:B------:R-:W-:Y:S01]  /*5b460*/  IMAD R9, R17, 0x61, RZ ;  /* 0x0000006111097824 */ /* 0x000fe200078e02ff */
[-C--:B------:R-:W-:Y:S02]  /*5b470*/  IADD3 R8, P0, R2, R244.reuse, RZ ;  /* 0x000000f402087210 */ /* 0x080fe40007f1e0ff */
[-C--:B------:R-:W-:Y:S02]  /*5b480*/  IADD3 R12, P3, R3, R244.reuse, RZ ;  /* 0x000000f4030c7210 */ /* 0x080fe40007f7e0ff */
[----:B------:R-:W-:Y:S01]  /*5b490*/  IADD3 R14, P4, R4, R244, RZ ;  /* 0x000000f4040e7210 */ /* 0x000fe20007f9e0ff */
[----:B------:R2:W-:Y:S01]  /*5b4a0*/  STG.E.U16 desc[UR60][R6.64], R36 ;  /* 0x0000002406007986 */ /* 0x0005e2000c10153c */
[----:B------:R-:W0:Y:S01]  /*5b4b0*/  LDC R16, c[0x0][0x278] ;  /* 0x00009e00ff107b82 */ /* 0x000e220000000800 */
[-C--:B------:R-:W-:Y:S02]  /*5b4c0*/  LEA.HI.X.SX32 R9, R9, R245.reuse, 0x1, P0 ;  /* 0x000000f509097211 */ /* 0x080fe400000f0eff */
[----:B------:R-:W-:-:S02]  /*5b4d0*/  LEA.HI.X.SX32 R13, R10, R245, 0x1, P3 ;  /* 0x000000f50a0d7211 */ /* 0x000fc400018f0eff */
[----:B------:R-:W-:Y:S02]  /*5b4e0*/  LEA.HI.X.SX32 R15, R5, R245, 0x1, P4 ;  /* 0x000000f5050f7211 */ /* 0x000fe400020f0eff */
[----:B------:R-:W-:Y:S01]  /*5b4f0*/  PRMT R5, R37, 0x7632, R5 ;  /* 0x0000763225057816 */ /* 0x000fe20000000005 */
[----:B------:R-:W0:Y:S01]  /*5b500*/  LDC R18, c[0x0][0x278] ;  /* 0x00009e00ff127b82 */ /* 0x000e220000000800 */
[----:B--2---:R-:W-:-:S07]  /*5b510*/  PRMT R36, R36, 0x7632, R36 ;  /* 0x0000763224247816 */ /* 0x004fce0000000024 */
[----:B------:R-:W2:Y:S01]  /*5b520*/  LDC R17, c[0x0][0x278] ;  /* 0x00009e00ff117b82 */ /* 0x000ea20000000800 */
[----:B------:R-:W-:Y:S04]  /*5b530*/  STG.E.U16 desc[UR60][R8.64], R36 ;  /* 0x0000002408007986 */ /* 0x000fe8000c10153c */
[----:B------:R-:W-:Y:S03]  /*5b540*/  STG.E.U16 desc[UR60][R12.64], R37 ;  /* 0x000000250c007986 */ /* 0x000fe6000c10153c */
[----:B------:R-:W2:Y:S01]  /*5b550*/  LDC R28, c[0x0][0x278] ;  /* 0x00009e00ff1c7b82 */ /* 0x000ea20000000800 */
[----:B------:R1:W-:Y:S01]  /*5b560*/  STG.E.U16 desc[UR60][R14.64], R5 ;  /* 0x000000050e007986 */ /* 0x0003e2000c10153c */
[----:B---3--:R-:W-:-:S02]  /*5b570*/  IMAD R7, R20, 0xca, RZ ;  /* 0x000000ca14077824 */ /* 0x008fc400078e02ff */
[----:B----4-:R-:W-:-:S04]  /*5b580*/  IMAD R6, R21, 0xcc, RZ ;  /* 0x000000cc15067824 */ /* 0x010fc800078e02ff */
[----:B------:R-:W3:Y:S01]  /*5b590*/  LDC R31, c[0x0][0x278] ;  /* 0x00009e00ff1f7b82 */ /* 0x000ee20000000800 */
[----:B-1----:R-:W-:Y:S02]  /*5b5a0*/  IMAD R26, R26, 0x64, RZ ;  /* 0x000000641a1a7824 */ /* 0x002fe400078e02ff */
[----:B------:R-:W-:-:S05]  /*5b5b0*/  IMAD R5, R19, 0xc8, RZ ;  /* 0x000000c813057824 */ /* 0x000fca00078e02ff */
[----:B------:R-:W1:Y:S01]  /*5b5c0*/  LDC R19, c[0x0][0x278] ;  /* 0x00009e00ff137b82 */ /* 0x000e620000000800 */
[-C--:B------:R-:W-:Y:S01]  /*5b5d0*/  IADD3 R8, P0, R5, R244.reuse, RZ ;  /* 0x000000f405087210 */ /* 0x080fe20007f1e0ff */
[----:B0-----:R-:W-:Y:S01]  /*5b5e0*/  IMAD R13, R22, 0x65, RZ ;  /* 0x00000065160d7824 */ /* 0x001fe200078e02ff */
[-C--:B------:R-:W-:Y:S02]  /*5b5f0*/  IADD3 R12, P3, R7, R244.reuse, RZ ;  /* 0x000000f4070c7210 */ /* 0x080fe40007f7e0ff */
[----:B------:R-:W-:-:S03]  /*5b600*/  IADD3 R10, P4, R6, R244, RZ ;  /* 0x000000f4060a7210 */ /* 0x000fc60007f9e0ff */
[----:B------:R-:W0:Y:S01]  /*5b610*/  LDC R27, c[0x0][0x278] ;  /* 0x00009e00ff1b7b82 */ /* 0x000e220000000800 */
[-C--:B------:R-:W-:Y:S02]  /*5b620*/  LEA.HI.X.SX32 R9, R26, R245.reuse, 0x1, P0 ;  /* 0x000000f51a097211 */ /* 0x080fe400000f0eff */
[----:B------:R-:W-:Y:S02]  /*5b630*/  LEA.HI.X.SX32 R13, R13, R245, 0x1, P3 ;  /* 0x000000f50d0d7211 */ /* 0x000fe400018f0eff */
[----:B------:R-:W-:-:S03]  /*5b640*/  PRMT R14, R38, 0x7632, R14 ;  /* 0x00007632260e7816 */ /* 0x000fc6000000000e */
[----:B------:R-:W4:Y:S01]  /*5b650*/  LDC R29, c[0x0][0x278] ;  /* 0x00009e00ff1d7b82 */ /* 0x000f220000000800 */
[----:B------:R-:W-:Y:S01]  /*5b660*/  LEA.HI.X.SX32 R11, R11, R245, 0x1, P4 ;  /* 0x000000f50b0b7211 */ /* 0x000fe200020f0eff */
[----:B------:R2:W-:Y:S06]  /*5b670*/  STG.E.U16 desc[UR60][R8.64], R38 ;  /* 0x0000002608007986 */ /* 0x0005ec000c10153c */
[----:B------:R-:W4:Y:S01]  /*5b680*/  LDC R237, c[0x0][0x278] ;  /* 0x00009e00ffed7b82 */ /* 0x000f220000000800 */
[----:B------:R-:W-:Y:S01]  /*5b690*/  STG.E.U16 desc[UR60][R12.64], R14 ;  /* 0x0000000e0c007986 */ /* 0x000fe2000c10153c */
[----:B--2---:R-:W-:-:S06]  /*5b6a0*/  IMAD R8, R16, 0xce, RZ ;  /* 0x000000ce10087824 */ /* 0x004fcc00078e02ff */
[----:B------:R-:W2:Y:S01]  /*5b6b0*/  LDC R30, c[0x0][0x278] ;  /* 0x00009e00ff1e7b82 */ /* 0x000ea20000000800 */
[----:B------:R3:W-:Y:S01]  /*5b6c0*/  STG.E.U16 desc[UR60][R10.64], R39 ;  /* 0x000000270a007986 */ /* 0x0007e2000c10153c */
[----:B------:R-:W-:Y:S02]  /*5b6d0*/  IMAD R9, R17, 0xd0, RZ ;  /* 0x000000d011097824 */ /* 0x000fe400078e02ff */
[----:B------:R-:W-:-:S04]  /*5b6e0*/  IMAD R28, R28, 0xd2, RZ ;  /* 0x000000d21c1c7824 */ /* 0x000fc800078e02ff */
[----:B------:R-:W2:Y:S01]  /*5b6f0*/  LDC R21, c[0x0][0x278] ;  /* 0x00009e00ff157b82 */ /* 0x000ea20000000800 */
[----:B---3--:R-:W-:Y:S01]  /*5b700*/  IMAD R11, R18, 0x67, RZ ;  /* 0x00000067120b7824 */ /* 0x008fe200078e02ff */
[----:B------:R-:W-:-:S06]  /*5b710*/  IADD3 R10, P3, R8, R244, RZ ;  /* 0x000000f4080a7210 */ /* 0x000fcc0007f7e0ff */
[----:B------:R-:W3:Y:S01]  /*5b720*/  LDC R26, c[0x0][0x278] ;  /* 0x00009e00ff1a7b82 */ /* 0x000ee20000000800 */
[----:B------:R-:W-:Y:S01]  /*5b730*/  PRMT R15, R39, 0x7632, R15 ;  /* 0x00007632270f7816 */ /* 0x000fe2000000000f */
[----:B------:R-:W-:Y:S01]  /*5b740*/  IMAD R31, R31, 0x68, RZ ;  /* 0x000000681f1f7824 */ /* 0x000fe200078e02ff */
[----:B------:R-:W-:Y:S01]  /*5b750*/  LEA.HI.X.SX32 R11, R11, R245, 0x1, P3 ;  /* 0x000000f50b0b7211 */ /* 0x000fe200018f0eff */
[----:B-1----:R-:W-:Y:S01]  /*5b760*/  IMAD R17, R19, 0x69, RZ ;  /* 0x0000006913117824 */ /* 0x002fe200078e02ff */
[----:B------:R-:W-:-:S03]  /*5b770*/  IADD3 R12, P0, R9, R244, RZ ;  /* 0x000000f4090c7210 */ /* 0x000fc60007f1e0ff */
[----:B------:R-:W1:Y:S01]  /*5b780*/  LDC R22, c[0x0][0x278] ;  /* 0x00009e00ff167b82 */ /* 0x000e620000000800 */
[----:B------:R-:W-:Y:S01]  /*5b790*/  IADD3 R14, P3, R28, R244, RZ ;  /* 0x000000f41c0e7210 */ /* 0x000fe20007f7e0ff */
[----:B------:R4:W-:Y:S01]  /*5b7a0*/  STG.E.U16 desc[UR60][R10.64], R15 ;  /* 0x0000000f0a007986 */ /* 0x0009e2000c10153c */
[----:B------:R-:W-:-:S05]  /*5b7b0*/  LEA.HI.X.SX32 R13, R31, R245, 0x1, P0 ;  /* 0x000000f51f0d7211 */ /* 0x000fca00000f0eff */
[----:B------:R-:W1:Y:S01]  /*5b7c0*/  LDC R23, c[0x0][0x278] ;  /* 0x00009e00ff177b82 */ /* 0x000e620000000800 */
[----:B0-----:R-:W-:Y:S01]  /*5b7d0*/  IMAD R27, R27, 0xd8, RZ ;  /* 0x000000d81b1b7824 */ /* 0x001fe200078e02ff */
[----:B------:R-:W-:Y:S01]  /*5b7e0*/  STG.E.U16 desc[UR60][R12.64], R40 ;  /* 0x000000280c007986 */ /* 0x000fe2000c10153c */
[----:B----4-:R-:W-:Y:S02]  /*5b7f0*/  LEA.HI.X.SX32 R15, R17, R245, 0x1, P3 ;  /* 0x000000f5110f7211 */ /* 0x010fe400018f0eff */
[----:B------:R-:W-:Y:S01]  /*5b800*/  PRMT R10, R40, 0x7632, R10 ;  /* 0x00007632280a7816 */ /* 0x000fe2000000000a */
[----:B------:R-:W-:Y:S02]  /*5b810*/  IMAD R29, R29, 0xd4, RZ ;  /* 0x000000d41d1d7824 */ /* 0x000fe400078e02ff */
[----:B------:R-:W0:Y:S01]  /*5b820*/  LDC R18, c[0x0][0x278] ;  /* 0x00009e00ff127b82 */ /* 0x000e220000000800 */
[----:B------:R-:W-:Y:S01]  /*5b830*/  IMAD R237, R237, 0x6c, RZ ;  /* 0x0000006ceded7824 */ /* 0x000fe200078e02ff */
[----:B------:R4:W-:Y:S01]  /*5b840*/  STG.E.U16 desc[UR60][R14.64], R10 ;  /* 0x0000000a0e007986 */ /* 0x0009e2000c10153c */
[----:B--2---:R-:W-:Y:S01]  /*5b850*/  IMAD R30, R30, 0x6a, RZ ;  /* 0x0000006a1e1e7824 */ /* 0x004fe200078e02ff */
[----:B------:R-:W-:Y:S01]  /*5b860*/  IADD3 R16, P4, R29, R244, RZ ;  /* 0x000000f41d107210 */ /* 0x000fe20007f9e0ff */
[----:B---3--:R-:W-:-:S02]  /*5b870*/  IMAD R26, R26, 0xda, RZ ;  /* 0x000000da1a1a7824 */ /* 0x008fc400078e02ff */
[----:B-1----:R-:W-:Y:S01]  /*5b880*/  IMAD R11, R22, 0x6b, RZ ;  /* 0x0000006b160b7824 */ /* 0x002fe200078e02ff */
[----:B------:R-:W1:Y:S01]  /*5b890*/  LDC R20, c[0x0][0x278] ;  /* 0x00009e00ff147b82 */ /* 0x000e620000000800 */
[----:B----4-:R-:W-:Y:S01]  /*5b8a0*/  IADD3 R14, P3, R27, R244, RZ ;  /* 0x000000f41b0e7210 */ /* 0x010fe20007f7e0ff */
[----:B------:R-:W-:Y:S01]  /*5b8b0*/  IMAD R10, R21, 0xd6, RZ ;  /* 0x000000d6150a7824 */ /* 0x000fe200078e02ff */
[----:B------:R-:W-:-:S05]  /*5b8c0*/  LEA.HI.X.SX32 R17, R30, R245, 0x1, P4 ;  /* 0x000000f51e117211 */ /* 0x000fca00020f0eff */
[----:B------:R-:W2:Y:S01]  /*5b8d0*/  LDC R19, c[0x0][0x278] ;  /* 0x00009e00ff137b82 */ /* 0x000ea20000000800 */
[----:B------:R-:W-:-:S07]  /*5b8e0*/  LEA.HI.X.SX32 R15, R237, R245, 0x1, P3 ;  /* 0x000000f5ed0f7211 */ /* 0x000fce00018f0eff */
[----:B------:R-:W3:Y:S01]  /*5b8f0*/  LDC R237, c[0x0][0x278] ;  /* 0x00009e00ffed7b82 */ /* 0x000ee20000000800 */
[----:B------:R4:W-:Y:S01]  /*5b900*/  STG.E.U16 desc[UR60][R16.64], R41 ;  /* 0x0000002910007986 */ /* 0x0009e2000c10153c */
[----:B------:R-:W-:-:S04]  /*5b910*/  IADD3 R12, P0, R10, R244, RZ ;  /* 0x000000f40a0c7210 */ /* 0x000fc80007f1e0ff */
[----:B------:R-:W-:Y:S02]  /*5b920*/  LEA.HI.X.SX32 R13, R11, R245, 0x1, P0 ;  /* 0x000000f50b0d7211 */ /* 0x000fe400000f0eff */
[----:B------:R-:W-:Y:S01]  /*5b930*/  PRMT R11, R42, 0x7632, R11 ;  /* 0x000076322a0b7816 */ /* 0x000fe2000000000b */
[----:B------:R-:W2:Y:S01]  /*5b940*/  LDC R31, c[0x0][0x278] ;  /* 0x00009e00ff1f7b82 */ /* 0x000ea20000000800 */
[----:B----4-:R-:W-:Y:S01]  /*5b950*/  IMAD R17, R23, 0x6d, RZ ;  /* 0x0000006d17117824 */ /* 0x010fe200078e02ff */
[----:B------:R-:W-:Y:S02]  /*5b960*/  IADD3 R16, P4, R26, R244, RZ ;  /* 0x000000f41a107210 */ /* 0x000fe40007f9e0ff */
[----:B------:R-:W-:-:S04]  /*5b970*/  PRMT R41, R41, 0x7632, R41 ;  /* 0x0000763229297816 */ /* 0x000fc80000000029 */
[----:B------:R-:W4:Y:S01]  /*5b980*/  LDC R30, c[0x0][0x278] ;  /* 0x00009e00ff1e7b82 */ /* 0x000f220000000800 */
[----:B------:R-:W-:Y:S01]  /*5b990*/  LEA.HI.X.SX32 R17, R17, R245, 0x1, P4 ;  /* 0x000000f511117211 */ /* 0x000fe200020f0eff */
[----:B------:R-:W-:Y:S04]  /*5b9a0*/  STG.E.U16 desc[UR60][R12.64], R41 ;  /* 0x000000290c007986 */ /* 0x000fe8000c10153c */
[----:B------:R-:W-:Y:S01]  /*5b9b0*/  STG.E.U16 desc[UR60][R14.64], R42 ;  /* 0x0000002a0e007986 */ /* 0x000fe2000c10153c */
[----:B---3--:R-:W-:Y:S01]  /*5b9c0*/  IMAD R237, R237, 0x6e, RZ ;  /* 0x0000006eeded7824 */ /* 0x008fe200078e02ff */
[----:B------:R-:W3:Y:S02]  /*5b9d0*/  LDC R21, c[0x0][0x278] ;  /* 0x00009e00ff157b82 */ /* 0x000ee40000000800 */
[----:B------:R0:W-:Y:S06]  /*5b9e0*/  STG.E.U16 desc[UR60][R16.64], R11 ;  /* 0x0000000b10007986 */ /* 0x0001ec000c10153c */
[----:B------:R-:W3:Y:S01]  /*5b9f0*/  LDC R22, c[0x0][0x278] ;  /* 0x00009e00ff167b82 */ /* 0x000ee20000000800 */
[----:B0-----:R-:W-:-:S07]  /*5ba00*/  IMAD R11, R18, 0xdc, RZ ;  /* 0x000000dc120b7824 */ /* 0x001fce00078e02ff */
[----:B------:R-:W0:Y:S01]  /*5ba10*/  LDC R236, c[0x0][0x278] ;  /* 0x00009e00ffec7b82 */ /* 0x000e220000000800 */
[----:B------:R-:W-:-:S04]  /*5ba20*/  IADD3 R12, P3, R11, R244, RZ ;  /* 0x000000f40b0c7210 */ /* 0x000fc80007f7e0ff */
[-C--:B------:R-:W-:Y:S01]  /*5ba30*/  LEA.HI.X.SX32 R13, R237, R245.reuse, 0x1, P3 ;  /* 0x000000f5ed0d7211 */ /* 0x080fe200018f0eff */
[----:B-1----:R-:W-:Y:S02]  /*5ba40*/  IMAD R20, R20, 0xde, RZ ;  /* 0x000000de14147824 */ /* 0x002fe400078e02ff */
[----:B------:R-:W1:Y:S01]  /*5ba50*/  LDC R237, c[0x0][0x278] ;  /* 0x00009e00ffed7b82 */ /* 0x000e620000000800 */
[----:B--2---:R-:W-:Y:S02]  /*5ba60*/  IMAD R15, R19, 0x6f, RZ ;  /* 0x0000006f130f7824 */ /* 0x004fe400078e02ff */
[----:B------:R-:W-:Y:S01]  /*5ba70*/  IMAD R31, R31, 0xe0, RZ ;  /* 0x000000e01f1f7824 */ /* 0x000fe200078e02ff */
[-C--:B------:R-:W-:Y:S01]  /*5ba80*/  IADD3 R14, P0, R20, R244.reuse, RZ ;  /* 0x000000f4140e7210 */ /* 0x080fe20007f1e0ff */
[----:B----4-:R-:W-:Y:S02]  /*5ba90*/  IMAD R30, R30, 0xe2, RZ ;  /* 0x000000e21e1e7824 */ /* 0x010fe400078e02ff */
[----:B---3--:R-:W-:Y:S01]  /*5baa0*/  IMAD R19, R21, 0x71, RZ ;  /* 0x0000007115137824 */ /* 0x008fe200078e02ff */
[----:B------:R-:W-:Y:S01]  /*5bab0*/  IADD3 R16, P3, R31, R244, RZ ;  /* 0x000000f41f107210 */ /* 0x000fe20007f7e0ff */
[----:B------:R-:W2:Y:S01]  /*5bac0*/  LDC R23, c[0x0][0x278] ;  /* 0x00009e00ff177b82 */ /* 0x000ea20000000800 */
[----:B------:R-:W-:-:S02]  /*5bad0*/  LEA.HI.X.SX32 R15, R15, R245, 0x1, P0 ;  /* 0x000000f50f0f7211 */ /* 0x000fc400000f0eff */
[----:B------:R-:W-:Y:S02]  /*5bae0*/  PRMT R21, R43, 0x7632, R21 ;  /* 0x000076322b157816 */ /* 0x000fe40000000015 */
[----:B------:R-:W-:Y:S01]  /*5baf0*/  IADD3 R18, P4, R30, R244, RZ ;  /* 0x000000f41e127210 */ /* 0x000fe20007f9e0ff */
[----:B------:R3:W-:Y:S02]  /*5bb00*/  STG.E.U16 desc[UR60][R12.64], R43 ;  /* 0x0000002b0c007986 */ /* 0x0007e4000c10153c */
[----:B------:R-:W4:Y:S01]  /*5bb10*/  LDC R39, c[0x0][0x278] ;  /* 0x00009e00ff277b82 */ /* 0x000f220000000800 */
[----:B------:R-:W-:Y:S01]  /*5bb20*/  LEA.HI.X.SX32 R19, R19, R245, 0x1, P4 ;  /* 0x000000f513137211 */ /* 0x000fe200020f0eff */
[----:B-1----:R-:W-:Y:S01]  /*5bb30*/  IMAD R237, R237, 0x70, RZ ;  /* 0x00000070eded7824 */ /* 0x002fe200078e02ff */
[----:B------:R1:W-:Y:S05]  /*5bb40*/  STG.E.U16 desc[UR60][R14.64], R21 ;  /* 0x000000150e007986 */ /* 0x0003ea000c10153c */
[----:B------:R-:W4:Y:S01]  /*5bb50*/  LDC R42, c[0x0][0x278] ;  /* 0x00009e00ff2a7b82 */ /* 0x000f220000000800 */
[----:B---3--:R-:W-:-:S02]  /*5bb60*/  PRMT R12, R44, 0x7632, R12 ;  /* 0x000076322c0c7816 */ /* 0x008fc4000000000c */
[----:B------:R-:W-:Y:S01]  /*5bb70*/  LEA.HI.X.SX32 R17, R237, R245, 0x1, P3 ;  /* 0x000000f5ed117211 */ /* 0x000fe200018f0eff */
[----:B0-----:R-:W-:-:S04]  /*5bb80*/  IMAD R236, R236, 0x72, RZ ;  /* 0x00000072ecec7824 */ /* 0x001fc800078e02ff */
[----:B------:R-:W-:Y:S01]  /*5bb90*/  STG.E.U16 desc[UR60][R16.64], R44 ;  /* 0x0000002c10007986 */ /* 0x000fe2000c10153c */
[----:B------:R-:W0:Y:S01]  /*5bba0*/  LDC R37, c[0x0][0x278] ;  /* 0x00009e00ff257b82 */ /* 0x000e220000000800 */
[----:B-1----:R-:W-:Y:S02]  /*5bbb0*/  IMAD R21, R22, 0xe4, RZ ;  /* 0x000000e416157824 */ /* 0x002fe400078e02ff */
[----:B------:R1:W-:Y:S05]  /*5bbc0*/  STG.E.U16 desc[UR60][R18.64], R12 ;  /* 0x0000000c12007986 */ /* 0x0003ea000c10153c */
[----:B------:R-:W3:Y:S01]  /*5bbd0*/  LDC R36, c[0x0][0x278] ;  /* 0x00009e00ff247b82 */ /* 0x000ee20000000800 */
[----:B-1----:R-:W-:-:S07]  /*5bbe0*/  IADD3 R12, P3, R21, R244, RZ ;  /* 0x000000f4150c7210 */ /* 0x002fce0007f7e0ff */
[----:B------:R-:W1:Y:S01]  /*5bbf0*/  LDC R25, c[0x0][0x278] ;  /* 0x00009e00ff197b82 */ /* 0x000e620000000800 */
[----:B------:R-:W-:-:S07]  /*5bc00*/  LEA.HI.X.SX32 R13, R236, R245, 0x1, P3 ;  /* 0x000000f5ec0d7211 */ /* 0x000fce00018f0eff */
[----:B------:R-:W1:Y:S08]  /*5bc10*/  LDC R236, c[0x0][0x278] ;  /* 0x00009e00ffec7b82 */ /* 0x000e700000000800 */
[----:B------:R-:W1:Y:S01]  /*5bc20*/  LDC R41, c[0x0][0x278] ;  /* 0x00009e00ff297b82 */ /* 0x000e620000000800 */
[----:B--2---:R-:W-:Y:S02]  /*5bc30*/  IMAD R22, R23, 0xe6, RZ ;  /* 0x000000e617167824 */ /* 0x004fe400078e02ff */
[----:B----4-:R-:W-:-:S02]  /*5bc40*/  IMAD R23, R39, 0xe8, RZ ;  /* 0x000000e827177824 */ /* 0x010fc400078e02ff */
[----:B------:R-:W-:Y:S01]  /*5bc50*/  IMAD R42, R42, 0xea, RZ ;  /* 0x000000ea2a2a7824 */ /* 0x000fe200078e02ff */
[-C--:B------:R-:W-:Y:S01]  /*5bc60*/  IADD3 R14, P0, R22, R244.reuse, RZ ;  /* 0x000000f4160e7210 */ /* 0x080fe20007f1e0ff */
[----:B0-----:R-:W-:Y:S01]  /*5bc70*/  IMAD R15, R37, 0x73, RZ ;  /* 0x00000073250f7824 */ /* 0x001fe200078e02ff */
[-C--:B------:R-:W-:Y:S01]  /*5bc80*/  IADD3 R16, P3, R23, R244.reuse, RZ ;  /* 0x000000f417107210 */ /* 0x080fe20007f7e0ff */
[----:B---3--:R-:W-:Y:S01]  /*5bc90*/  IMAD R19, R36, 0x75, RZ ;  /* 0x0000007524137824 */ /* 0x008fe200078e02ff */
[----:B------:R-:W-:Y:S01]  /*5bca0*/  IADD3 R18, P4, R42, R244, RZ ;  /* 0x000000f42a127210 */ /* 0x000fe20007f9e0ff */
[----:B------:R0:W-:Y:S01]  /*5bcb0*/  STG.E.U16 desc[UR60][R12.64], R45 ;  /* 0x0000002d0c007986 */ /* 0x0001e2000c10153c */
[-C--:B------:R-:W-:Y:S01]  /*5bcc0*/  LEA.HI.X.SX32 R15, R15, R245.reuse, 0x1, P0 ;  /* 0x000000f50f0f7211 */ /* 0x080fe200000f0eff */
[----:B-1----:R-:W-:Y:S01]  /*5bcd0*/  IMAD R25, R25, 0xec, RZ ;  /* 0x000000ec19197824 */ /* 0x002fe200078e02ff */
[----:B------:R-:W1:Y:S01]  /*5bce0*/  LDC R34, c[0x0][0x278] ;  /* 0x00009e00ff227b82 */ /* 0x000e620000000800 */
[----:B------:R-:W-:Y:S01]  /*5bcf0*/  IMAD R236, R236, 0x74, RZ ;  /* 0x00000074ecec7824 */ /* 0x000fe200078e02ff */
[----:B------:R-:W-:-:S04]  /*5bd00*/  LEA.HI.X.SX32 R19, R19, R245, 0x1, P4 ;  /* 0x000000f513137211 */ /* 0x000fc800020f0eff */
[----:B------:R-:W-:Y:S02]  /*5bd10*/  LEA.HI.X.SX32 R17, R236, R245, 0x1, P3 ;  /* 0x000000f5ec117211 */ /* 0x000fe400018f0eff */
[----:B------:R-:W2:Y:S01]  /*5bd20*/  LDC R237, c[0x0][0x278] ;  /* 0x00009e00ffed7b82 */ /* 0x000ea20000000800 */
[----:B0-----:R-:W-:Y:S02]  /*5bd30*/  PRMT R45, R45, 0x7632, R45 ;  /* 0x000076322d2d7816 */ /* 0x001fe4000000002d */
[----:B------:R-:W-:Y:S01]  /*5bd40*/  PRMT R12, R46, 0x7632, R12 ;  /* 0x000076322e0c7816 */ /* 0x000fe2000000000c */
[----:B------:R-:W-:Y:S02]  /*5bd50*/  IMAD R41, R41, 0x76, RZ ;  /* 0x0000007629297824 */ /* 0x000fe400078e02ff */
[----:B------:R-:W-:Y:S02]  /*5bd60*/  STG.E.U16 desc[UR60][R14.64], R45 ;  /* 0x0000002d0e007986 */ /* 0x000fe4000c10153c */
[----:B------:R-:W0:Y:S02]  /*5bd70*/  LDC R38, c[0x0][0x278] ;  /* 0x00009e00ff267b82 */ /* 0x000e240000000800 */
[----:B------:R-:W-:Y:S04]  /*5bd80*/  STG.E.U16 desc[UR60][R16.64], R46 ;  /* 0x0000002e10007986 */ /* 0x000fe8000c10153c */
[----:B------:R3:W-:Y:S02]  /*5bd90*/  STG.E.U16 desc[UR60][R18.64], R12 ;  /* 0x0000000c12007986 */ /* 0x0007e4000c10153c */
[----:B------:R-:W4:Y:S08]  /*5bda0*/  LDC R35, c[0x0][0x278] ;  /* 0x00009e00ff237b82 */ /* 0x000f300000000800 */
[----:B------:R-:W4:Y:S01]  /*5bdb0*/  LDC R40, c[0x0][0x278] ;  /* 0x00009e00ff287b82 */ /* 0x000f220000000800 */
[----:B---3--:R-:W-:-:S04]  /*5bdc0*/  IADD3 R12, P3, R25, R244, RZ ;  /* 0x000000f4190c7210 */ /* 0x008fc80007f7e0ff */
[----:B------:R-:W-:-:S03]  /*5bdd0*/  LEA.HI.X.SX32 R13, R41, R245, 0x1, P3 ;  /* 0x000000f5290d7211 */ /* 0x000fc600018f0eff */
[----:B------:R-:W3:Y:S01]  /*5bde0*/  LDC R41, c[0x0][0x278] ;  /* 0x00009e00ff297b82 */ /* 0x000ee20000000800 */
[----:B-1----:R-:W-:Y:S02]  /*5bdf0*/  IMAD R46, R34, 0xee, RZ ;  /* 0x000000ee222e7824 */ /* 0x002fe400078e02ff */
[----:B--2---:R-:W-:-:S05]  /*5be00*/  IMAD R237, R237, 0xf0, RZ ;  /* 0x000000f0eded7824 */ /* 0x004fca00078e02ff */
[----:B------:R-:W1:Y:S01]  /*5be10*/  LDC R37, c[0x0][0x278] ;  /* 0x00009e00ff257b82 */ /* 0x000e620000000800 */
[----:B0-----:R-:W-:Y:S01]  /*5be20*/  IMAD R38, R38, 0xf2, RZ ;  /* 0x000000f226267824 */ /* 0x001fe200078e02ff */
[-C--:B------:R-:W-:Y:S01]  /*5be30*/  IADD3 R14, P0, R46, R244.reuse, RZ ;  /* 0x000000f42e0e7210 */ /* 0x080fe20007f1e0ff */
[----:B----4-:R-:W-:Y:S01]  /*5be40*/  IMAD R15, R35, 0x77, RZ ;  /* 0x00000077230f7824 */ /* 0x010fe200078e02ff */
[----:B------:R-:W-:-:S04]  /*5be50*/  IADD3 R16, P3, R237, R244, RZ ;  /* 0x000000f4ed107210 */ /* 0x000fc80007f7e0ff */
[----:B------:R-:W0:Y:S01]  /*5be60*/  LDC R39, c[0x0][0x278] ;  /* 0x00009e00ff277b82 */ /* 0x000e220000000800 */
[----:B------:R-:W-:Y:S01]  /*5be70*/  IMAD R19, R40, 0x79, RZ ;  /* 0x0000007928137824 */ /* 0x000fe200078e02ff */
[----:B------:R-:W-:Y:S01]  /*5be80*/  IADD3 R18, P4, R38, R244, RZ ;  /* 0x000000f426127210 */ /* 0x000fe20007f9e0ff */
[----:B------:R2:W-:Y:S01]  /*5be90*/  STG.E.U16 desc[UR60][R12.64], R47 ;  /* 0x0000002f0c007986 */ /* 0x0005e2000c10153c */
[----:B------:R-:W-:Y:S01]  /*5bea0*/  LEA.HI.X.SX32 R15, R15, R245, 0x1, P0 ;  /* 0x000000f50f0f7211 */ /* 0x000fe200000f0eff */
[----:B---3--:R-:W-:-:S03]  /*5beb0*/  IMAD R41, R41, 0x78, RZ ;  /* 0x0000007829297824 */ /* 0x008fc600078e02ff */
[----:B------:R-:W3:Y:S01]  /*5bec0*/  LDC R236, c[0x0][0x278] ;  /* 0x00009e00ffec7b82 */ /* 0x000ee20000000800 */
[----:B------:R-:W-:Y:S02]  /*5bed0*/  PRMT R34, R47, 0x7632, R34 ;  /* 0x000076322f227816 */ /* 0x000fe40000000022 */
[-C--:B------:R-:W-:Y:S02]  /*5bee0*/  LEA.HI.X.SX32 R19, R19, R245.reuse, 0x1, P4 ;  /* 0x000000f513137211 */ /* 0x080fe400020f0eff */
[----:B------:R-:W-:-:S03]  /*5bef0*/  LEA.HI.X.SX32 R17, R41, R245, 0x1, P3 ;  /* 0x000000f529117211 */ /* 0x000fc600018f0eff */
[----:B------:R-:W4:Y:S01]  /*5bf00*/  LDC R36, c[0x0][0x278] ;  /* 0x00009e00ff247b82 */ /* 0x000f220000000800 */
[----:B--2---:R-:W-:Y:S01]  /*5bf10*/  PRMT R12, R48, 0x7632, R12 ;  /* 0x00007632300c7816 */ /* 0x004fe2000000000c */
[----:B------:R-:W-:Y:S06]  /*5bf20*/  STG.E.U16 desc[UR60][R14.64], R34 ;  /* 0x000000220e007986 */ /* 0x000fec000c10153c */
[----:B------:R-:W2:Y:S01]  /*5bf30*/  LDC R43, c[0x0][0x278] ;  /* 0x00009e00ff2b7b82 */ /* 0x000ea20000000800 */
[----:B------:R-:W-:Y:S04]  /*5bf40*/  STG.E.U16 desc[UR60][R16.64], R48 ;  /* 0x0000003010007986 */ /* 0x000fe8000c10153c */
[----:B------:R0:W-:Y:S03]  /*5bf50*/  STG.E.U16 desc[UR60][R18.64], R12 ;  /* 0x0000000c12007986 */ /* 0x0001e6000c10153c */
[----:B------:R-:W2:Y:S01]  /*5bf60*/  LDC R41, c[0x0][0x278] ;  /* 0x00009e00ff297b82 */ /* 0x000ea20000000800 */
[----:B-1----:R-:W-:-:S07]  /*5bf70*/  IMAD R40, R37, 0xf8, RZ ;  /* 0x000000f825287824 */ /* 0x002fce00078e02ff */
[----:B------:R-:W1:Y:S08]  /*5bf80*/  LDC R35, c[0x0][0x278] ;  /* 0x00009e00ff237b82 */ /* 0x000e700000000800 */
[----:B0-----:R-:W0:Y:S01]  /*5bf90*/  LDC R19, c[0x0][0x278] ;  /* 0x00009e00ff137b82 */ /* 0x001e220000000800 */
[----:B------:R-:W-:-:S07]  /*5bfa0*/  IMAD R15, R39, 0x7b, RZ ;  /* 0x0000007b270f7824 */ /* 0x000fce00078e02ff */
[----:B------:R-:W1:Y:S01]  /*5bfb0*/  LDC R34, c[0x0][0x278] ;  /* 0x00009e00ff227b82 */ /* 0x000e620000000800 */
[----:B---3--:R-:W-:-:S07]  /*5bfc0*/  IMAD R236, R236, 0xf4, RZ ;  /* 0x000000f4ecec7824 */ /* 0x008fce00078e02ff */
[----:B------:R-:W3:Y:S01]  /*5bfd0*/  LDC R37, c[0x0][0x278] ;  /* 0x00009e00ff257b82 */ /* 0x000ee20000000800 */
[----:B----4-:R-:W-:-:S07]  /*5bfe0*/  IMAD R36, R36, 0xf6, RZ ;  /* 0x000000f624247824 */ /* 0x010fce00078e02ff */
[----:B------:R-:W4:Y:S01]  /*5bff0*/  LDC R39, c[0x0][0x278] ;  /* 0x00009e00ff277b82 */ /* 0x000f220000000800 */
[----:B--2---:R-:W-:Y:S01]  /*5c000*/  IMAD R43, R43, 0x7a, RZ ;  /* 0x0000007a2b2b7824 */ /* 0x004fe200078e02ff */
[-C--:B------:R-:W-:Y:S02]  /*5c010*/  IADD3 R12, P0, R236, R244.reuse, RZ ;  /* 0x000000f4ec0c7210 */ /* 0x080fe40007f1e0ff */
[-C--:B------:R-:W-:Y:S01]  /*5c020*/  IADD3 R14, P3, R36, R244.reuse, RZ ;  /* 0x000000f4240e7210 */ /* 0x080fe20007f7e0ff */
[----:B------:R-:W-:Y:S01]  /*5c030*/  IMAD R41, R41, 0x7c, RZ ;  /* 0x0000007c29297824 */ /* 0x000fe200078e02ff */
[-C--:B------:R-:W-:Y:S01]  /*5c040*/  LEA.HI.X.SX32 R13, R43, R245.reuse, 0x1, P0 ;  /* 0x000000f52b0d7211 */ /* 0x080fe200000f0eff */
[----:B0-----:R-:W-:Y:S01]  /*5c050*/  IMAD R19, R19, 0xfa, RZ ;  /* 0x000000fa13137824 */ /* 0x001fe200078e02ff */
[----:B------:R-:W-:Y:S01]  /*5c060*/  IADD3 R16, P4, R40, R244, RZ ;  /* 0x000000f428107210 */ /* 0x000fe20007f9e0ff */
[----:B------:R-:W0:Y:S01]  /*5c070*/  LDC R38, c[0x0][0x278] ;  /* 0x00009e00ff267b82 */ /* 0x000e220000000800 */
[----:B------:R-:W-:-:S02]  /*5c080*/  LEA.HI.X.SX32 R15, R15, R245, 0x1, P3 ;  /* 0x000000f50f0f7211 */ /* 0x000fc400018f0eff */
[----:B------:R-:W-:Y:S01]  /*5c090*/  PRMT R18, R49, 0x7632, R18 ;  /* 0x0000763231127816 */ /* 0x000fe20000000012 */
[----:B------:R2:W-:Y:S01]  /*5c0a0*/  STG.E.U16 desc[UR60][R12.64], R49 ;  /* 0x000000310c007986 */ /* 0x0005e2000c10153c */
[----:B------:R-:W-:Y:S01]  /*5c0b0*/  LEA.HI.X.SX32 R17, R41, R245, 0x1, P4 ;  /* 0x000000f529117211 */ /* 0x000fe200020f0eff */
[----:B-1----:R-:W-:Y:S02]  /*5c0c0*/  IMAD R47, R34, 0xfc, RZ ;  /* 0x000000fc222f7824 */ /* 0x002fe400078e02ff */
[----:B------:R3:W-:Y:S01]  /*5c0d0*/  STG.E.U16 desc[UR60][R14.64], R18 ;  /* 0x000000120e007986 */ /* 0x0007e2000c10153c */
[----:B------:R-:W1:Y:S03]  /*5c0e0*/  LDC R45, c[0x0][0x278] ;  /* 0x00009e00ff2d7b82 */ /* 0x000e660000000800 */
[----:B------:R4:W-:Y:S01]  /*5c0f0*/  STG.E.U16 desc[UR60][R16.64], R50 ;  /* 0x0000003210007986 */ /* 0x0009e2000c10153c */
[----:B--2---:R-:W-:Y:S01]  /*5c100*/  IMAD R13, R35, 0x7d, RZ ;  /* 0x0000007d230d7824 */ /* 0x004fe200078e02ff */
[----:B------:R-:W-:-:S03]  /*5c110*/  IADD3 R12, P3, R19, R244, RZ ;  /* 0x000000f4130c7210 */ /* 0x000fc60007f7e0ff */
[----:B------:R-:W2:Y:S01]  /*5c120*/  LDC R36, c[0x0][0x278] ;  /* 0x00009e00ff247b82 */ /* 0x000ea20000000800 */
[----:B---3--:R-:W-:Y:S01]  /*5c130*/  IMAD R18, R37, 0xfe, RZ ;  /* 0x000000fe25127824 */ /* 0x008fe200078e02ff */
[----:B------:R-:W-:Y:S02]  /*5c140*/  LEA.HI.X.SX32 R13, R13, R245, 0x1, P3 ;  /* 0x000000f50d0d7211 */ /* 0x000fe400018f0eff */
[-C--:B------:R-:W-:Y:S02]  /*5c150*/  IADD3 R14, P0, R47, R244.reuse, RZ ;  /* 0x000000f42f0e7210 */ /* 0x080fe40007f1e0ff */
[----:B----4-:R-:W-:Y:S02]  /*5c160*/  PRMT R50, R50, 0x7632, R50 ;  /* 0x0000763232327816 */ /* 0x010fe40000000032 */
[----:B------:R-:W3:Y:S01]  /*5c170*/  LDC R40, c[0x0][0x278] ;  /* 0x00009e00ff287b82 */ /* 0x000ee20000000800 */
[----:B------:R-:W-:Y:S02]  /*5c180*/  LEA R17, R39, -R39, 0x7 ;  /* 0x8000002727117211 */ /* 0x000fe400078e38ff */
[----:B------:R-:W-:Y:S01]  /*5c190*/  IADD3 R18, P3, R18, R244, RZ ;  /* 0x000000f412127210 */ /* 0x000fe20007f7e0ff */
[----:B------:R4:W-:Y:S01]  /*5c1a0*/  STG.E.U16 desc[UR60][R12.64], R50 ;  /* 0x000000320c007986 */ /* 0x0009e2000c10153c */
[----:B------:R-:W-:-:S02]  /*5c1b0*/  LEA.HI.X.SX32 R15, R249, R245, 0x1, P0 ;  /* 0x000000f5f90f7211 */ /* 0x000fc400000f0eff */
[----:B------:R-:W-:Y:S01]  /*5c1c0*/  LEA.HI.X.SX32 R19, R17, R245, 0x1, P3 ;  /* 0x000000f511137211 */ /* 0x000fe200018f0eff */
[----:B------:R-:W3:Y:S02]  /*5c1d0*/  LDC R43, c[0x0][0x278] ;  /* 0x00009e00ff2b7b82 */ /* 0x000ee40000000800 */
[----:B------:R-:W-:Y:S01]  /*5c1e0*/  STG.E.U16 desc[UR60][R14.64], R51 ;  /* 0x000000330e007986 */ /* 0x000fe2000c10153c */
[----:B----4-:R-:W-:-:S05]  /*5c1f0*/  PRMT R12, R51, 0x7632, R12 ;  /* 0x00007632330c7816 */ /* 0x010fca000000000c */
[----:B------:R-:W4:Y:S01]  /*5c200*/  LDC R41, c[0x0][0x278] ;  /* 0x00009e00ff297b82 */ /* 0x000f220000000800 */
[----:B------:R0:W-:Y:S07]  /*5c210*/  STG.E.U16 desc[UR60][R18.64], R12 ;  /* 0x0000000c12007986 */ /* 0x0001ee000c10153c */
[----:B------:R-:W4:Y:S08]  /*5c220*/  LDC R47, c[0x0][0x278] ;  /* 0x00009e00ff2f7b82 */ /* 0x000f300000000800 */
[----:B0-----:R-:W0:Y:S08]  /*5c230*/  LDC R19, c[0x0][0x278] ;  /* 0x00009e00ff137b82 */ /* 0x001e300000000800 */
[----:B------:R-:W0:Y:S01]  /*5c240*/  LDC R48, c[0x0][0x278] ;  /* 0x00009e00ff307b82 */ /* 0x000e220000000800 */
[----:B------:R-:W-:Y:S01]  /*5c250*/  SHF.L.U32 R34, R38, 0x7, RZ ;  /* 0x0000000726227819 */ /* 0x000fe200000006ff */
[----:B--2---:R-:W-:Y:S01]  /*5c260*/  IMAD R36, R36, 0x102, RZ ;  /* 0x0000010224247824 */ /* 0x004fe200078e02ff */
[----:B-1----:R-:W-:-:S05]  /*5c270*/  LEA R16, P4, R45, R244, 0x8 ;  /* 0x000000f42d107211 */ /* 0x002fca00078840ff */
[----:B------:R-:W1:Y:S01]  /*5c280*/  LDC R44, c[0x0][0x278] ;  /* 0x00009e00ff2c7b82 */ /* 0x000e620000000800 */
[----:B------:R-:W-:Y:S01]  /*5c290*/  LEA.HI.X.SX32 R17, R34, R245, 0x1, P4 ;  /* 0x000000f522117211 */ /* 0x000fe200020f0eff */
[----:B---3--:R-:W-:Y:S01]  /*5c2a0*/  IMAD R39, R40, 0x106, RZ ;  /* 0x0000010628277824 */ /* 0x008fe200078e02ff */
[----:B------:R-:W-:Y:S01]  /*5c2b0*/  LEA R13, R43, R43, 0x7 ;  /* 0x0000002b2b0d7211 */ /* 0x000fe200078e38ff */
[----:B----4-:R-:W-:Y:S01]  /*5c2c0*/  IMAD R41, R41, 0x104, RZ ;  /* 0x0000010429297824 */ /* 0x010fe200078e02ff */
[----:B------:R-:W-:-:S03]  /*5c2d0*/  IADD3 R12, P0, R36, R244, RZ ;  /* 0x000000f4240c7210 */ /* 0x000fc60007f1e0ff */
[----:B------:R-:W2:Y:S01]  /*5c2e0*/  LDC R34, c[0x0][0x278] ;  /* 0x00009e00ff227b82 */ /* 0x000ea20000000800 */
[----:B------:R3:W-:Y:S01]  /*5c2f0*/  STG.E.U16 desc[UR60][R16.64], R52 ;  /* 0x0000003410007986 */ /* 0x0007e2000c10153c */
[----:B------:R-:W-:Y:S01]  /*5c300*/  IMAD R47, R47, 0x82, RZ ;  /* 0x000000822f2f7824 */ /* 0x000fe200078e02ff */
[----:B------:R-:W-:-:S05]  /*5c310*/  LEA.HI.X.SX32 R13, R13, R245, 0x1, P0 ;  /* 0x000000f50d0d7211 */ /* 0x000fca00000f0eff */
[----:B------:R-:W4:Y:S01]  /*5c320*/  LDC R38, c[0x0][0x278] ;  /* 0x00009e00ff267b82 */ /* 0x000f220000000800 */
[-C--:B------:R-:W-:Y:S01]  /*5c330*/  IADD3 R14, P3, R41, R244.reuse, RZ ;  /* 0x000000f4290e7210 */ /* 0x080fe20007f7e0ff */
[----:B0-----:R-:W-:Y:S01]  /*5c340*/  IMAD R19, R19, 0x108, RZ ;  /* 0x0000010813137824 */ /* 0x001fe200078e02ff */
[----:B---3--:R-:W-:-:S05]  /*5c350*/  IADD3 R16, P4, R39, R244, RZ ;  /* 0x000000f427107210 */ /* 0x008fca0007f9e0ff */
[----:B------:R-:W0:Y:S01]  /*5c360*/  LDC R37, c[0x0][0x278] ;  /* 0x00009e00ff257b82 */ /* 0x000e220000000800 */
[----:B------:R-:W-:Y:S01]  /*5c370*/  PRMT R52, R52, 0x7632, R52 ;  /* 0x0000763234347816 */ /* 0x000fe20000000034 */
[----:B------:R-:W-:-:S06]  /*5c380*/  IMAD R48, R48, 0x84, RZ ;  /* 0x0000008430307824 */ /* 0x000fcc00078e02ff */
[----:B------:R-:W3:Y:S01]  /*5c390*/  LDC R35, c[0x0][0x278] ;  /* 0x00009e00ff237b82 */ /* 0x000ee20000000800 */
[----:B------:R-:W-:Y:S01]  /*5c3a0*/  LEA.HI.X.SX32 R15, R47, R245, 0x1, P3 ;  /* 0x000000f52f0f7211 */ /* 0x000fe200018f0eff */
[----:B------:R1:W-:Y:S06]  /*5c3b0*/  STG.E.U16 desc[UR60][R12.64], R52 ;  /* 0x000000340c007986 */ /* 0x0003ec000c10153c */
[----:B------:R-:W4:Y:S01]  /*5c3c0*/  LDC R39, c[0x0][0x278] ;  /* 0x00009e00ff277b82 */ /* 0x000f220000000800 */
[----:B-1----:R-:W-:Y:S01]  /*5c3d0*/  IMAD R17, R44, 0x83, RZ ;  /* 0x000000832c117824 */ /* 0x002fe200078e02ff */
[----:B------:R-:W-:-:S06]  /*5c3e0*/  IADD3 R12, P3, R19, R244, RZ ;  /* 0x000000f4130c7210 */ /* 0x000fcc0007f7e0ff */
[----:B------:R-:W1:Y:S01]  /*5c3f0*/  LDC R36, c[0x0][0x278] ;  /* 0x00009e00ff247b82 */ /* 0x000e620000000800 */
[-C--:B------:R-:W-:Y:S02]  /*5c400*/  LEA.HI.X.SX32 R13, R48, R245.reuse, 0x1, P3 ;  /* 0x000000f5300d7211 */ /* 0x080fe400018f0eff */
[----:B------:R-:W-:-:S05]  /*5c410*/  LEA.HI.X.SX32 R17, R17, R245, 0x1, P4 ;  /* 0x000000f511117211 */ /* 0x000fca00020f0eff */
[----:B------:R-:W1:Y:S01]  /*5c420*/  LDC R48, c[0x0][0x278] ;  /* 0x00009e00ff307b82 */ /* 0x000e620000000800 */
[----:B------:R-:W-:Y:S01]  /*5c430*/  PRMT R18, R53, 0x7632, R18 ;  /* 0x0000763235127816 */ /* 0x000fe20000000012 */
[----:B------:R3:W-:Y:S01]  /*5c440*/  STG.E.U16 desc[UR60][R14.64], R53 ;  /* 0x000000350e007986 */ /* 0x0007e2000c10153c */
[----:B--2---:R-:W-:-:S03]  /*5c450*/  IMAD R34, R34, 0x10a, RZ ;  /* 0x0000010a22227824 */ /* 0x004fc600078e02ff */
[----:B------:R2:W-:Y:S01]  /*5c460*/  STG.E.U16 desc[UR60][R16.64], R18 ;  /* 0x0000001210007986 */ /* 0x0005e2000c10153c */
[----:B----4-:R-:W-:Y:S01]  /*5c470*/  IMAD R19, R39, 0x87, RZ ;  /* 0x0000008727137824 */ /* 0x010fe200078e02ff */
[----:B------:R-:W4:Y:S02]  /*5c480*/  LDC R45, c[0x0][0x278] ;  /* 0x00009e00ff2d7b82 */ /* 0x000f240000000800 */
[----:B------:R1:W-:Y:S01]  /*5c490*/  STG.E.U16 desc[UR60][R12.64], R54 ;  /* 0x000000360c007986 */ /* 0x0003e2000c10153c */
[----:B---3--:R-:W-:Y:S01]  /*5c4a0*/  IMAD R15, R35, 0x85, RZ ;  /* 0x00000085230f7824 */ /* 0x008fe200078e02ff */
[----:B------:R-:W-:-:S04]  /*5c4b0*/  IADD3 R14, P0, R34, R244, RZ ;  /* 0x000000f4220e7210 */ /* 0x000fc80007f1e0ff */
[----:B------:R-:W3:Y:S01]  /*5c4c0*/  LDC R40, c[0x0][0x278] ;  /* 0x00009e00ff287b82 */ /* 0x000ee20000000800 */
[----:B--2---:R-:W-:Y:S02]  /*5c4d0*/  IMAD R16, R38, 0x10c, RZ ;  /* 0x0000010c26107824 */ /* 0x004fe400078e02ff */
[----:B0-----:R-:W-:-:S03]  /*5c4e0*/  IMAD R18, R37, 0x10e, RZ ;  /* 0x0000010e25127824 */ /* 0x001fc600078e02ff */
[-C--:B------:R-:W-:Y:S02]  /*5c4f0*/  IADD3 R16, P3, R16, R244.reuse, RZ ;  /* 0x000000f410107210 */ /* 0x080fe40007f7e0ff */
[----:B------:R-:W-:Y:S01]  /*5c500*/  IADD3 R18, P4, R18, R244, RZ ;  /* 0x000000f412127210 */ /* 0x000fe20007f9e0ff */
[----:B-1----:R-:W-:Y:S01]  /*5c510*/  IMAD R48, R48, 0x88, RZ ;  /* 0x0000008830307824 */ /* 0x002fe200078e02ff */
[-C--:B------:R-:W-:Y:S01]  /*5c520*/  LEA.HI.X.SX32 R15, R15, R245.reuse, 0x1, P0 ;  /* 0x000000f50f0f7211 */ /* 0x080fe200000f0eff */
[----:B------:R-:W0:Y:S01]  /*5c530*/  LDC R44, c[0x0][0x278] ;  /* 0x00009e00ff2c7b82 */ /* 0x000e220000000800 */
[----:B------:R-:W-:Y:S02]  /*5c540*/  PRMT R54, R54, 0x7632, R54 ;  /* 0x0000763236367816 */ /* 0x000fe40000000036 */
[-C--:B------:R-:W-:Y:S01]  /*5c550*/  LEA.HI.X.SX32 R17, R250, R245.reuse, 0x1, P3 ;  /* 0x000000f5fa117211 */ /* 0x080fe200018f0eff */
[----:B------:R-:W-:Y:S01]  /*5c560*/  IMAD R250, R36, 0x110, RZ ;  /* 0x0000011024fa7824 */ /* 0x000fe200078e02ff */
[----:B------:R-:W-:-:S02]  /*5c570*/  LEA.HI.X.SX32 R19, R19, R245, 0x1, P4 ;  /* 0x000000f513137211 */ /* 0x000fc400020f0eff */
[----:B------:R-:W-:Y:S01]  /*5c580*/  PRMT R12, R55, 0x7632, R12 ;  /* 0x00007632370c7816 */ /* 0x000fe2000000000c */
[----:B------:R-:W-:Y:S01]  /*5c590*/  STG.E.U16 desc[UR60][R14.64], R54 ;  /* 0x000000360e007986 */ /* 0x000fe2000c10153c */
[----:B------:R-:W1:Y:S03]  /*5c5a0*/  LDC R41, c[0x0][0x278] ;  /* 0x00009e00ff297b82 */ /* 0x000e660000000800 */
[----:B------:R-:W-:Y:S04]  /*5c5b0*/  STG.E.U16 desc[UR60][R16.64], R55 ;  /* 0x0000003710007986 */ /* 0x000fe8000c10153c */
[----:B------:R2:W-:Y:S01]  /*5c5c0*/  STG.E.U16 desc[UR60][R18.64], R12 ;  /* 0x0000000c12007986 */ /* 0x0005e2000c10153c */
[----:B------:R-:W1:Y:S01]  /*5c5d0*/  LDC R47, c[0x0][0x278] ;  /* 0x00009e00ff2f7b82 */ /* 0x000e620000000800 */
[----:B----4-:R-:W-:-:S07]  /*5c5e0*/  IMAD R35, R45, 0x114, RZ ;  /* 0x000001142d237824 */ /* 0x010fce00078e02ff */
[----:B------:R-:W4:Y:S01]  /*5c5f0*/  LDC R249, c[0x0][0x278] ;  /* 0x00009e00fff97b82 */ /* 0x000f220000000800 */
[----:B--2---:R-:W-:-:S04]  /*5c600*/  IADD3 R12, P3, R250, R244, RZ ;  /* 0x000000f4fa0c7210 */ /* 0x004fc80007f7e0ff */
[-C--:B------:R-:W-:Y:S01]  /*5c610*/  LEA.HI.X.SX32 R13, R48, R245.reuse, 0x1, P3 ;  /* 0x000000f5300d7211 */ /* 0x080fe200018f0eff */
[----:B---3--:R-:W-:Y:S02]  /*5c620*/  IMAD R37, R40, 0x112, RZ ;  /* 0x0000011228257824 */ /* 0x008fe400078e02ff */
[----:B------:R-:W2:Y:S01]  /*5c630*/  LDC R48, c[0x0][0x278] ;  /* 0x00009e00ff307b82 */ /* 0x000ea20000000800 */
[-C--:B------:R-:W-:Y:S01]  /*5c640*/  IADD3 R16, P3, R35, R244.reuse, RZ ;  /* 0x000000f423107210 */ /* 0x080fe20007f7e0ff */
[----:B0-----:R-:W-:Y:S02]  /*5c650*/  IMAD R34, R44, 0x116, RZ ;  /* 0x000001162c227824 */ /* 0x001fe400078e02ff */
[----:B-1----:R-:W-:Y:S01]  /*5c660*/  IMAD R15, R41, 0x89, RZ ;  /* 0x00000089290f7824 */ /* 0x002fe200078e02ff */
[-C--:B------:R-:W-:Y:S01]  /*5c670*/  IADD3 R14, P0, R37, R244.reuse, RZ ;  /* 0x000000f4250e7210 */ /* 0x080fe20007f1e0ff */
[----:B------:R-:W-:Y:S02]  /*5c680*/  IMAD R19, R47, 0x8b, RZ ;  /* 0x0000008b2f137824 */ /* 0x000fe400078e02ff */
[----:B------:R-:W0:Y:S08]  /*5c690*/  LDC R39, c[0x0][0x278] ;  /* 0x00009e00ff277b82 */ /* 0x000e300000000800 */
[----:B------:R-:W1:Y:S01]  /*5c6a0*/  LDC R38, c[0x0][0x278] ;  /* 0x00009e00ff267b82 */ /* 0x000e620000000800 */
[----:B--2---:R-:W-:Y:S01]  /*5c6b0*/  IMAD R48, R48, 0x8a, RZ ;  /* 0x0000008a30307824 */ /* 0x004fe200078e02ff */
[----:B------:R-:W-:Y:S01]  /*5c6c0*/  IADD3 R18, P4, R34, R244, RZ ;  /* 0x000000f422127210 */ /* 0x000fe20007f9e0ff */
[----:B------:R2:W-:Y:S01]  /*5c6d0*/  STG.E.U16 desc[UR60][R12.64], R56 ;  /* 0x000000380c007986 */ /* 0x0005e2000c10153c */
[-C--:B------:R-:W-:Y:S01]  /*5c6e0*/  LEA.HI.X.SX32 R15, R15, R245.reuse, 0x1, P0 ;  /* 0x000000f50f0f7211 */ /* 0x080fe200000f0eff */
[----:B----4-:R-:W-:Y:S01]  /*5c6f0*/  IMAD R249, R249, 0x118, RZ ;  /* 0x00000118f9f97824 */ /* 0x010fe200078e02ff */
[----:B------:R-:W-:-:S02]  /*5c700*/  LEA.HI.X.SX32 R17, R48, R245, 0x1, P3 ;  /* 0x000000f530117211 */ /* 0x000fc400018f0eff */
[----:B------:R-:W3:Y:S08]  /*5c710*/  LDC R43, c[0x0][0x278] ;  /* 0x00009e00ff2b7b82 */ /* 0x000ef00000000800 */
[----:B------:R-:W4:Y:S01]  /*5c720*/  LDC R48, c[0x0][0x278] ;  /* 0x00009e00ff307b82 */ /* 0x000f220000000800 */
[----:B--2---:R-:W-:Y:S02]  /*5c730*/  PRMT R56, R56, 0x7632, R56 ;  /* 0x0000763238387816 */ /* 0x004fe40000000038 */
[----:B------:R-:W-:-:S02]  /*5c740*/  LEA.HI.X.SX32 R19, R19, R245, 0x1, P4 ;  /* 0x000000f513137211 */ /* 0x000fc400020f0eff */
[----:B------:R-:W-:Y:S01]  /*5c750*/  PRMT R12, R57, 0x7632, R12 ;  /* 0x00007632390c7816 */ /* 0x000fe2000000000c */
[----:B------:R-:W-:Y:S01]  /*5c760*/  STG.E.U16 desc[UR60][R14.64], R56 ;  /* 0x000000380e007986 */ /* 0x000fe2000c10153c */
[----:B0-----:R-:W-:Y:S01]  /*5c770*/  IMAD R39, R39, 0x11c, RZ ;  /* 0x0000011c27277824 */ /* 0x001fe200078e02ff */
[----:B------:R-:W0:Y:S02]  /*5c780*/  LDC R35, c[0x0][0x278] ;  /* 0x00009e00ff237b82 */ /* 0x000e240000000800 */
[----:B------:R-:W-:Y:S04]  /*5c790*/  STG.E.U16 desc[UR60][R16.64], R57 ;  /* 0x0000003910007986 */ /* 0x000fe8000c10153c */
[----:B------:R2:W-:Y:S01]  /*5c7a0*/  STG.E.U16 desc[UR60][R18.64], R12 ;  /* 0x0000000c12007986 */ /* 0x0005e2000c10153c */
[----:B-1----:R-:W-:Y:S01]  /*5c7b0*/  IMAD R40, R38, 0x11a, RZ ;  /* 0x0000011a26287824 */ /* 0x002fe200078e02ff */
[----:B------:R-:W1:Y:S01]  /*5c7c0*/  LDC R34, c[0x0][0x278] ;  /* 0x00009e00ff227b82 */ /* 0x000e620000000800 */
[----:B----4-:R-:W-:-:S07]  /*5c7d0*/  IMAD R48, R48, 0x8c, RZ ;  /* 0x0000008c30307824 */ /* 0x010fce00078e02ff */
[----:B------:R-:W4:Y:S01]  /*5c7e0*/  LDC R36, c[0x0][0x278] ;  /* 0x00009e00ff247b82 */ /* 0x000f220000000800 */
[----:B--2---:R-:W-:-:S04]  /*5c7f0*/  IADD3 R12, P0, R249, R244, RZ ;  /* 0x000000f4f90c7210 */ /* 0x004fc80007f1e0ff */
[----:B------:R-:W-:-:S03]  /*5c800*/  LEA.HI.X.SX32 R13, R48, R245, 0x1, P0 ;  /* 0x000000f5300d7211 */ /* 0x000fc600000f0eff */
[----:B------:R-:W2:Y:S01]  /*5c810*/  LDC R48, c[0x0][0x278] ;  /* 0x00009e00ff307b82 */ /* 0x000ea20000000800 */
[-C--:B------:R-:W-:Y:S01]  /*5c820*/  IADD3 R16, P4, R39, R244.reuse, RZ ;  /* 0x000000f427107210 */ /* 0x080fe20007f9e0ff */
[----:B---3--:R-:W-:Y:S01]  /*5c830*/  IMAD R15, R43, 0x8d, RZ ;  /* 0x0000008d2b0f7824 */ /* 0x008fe200078e02ff */
[----:B------:R-:W-:Y:S01]  /*5c840*/  IADD3 R14, P3, R40, R244, RZ ;  /* 0x000000f4280e7210 */ /* 0x000fe20007f7e0ff */
[----:B0-----:R-:W-:Y:S01]  /*5c850*/  IMAD R35, R35, 0x120, RZ ;  /* 0x0000012023237824 */ /* 0x001fe200078e02ff */
[----:B------:R-:W-:-:S03]  /*5c860*/  PRMT R18, R58, 0x7632, R18 ;  /* 0x000076323a127816 */ /* 0x000fc60000000012 */
[----:B------:R-:W0:Y:S08]  /*5c870*/  LDC R37, c[0x0][0x278] ;  /* 0x00009e00ff257b82 */ /* 0x000e300000000800 */
[----:B------:R-:W3:Y:S01]  /*5c880*/  LDC R38, c[0x0][0x278] ;  /* 0x00009e00ff267b82 */ /* 0x000ee20000000800 */
[----:B--2---:R-:W-:Y:S01]  /*5c890*/  IMAD R48, R48, 0x8e, RZ ;  /* 0x0000008e30307824 */ /* 0x004fe200078e02ff */
[----:B------:R-:W-:Y:S06]  /*5c8a0*/  STG.E.U16 desc[UR60][R12.64], R58 ;  /* 0x0000003a0c007986 */ /* 0x000fec000c10153c */
[----:B------:R-:W2:Y:S01]  /*5c8b0*/  LDC R40, c[0x0][0x278] ;  /* 0x00009e00ff287b82 */ /* 0x000ea20000000800 */
[----:B------:R-:W-:-:S07]  /*5c8c0*/  LEA.HI.X.SX32 R17, R48, R245, 0x1, P4 ;  /* 0x000000f530117211 */ /* 0x000fce00020f0eff */
[----:B------:R-:W4:Y:S01]  /*5c8d0*/  LDC R48, c[0x0][0x278] ;  /* 0x00009e00ff307b82 */ /* 0x000f220000000800 */
[----:B------:R-:W-:-:S05]  /*5c8e0*/  LEA.HI.X.SX32 R15, R15, R245, 0x1, P3 ;  /* 0x000000f50f0f7211 */ /* 0x000fca00018f0eff */
[----:B------:R0:W-:Y:S01]  /*5c8f0*/  STG.E.U16 desc[UR60][R14.64], R18 ;  /* 0x000000120e007986 */ /* 0x0001e2000c10153c */
[----:B-1----:R-:W-:Y:S01]  /*5c900*/  IMAD R34, R34, 0x11e, RZ ;  /* 0x0000011e22227824 */ /* 0x002fe200078e02ff */
[----:B------:R-:W-:Y:S01]  /*5c910*/  PRMT R19, R59, 0x7632, R19 ;  /* 0x000076323b137816 */ /* 0x000fe20000000013 */
[----:B------:R-:W1:Y:S08]  /*5c920*/  LDC R39, c[0x0][0x278] ;  /* 0x00009e00ff277b82 */ /* 0x000e700000000800 */
[----:B------:R-:W1:Y:S01]  /*5c930*/  LDC R44, c[0x0][0x278] ;  /* 0x00009e00ff2c7b82 */ /* 0x000e620000000800 */
[-C--:B0-----:R-:W-:Y:S01]  /*5c940*/  IADD3 R14, P0, R35, R244.reuse, RZ ;  /* 0x000000f4230e7210 */ /* 0x081fe20007f1e0ff */
[----:B----4-:R-:W-:Y:S01]  /*5c950*/  IMAD R48, R48, 0x90, RZ ;  /* 0x0000009030307824 */ /* 0x010fe200078e02ff */
[----:B------:R0:W-:Y:S01]  /*5c960*/  STG.E.U16 desc[UR60][R16.64], R59 ;  /* 0x0000003b10007986 */ /* 0x0001e2000c10153c */
[----:B------:R-:W-:Y:S01]  /*5c970*/  IMAD R13, R36, 0x8f, RZ ;  /* 0x0000008f240d7824 */ /* 0x000fe200078e02ff */
[-C--:B------:R-:W-:Y:S01]  /*5c980*/  IADD3 R12, P3, R34, R244.reuse, RZ ;  /* 0x000000f4220c7210 */ /* 0x080fe20007f7e0ff */
[----:B---3--:R-:W-:Y:S01]  /*5c990*/  IMAD R18, R38, 0x124, RZ ;  /* 0x0000012426127824 */ /* 0x008fe200078e02ff */
[-C--:B------:R-:W-:Y:S01]  /*5c9a0*/  LEA.HI.X.SX32 R15, R48, R245.reuse, 0x1, P0 ;  /* 0x000000f5300f7211 */ /* 0x080fe200000f0eff */
[----:B------:R-:W3:Y:S08]  /*5c9b0*/  LDC R43, c[0x0][0x278] ;  /* 0x00009e00ff2b7b82 */ /* 0x000ef00000000800 */
[----:B------:R-:W4:Y:S01]  /*5c9c0*/  LDC R48, c[0x0][0x278] ;  /* 0x00009e00ff307b82 */ /* 0x000f220000000800 */
[----:B0-----:R-:W-:Y:S01]  /*5c9d0*/  IMAD R16, R37, 0x122, RZ ;  /* 0x0000012225107824 */ /* 0x001fe200078e02ff */
[----:B------:R-:W-:Y:S01]  /*5c9e0*/  LEA.HI.X.SX32 R13, R13, R245, 0x1, P3 ;  /* 0x000000f50d0d7211 */ /* 0x000fe200018f0eff */
[----:B--2---:R-:W-:Y:S01]  /*5c9f0*/  IMAD R17, R40, 0x91, RZ ;  /* 0x0000009128117824 */ /* 0x004fe200078e02ff */
[----:B------:R-:W-:-:S02]  /*5ca00*/  IADD3 R18, P4, R18, R244, RZ ;  /* 0x000000f412127210 */ /* 0x000fc40007f9e0ff */
[----:B------:R-:W-:Y:S01]  /*5ca10*/  IADD3 R16, P3, R16, R244, RZ ;  /* 0x000000f410107210 */ /* 0x000fe20007f7e0ff */
[----:B------:R0:W-:Y:S01]  /*5ca20*/  STG.E.U16 desc[UR60][R12.64], R19 ;  /* 0x000000130c007986 */ /* 0x0001e2000c10153c */
[----:B-1----:R-:W-:Y:S01]  /*5ca30*/  IMAD R39, R39, 0x126, RZ ;  /* 0x0000012627277824 */ /* 0x002fe200078e02ff */
[----:B------:R-:W1:Y:S01]  /*5ca40*/  LDC R41, c[0x0][0x278] ;  /* 0x00009e00ff297b82 */ /* 0x000e620000000800 */
[----:B------:R-:W-:Y:S01]  /*5ca50*/  LEA.HI.X.SX32 R17, R17, R245, 0x1, P3 ;  /* 0x000000f511117211 */ /* 0x000fe200018f0eff */
[----:B------:R-:W-:Y:S06]  /*5ca60*/  STG.E.U16 desc[UR60][R14.64], R60 ;  /* 0x0000003c0e007986 */ /* 0x000fec000c10153c */
[----:B------:R-:W2:Y:S01]  /*5ca70*/  LDC R45, c[0x0][0x278] ;  /* 0x00009e00ff2d7b82 */ /* 0x000ea20000000800 */
[----:B0-----:R-:W-:Y:S01]  /*5ca80*/  PRMT R12, R60, 0x7632, R12 ;  /* 0x000076323c0c7816 */ /* 0x001fe2000000000c */
[----:B----4-:R-:W-:-:S04]  /*5ca90*/  IMAD R48, R48, 0x92, RZ ;  /* 0x0000009230307824 */ /* 0x010fc800078e02ff */
[----:B------:R0:W-:Y:S01]  /*5caa0*/  STG.E.U16 desc[UR60][R16.64], R12 ;  /* 0x0000000c10007986 */ /* 0x0001e2000c10153c */
[----:B------:R-:W-:Y:S01]  /*5cab0*/  IMAD R13, R44, 0x93, RZ ;  /* 0x000000932c0d7824 */ /* 0x000fe200078e02ff */
[----:B------:R-:W4:Y:S01]  /*5cac0*/  LDC R36, c[0x0][0x278] ;  /* 0x00009e00ff247b82 */ /* 0x000f220000000800 */
[----:B------:R-:W-:-:S05]  /*5cad0*/  LEA.HI.X.SX32 R19, R48, R245, 0x1, P4 ;  /* 0x000000f530137211 */ /* 0x000fca00020f0eff */
[----:B------:R2:W-:Y:S02]  /*5cae0*/  STG.E.U16 desc[UR60][R18.64], R61 ;  /* 0x0000003d12007986 */ /* 0x0005e4000c10153c */
[----:B------:R-:W4:Y:S01]  /*5caf0*/  LDC R48, c[0x0][0x278] ;  /* 0x00009e00ff307b82 */ /* 0x000f220000000800 */
[----:B---3--:R-:W-:Y:S01]  /*5cb00*/  IMAD R40, R43, 0x128, RZ ;  /* 0x000001282b287824 */ /* 0x008fe200078e02ff */
[----:B0-----:R-:W-:Y:S01]  /*5cb10*/  IADD3 R12, P0, R39, R244, RZ ;  /* 0x000000f4270c7210 */ /* 0x001fe20007f1e0ff */
[----:B-1----:R-:W-:Y:S02]  /*5cb20*/  IMAD R38, R41, 0x12a, RZ ;  /* 0x0000012a29267824 */ /* 0x002fe400078e02ff */
[----:B--2---:R-:W-:-:S03]  /*5cb30*/  IMAD R17, R45, 0x95, RZ ;  /* 0x000000952d117824 */ /* 0x004fc600078e02ff */
[----:B------:R-:W0:Y:S08]  /*5cb40*/  LDC R34, c[0x0][0x278] ;  /* 0x00009e00ff227b82 */ /* 0x000e300000000800 */
[----:B------:R-:W1:Y:S01]  /*5cb50*/  LDC R19, c[0x0][0x278] ;  /* 0x00009e00ff137b82 */ /* 0x000e620000000800 */
[----:B------:R-:W-:Y:S02]  /*5cb60*/  LEA.HI.X.SX32 R13, R13, R245, 0x1, P0 ;  /* 0x000000f50d0d7211 */ /* 0x000fe400000f0eff */
[----:B------:R-:W-:-:S02]  /*5cb70*/  PRMT R61, R61, 0x7632, R61 ;  /* 0x000076323d3d7816 */ /* 0x000fc4000000003d */
[----:B------:R-:W-:-:S03]  /*5cb80*/  IADD3 R14, P3, R40, R244, RZ ;  /* 0x000000f4280e7210 */ /* 0x000fc60007f7e0ff */
[----:B------:R2:W-:Y:S01]  /*5cb90*/  STG.E.U16 desc[UR60][R12.64], R61 ;  /* 0x0000003d0c007986 */ /* 0x0005e2000c10153c */
[----:B------:R-:W-:Y:S01]  /*5cba0*/  LEA.HI.X.SX32 R15, R246, R245, 0x1, P3 ;  /* 0x000000f5f60f7211 */ /* 0x000fe200018f0eff */
[----:B----4-:R-:W-:Y:S01]  /*5cbb0*/  IMAD R48, R48, 0x96, RZ ;  /* 0x0000009630307824 */ /* 0x010fe200078e02ff */
[----:B------:R-:W-:Y:S01]  /*5cbc0*/  IADD3 R16, P4, R38, R244, RZ ;  /* 0x000000f426107210 */ /* 0x000fe20007f9e0ff */
[----:B------:R-:W3:Y:S01]  /*5cbd0*/  LDC R37, c[0x0][0x278] ;  /* 0x00009e00ff257b82 */ /* 0x000ee20000000800 */
[----:B------:R-:W-:-:S07]  /*5cbe0*/  PRMT R18, R62, 0x7632, R18 ;  /* 0x000076323e127816 */ /* 0x000fce0000000012 */
[----:B------:R-:W4:Y:S01]  /*5cbf0*/  LDC R35, c[0x0][0x278] ;  /* 0x00009e00ff237b82 */ /* 0x000f220000000800 */
[----:B-1----:R-:W-:Y:S01]  /*5cc00*/  IMAD R19, R19, 0x12c, RZ ;  /* 0x0000012c13137824 */ /* 0x002fe200078e02ff */
[----:B------:R-:W-:Y:S06]  /*5cc10*/  STG.E.U16 desc[UR60][R14.64], R62 ;  /* 0x0000003e0e007986 */ /* 0x000fec000c10153c */
[----:B------:R-:W1:Y:S01]  /*5cc20*/  LDC R39, c[0x0][0x278] ;  /* 0x00009e00ff277b82 */ /* 0x000e620000000800 */
[----:B--2---:R-:W-:-:S04]  /*5cc30*/  IADD3 R12, P3, R19, R244, RZ ;  /* 0x000000f4130c7210 */ /* 0x004fc80007f7e0ff */
[----:B------:R-:W-:-:S03]  /*5cc40*/  LEA.HI.X.SX32 R13, R48, R245, 0x1, P3 ;  /* 0x000000f5300d7211 */ /* 0x000fc600018f0eff */
[----:B------:R-:W2:Y:S01]  /*5cc50*/  LDC R48, c[0x0][0x278] ;  /* 0x00009e00ff307b82 */ /* 0x000ea20000000800 */
[----:B------:R-:W-:-:S05]  /*5cc60*/  LEA.HI.X.SX32 R17, R17, R245, 0x1, P4 ;  /* 0x000000f511117211 */ /* 0x000fca00020f0eff */
[----:B------:R3:W-:Y:S02]  /*5cc70*/  STG.E.U16 desc[UR60][R16.64], R18 ;  /* 0x0000001210007986 */ /* 0x0007e4000c10153c */
[----:B------:R-:W1:Y:S01]  /*5cc80*/  LDC R246, c[0x0][0x278] ;  /* 0x00009e00fff67b82 */ /* 0x000e620000000800 */
[----:B0-----:R-:W-:-:S07]  /*5cc90*/  IMAD R40, R34, 0x12e, RZ ;  /* 0x0000012e22287824 */ /* 0x001fce00078e02ff */
[----:B------:R-:W0:Y:S01]  /*5cca0*/  LDC R38, c[0x0][0x278] ;  /* 0x00009e00ff267b82 */ /* 0x000e220000000800 */
[----:B---3--:R-:W-:-:S05]  /*5ccb0*/  IMAD R16, R36, 0x130, RZ ;  /* 0x0000013024107824 */ /* 0x008fca00078e02ff */
[----:B------:R-:W-:Y:S01]  /*5ccc0*/  IADD3 R16, P3, R16, R244, RZ ;  /* 0x000000f410107210 */ /* 0x000fe20007f7e0ff */
[----:B--2---:R-:W-:Y:S01]  /*5ccd0*/  IMAD R48, R48, 0x98, RZ ;  /* 0x0000009830307824 */ /* 0x004fe200078e02ff */
[----:B------:R-:W2:Y:S04]  /*5cce0*/  LDC R44, c[0x0][0x278] ;  /* 0x00009e00ff2c7b82 */ /* 0x000ea80000000800 */
[----:B------:R-:W-:-:S04]  /*5ccf0*/  LEA.HI.X.SX32 R17, R48, R245, 0x1, P3 ;  /* 0x000000f530117211 */ /* 0x000fc800018f0eff */
[----:B------:R-:W3:Y:S01]  /*5cd00*/  LDC R48, c[0x0][0x278] ;  /* 0x00009e00ff307b82 */ /* 0x000ee20000000800 */
[----:B------:R-:W-:Y:S01]  /*5cd10*/  IMAD R18, R37, 0x132, RZ ;  /* 0x0000013225127824 */ /* 0x000fe200078e02ff */
[-C--:B------:R-:W-:Y:S01]  /*5cd20*/  IADD3 R14, P0, R40, R244.reuse, RZ ;  /* 0x000000f4280e7210 */ /* 0x080fe20007f1e0ff */
[----:B----4-:R-:W-:Y:S02]  /*5cd30*/  IMAD R15, R35, 0x97, RZ ;  /* 0x00000097230f7824 */ /* 0x010fe400078e02ff */
[----:B-1----:R-:W-:Y:S01]  /*5cd40*/  IMAD R19, R39, 0x99, RZ ;  /* 0x0000009927137824 */ /* 0x002fe200078e02ff */
[----:B------:R-:W-:Y:S02]  /*5cd50*/  IADD3 R18, P4, R18, R244, RZ ;  /* 0x000000f412127210 */ /* 0x000fe40007f9e0ff */
[----:B------:R-:W1:Y:S01]  /*5cd60*/  LDC R45, c[0x0][0x278] ;  /* 0x00009e00ff2d7b82 */ /* 0x000e620000000800 */
[-C--:B------:R-:W-:Y:S01]  /*5cd70*/  LEA.HI.X.SX32 R15, R15, R245.reuse, 0x1, P0 ;  /* 0x000000f50f0f7211 */ /* 0x080fe200000f0eff */
[----:B------:R4:W-:Y:S01]  /*5cd80*/  STG.E.U16 desc[UR60][R12.64], R63 ;  /* 0x0000003f0c007986 */ /* 0x0009e2000c10153c */
[----:B------:R-:W-:Y:S01]  /*5cd90*/  PRMT R34, R63, 0x7632, R34 ;  /* 0x000076323f227816 */ /* 0x000fe20000000022 */
[----:B------:R-:W-:Y:S01]  /*5cda0*/  IMAD R246, R246, 0x134, RZ ;  /* 0x00000134f6f67824 */ /* 0x000fe200078e02ff */
[----:B------:R-:W-:-:S03]  /*5cdb0*/  LEA.HI.X.SX32 R19, R19, R245, 0x1, P4 ;  /* 0x000000f513137211 */ /* 0x000fc600020f0eff */
[----:B------:R-:W1:Y:S01]  /*5cdc0*/  LDC R43, c[0x0][0x278] ;  /* 0x00009e00ff2b7b82 */ /* 0x000e620000000800 */
[----:B------:R0:W-:Y:S01]  /*5cdd0*/  STG.E.U16 desc[UR60][R14.64], R34 ;  /* 0x000000220e007986 */ /* 0x0001e2000c10153c */
[----:B----4-:R-:W-:-:S06]  /*5cde0*/  PRMT R12, R64, 0x7632, R12 ;  /* 0x00007632400c7816 */ /* 0x010fcc000000000c */
[----:B------:R-:W4:Y:S01]  /*5cdf0*/  LDC R37, c[0x0][0x278] ;  /* 0x00009e00ff257b82 */ /* 0x000f220000000800 */
[----:B------:R-:W-:Y:S01]  /*5ce00*/  STG.E.U16 desc[UR60][R16.64], R64 ;  /* 0x0000004010007986 */ /* 0x000fe2000c10153c */
[----:B---3--:R-:W-:-:S03]  /*5ce10*/  IMAD R48, R48, 0x9a, RZ ;  /* 0x0000009a30307824 */ /* 0x008fc600078e02ff */
[----:B------:R3:W-:Y:S03]  /*5ce20*/  STG.E.U16 desc[UR60][R18.64], R12 ;  /* 0x0000000c12007986 */ /* 0x0007e6000c10153c */
[----:B0-----:R-:W0:Y:S01]  /*5ce30*/  LDC R34, c[0x0][0x278] ;  /* 0x00009e00ff227b82 */ /* 0x001e220000000800 */
[----:B------:R-:W-:Y:S02]  /*5ce40*/  IMAD R38, R38, 0x136, RZ ;  /* 0x0000013626267824 */ /* 0x000fe400078e02ff */
[----:B--2---:R-:W-:Y:S02]  /*5ce50*/  IMAD R44, R44, 0x138, RZ ;  /* 0x000001382c2c7824 */ /* 0x004fe400078e02ff */
[----:B-1----:R-:W-:Y:S02]  /*5ce60*/  IMAD R39, R45, 0x13a, RZ ;  /* 0x0000013a2d277824 */ /* 0x002fe400078e02ff */
[----:B------:R-:W-:Y:S01]  /*5ce70*/  IMAD R15, R43, 0x9b, RZ ;  /* 0x0000009b2b0f7824 */ /* 0x000fe200078e02ff */
[----:B---3--:R-:W-:Y:S01]  /*5ce80*/  IADD3 R12, P3, R246, R244, RZ ;  /* 0x000000f4f60c7210 */ /* 0x008fe20007f7e0ff */
[----:B------:R-:W1:Y:S03]  /*5ce90*/  LDC R41, c[0x0][0x278] ;  /* 0x00009e00ff297b82 */ /* 0x000e660000000800 */
[----:B------:R-:W-:-:S05]  /*5cea0*/  LEA.HI.X.SX32 R13, R48, R245, 0x1, P3 ;  /* 0x000000f5300d7211 */ /* 0x000fca00018f0eff */
[----:B------:R-:W2:Y:S01]  /*5ceb0*/  LDC R48, c[0x0][0x278] ;  /* 0x00009e00ff307b82 */ /* 0x000ea20000000800 */
[-C--:B------:R-:W-:Y:S01]  /*5cec0*/  IADD3 R14, P0, R38, R244.reuse, RZ ;  /* 0x000000f4260e7210 */ /* 0x080fe20007f1e0ff */
[----:B----4-:R-:W-:Y:S01]  /*5ced0*/  IMAD R19, R37, 0x9d, RZ ;  /* 0x0000009d25137824 */ /* 0x010fe200078e02ff */
[-C--:B------:R-:W-:Y:S01]  /*5cee0*/  IADD3 R16, P3, R44, R244.reuse, RZ ;  /* 0x000000f42c107210 */ /* 0x080fe20007f7e0ff */
[----:B------:R3:W-:Y:S01]  /*5cef0*/  STG.E.U16 desc[UR60][R12.64], R65 ;  /* 0x000000410c007986 */ /* 0x0007e2000c10153c */
[----:B------:R-:W-:Y:S02]  /*5cf00*/  IADD3 R18, P4, R39, R244, RZ ;  /* 0x000000f427127210 */ /* 0x000fe40007f9e0ff */
[-C--:B------:R-:W-:Y:S01]  /*5cf10*/  LEA.HI.X.SX32 R15, R15, R245.reuse, 0x1, P0 ;  /* 0x000000f50f0f7211 */ /* 0x080fe200000f0eff */
[----:B------:R-:W4:Y:S01]  /*5cf20*/  LDC R35, c[0x0][0x278] ;  /* 0x00009e00ff237b82 */ /* 0x000f220000000800 */
[-C--:B------:R-:W-:Y:S01]  /*5cf30*/  LEA.HI.X.SX32 R17, R248, R245.reuse, 0x1, P3 ;  /* 0x000000f5f8117211 */ /* 0x080fe200018f0eff */
[----:B0-----:R-:W-:Y:S01]  /*5cf40*/  IMAD R248, R34, 0x13c, RZ ;  /* 0x0000013c22f87824 */ /* 0x001fe200078e02ff */
[----:B------:R-:W-:-:S02]  /*5cf50*/  LEA.HI.X.SX32 R19, R19, R245, 0x1, P4 ;  /* 0x000000f513137211 */ /* 0x000fc400020f0eff */
[----:B---3--:R-:W-:-:S03]  /*5cf60*/  PRMT R65, R65, 0x7632, R65 ;  /* 0x0000763241417816 */ /* 0x008fc60000000041 */
[----:B------:R-:W0:Y:S01]  /*5cf70*/  LDC R40, c[0x0][0x278] ;  /* 0x00009e00ff287b82 */ /* 0x000e220000000800 */
[----:B------:R-:W-:Y:S01]  /*5cf80*/  PRMT R12, R66, 0x7632, R12 ;  /* 0x00007632420c7816 */ /* 0x000fe2000000000c */
[----:B------:R-:W-:Y:S01]  /*5cf90*/  STG.E.U16 desc[UR60][R14.64], R65 ;  /* 0x000000410e007986 */ /* 0x000fe2000c10153c */
[----:B--2---:R-:W-:-:S03]  /*5cfa0*/  IMAD R48, R48, 0x9e, RZ ;  /* 0x0000009e30307824 */ /* 0x004fc600078e02ff */
[----:B------:R-:W-:Y:S02]  /*5cfb0*/  STG.E.U16 desc[UR60][R16.64], R66 ;  /* 0x0000004210007986 */ /* 0x000fe4000c10153c */
[----:B------:R-:W2:Y:S02]  /*5cfc0*/  LDC R36, c[0x0][0x278] ;  /* 0x00009e00ff247b82 */ /* 0x000ea40000000800 */
[----:B------:R3:W-:Y:S01]  /*5cfd0*/  STG.E.U16 desc[UR60][R18.64], R12 ;  /* 0x0000000c12007986 */ /* 0x0007e2000c10153c */
[----:B-1----:R-:W-:-:S05]  /*5cfe0*/  IMAD R41, R41, 0x140, RZ ;  /* 0x0000014029297824 */ /* 0x002fca00078e02ff */
[----:B------:R-:W1:Y:S01]  /*5cff0*/  LDC R47, c[0x0][0x278] ;  /* 0x00009e00ff2f7b82 */ /* 0x000e620000000800 */
[----:B---3--:R-:W-:-:S07]  /*5d000*/  IADD3 R12, P3, R248, R244, RZ ;  /* 0x000000f4f80c7210 */ /* 0x008fce0007f7e0ff */
[----:B------:R-:W3:Y:S01]  /*5d010*/  LDC R37, c[0x0][0x278] ;  /* 0x00009e00ff257b82 */ /* 0x000ee20000000800 */
[----:B------:R-:W-:-:S07]  /*5d020*/  LEA.HI.X.SX32 R13, R48, R245, 0x1, P3 ;  /* 0x000000f5300d7211 */ /* 0x000fce00018f0eff */
[----:B------:R-:W3:Y:S01]  /*5d030*/  LDC R48, c[0x0][0x278] ;  /* 0x00009e00ff307b82 */ /* 0x000ee20000000800 */
[-C--:B------:R-:W-:Y:S01]  /*5d040*/  IADD3 R16, P3, R41, R244.reuse, RZ ;  /* 0x000000f429107210 */ /* 0x080fe20007f7e0ff */
[----:B----4-:R-:W-:Y:S02]  /*5d050*/  IMAD R35, R35, 0x13e, RZ ;  /* 0x0000013e23237824 */ /* 0x010fe400078e02ff */
[----:B0-----:R-:W-:Y:S02]  /*5d060*/  IMAD R40, R40, 0x142, RZ ;  /* 0x0000014228287824 */ /* 0x001fe400078e02ff */
[----:B--2---:R-:W-:Y:S01]  /*5d070*/  IMAD R15, R36, 0x9f, RZ ;  /* 0x0000009f240f7824 */ /* 0x004fe200078e02ff */
[----:B------:R-:W-:Y:S01]  /*5d080*/  PRMT R34, R67, 0x7632, R34 ;  /* 0x0000763243227816 */ /* 0x000fe20000000022 */
[----:B-1----:R-:W-:Y:S01]  /*5d090*/  IMAD R19, R47, 0xa1, RZ ;  /* 0x000000a12f137824 */ /* 0x002fe200078e02ff */
[----:B------:R-:W0:Y:S08]  /*5d0a0*/  LDC R38, c[0x0][0x278] ;  /* 0x00009e00ff267b82 */ /* 0x000e300000000800 */
[----:B------:R-:W1:Y:S01]  /*5d0b0*/  LDC R43, c[0x0][0x278] ;  /* 0x00009e00ff2b7b82 */ /* 0x000e620000000800 */
[----:B---3--:R-:W-:Y:S01]  /*5d0c0*/  IMAD R48, R48, 0xa0, RZ ;  /* 0x000000a030307824 */ /* 0x008fe200078e02ff */
[-C--:B------:R-:W-:Y:S01]  /*5d0d0*/  IADD3 R14, P0, R35, R244.reuse, RZ ;  /* 0x000000f4230e7210 */ /* 0x080fe20007f1e0ff */
[----:B------:R2:W-:Y:S01]  /*5d0e0*/  STG.E.U16 desc[UR60][R12.64], R67 ;  /* 0x000000430c007986 */ /* 0x0005e2000c10153c */
[----:B------:R-:W-:-:S04]  /*5d0f0*/  IADD3 R18, P4, R40, R244, RZ ;  /* 0x000000f428127210 */ /* 0x000fc80007f9e0ff */
[----:B------:R-:W3:Y:S01]  /*5d100*/  LDC R39, c[0x0][0x278] ;  /* 0x00009e00ff277b82 */ /* 0x000ee20000000800 */
[----:B------:R-:W-:-:S07]  /*5d110*/  LEA.HI.X.SX32 R17, R48, R245, 0x1, P3 ;  /* 0x000000f530117211 */ /* 0x000fce00018f0eff */
[----:B------:R-:W4:Y:S01]  /*5d120*/  LDC R48, c[0x0][0x278] ;  /* 0x00009e00ff307b82 */ /* 0x000f220000000800 */
[-C--:B------:R-:W-:Y:S01]  /*5d130*/  LEA.HI.X.SX32 R15, R15, R245.reuse, 0x1, P0 ;  /* 0x000000f50f0f7211 */ /* 0x080fe200000f0eff */
[----:B--2---:R-:W-:Y:S01]  /*5d140*/  IMAD R13, R37, 0x144, RZ ;  /* 0x00000144250d7824 */ /* 0x004fe200078e02ff */
[----:B------:R-:W-:Y:S02]  /*5d150*/  LEA.HI.X.SX32 R19, R19, R245, 0x1, P4 ;  /* 0x000000f513137211 */ /* 0x000fe400020f0eff */
[----:B------:R-:W-:Y:S01]  /*5d160*/  PRMT R12, R68, 0x7632, R12 ;  /* 0x00007632440c7816 */ /* 0x000fe2000000000c */
[----:B------:R2:W-:Y:S01]  /*5d170*/  STG.E.U16 desc[UR60][R14.64], R34 ;  /* 0x000000220e007986 */ /* 0x0005e2000c10153c */
[----:B0-----:R-:W-:Y:S01]  /*5d180*/  IMAD R38, R38, 0x146, RZ ;  /* 0x0000014626267824 */ /* 0x001fe200078e02ff */
[----:B------:R-:W0:Y:S02]  /*5d190*/  LDC R35, c[0x0][0x278] ;  /* 0x00009e00ff237b82 */ /* 0x000e240000000800 */
[----:B------:R-:W-:Y:S04]  /*5d1a0*/  STG.E.U16 desc[UR60][R16.64], R68 ;  /* 0x0000004410007986 */ /* 0x000fe8000c10153c */
[----:B------:R1:W-:Y:S01]  /*5d1b0*/  STG.E.U16 desc[UR60][R18.64], R12 ;  /* 0x0000000c12007986 */ /* 0x0003e2000c10153c */
[----:B---3--:R-:W-:Y:S01]  /*5d1c0*/  IMAD R39, R39, 0x148, RZ ;  /* 0x0000014827277824 */ /* 0x008fe200078e02ff */
[----:B------:R-:W3:Y:S01]  /*5d1d0*/  LDC R36, c[0x0][0x278] ;  /* 0x00009e00ff247b82 */ /* 0x000ee20000000800 */
[----:B----4-:R-:W-:-:S07]  /*5d1e0*/  IMAD R48, R48, 0xa2, RZ ;  /* 0x000000a230307824 */ /* 0x010fce00078e02ff */
[----:B--2---:R-:W2:Y:S01]  /*5d1f0*/  LDC R34, c[0x0][0x278] ;  /* 0x00009e00ff227b82 */ /* 0x004ea20000000800 */
[----:B-1----:R-:W-:-:S04]  /*5d200*/  IADD3 R12, P0, R13, R244, RZ ;  /* 0x000000f40d0c7210 */ /* 0x002fc80007f1e0ff */
[----:B------:R-:W-:-:S03]  /*5d210*/  LEA.HI.X.SX32 R13, R48, R245, 0x1, P0 ;  /* 0x000000f5300d7211 */ /* 0x000fc600000f0eff */
[----:B------:R-:W1:Y:S01]  /*5d220*/  LDC R48, c[0x0][0x278] ;  /* 0x00009e00ff307b82 */ /* 0x000e620000000800 */
[----:B------:R-:W-:Y:S01]  /*5d230*/  IMAD R15, R43, 0xa3, RZ ;  /* 0x000000a32b0f7824 */ /* 0x000fe200078e02ff */
[----:B------:R-:W-:Y:S02]  /*5d240*/  IADD3 R14, P3, R38, R244, RZ ;  /* 0x000000f4260e7210 */ /* 0x000fe40007f7e0ff */
[----:B------:R-:W-:Y:S02]  /*5d250*/  PRMT R18, R69, 0x7632, R18 ;  /* 0x0000763245127816 */ /* 0x000fe40000000012 */
[----:B------:R-:W-:Y:S02]  /*5d260*/  LEA.HI.X.SX32 R15, R15, R245, 0x1, P3 ;  /* 0x000000f50f0f7211 */ /* 0x000fe400018f0eff */
[----:B------:R-:W4:Y:S01]  /*5d270*/  LDC R19, c[0x0][0x278] ;  /* 0x00009e00ff137b82 */ /* 0x000f220000000800 */
[----:B------:R-:W-:Y:S01]  /*5d280*/  STG.E.U16 desc[UR60][R12.64], R69 ;  /* 0x000000450c007986 */ /* 0x000fe2000c10153c */
[----:B--2---:R-:W-:-:S03]  /*5d290*/  IMAD R34, R34, 0x14c, RZ ;  /* 0x0000014c22227824 */ /* 0x004fc600078e02ff */
[----:B------:R2:W-:Y:S03]  /*5d2a0*/  STG.E.U16 desc[UR60][R14.64], R18 ;  /* 0x000000120e007986 */ /* 0x0005e6000c10153c */
[----:B------:R-:W3:Y:S01]  /*5d2b0*/  LDC R37, c[0x0][0x278] ;  /* 0x00009e00ff257b82 */ /* 0x000ee20000000800 */
[----:B------:R-:W-:Y:S01]  /*5d2c0*/  IADD3 R16, P4, R39, R244, RZ ;  /* 0x000000f427107210 */ /* 0x000fe20007f9e0ff */
[----:B-1----:R-:W-:-:S06]  /*5d2d0*/  IMAD R48, R48, 0xa6, RZ ;  /* 0x000000a630307824 */ /* 0x002fcc00078e02ff */
[----:B------:R-:W1:Y:S01]  /*5d2e0*/  LDC R39, c[0x0][0x278] ;  /* 0x00009e00ff277b82 */ /* 0x000e620000000800 */
[----:B--2---:R-:W-:-:S04]  /*5d2f0*/  IADD3 R14, P0, R34, R244, RZ ;  /* 0x000000f4220e7210 */ /* 0x004fc80007f1e0ff */
[-C--:B------:R-:W-:Y:S01]  /*5d300*/  LEA.HI.X.SX32 R15, R48, R245.reuse, 0x1, P0 ;  /* 0x000000f5300f7211 */ /* 0x080fe200000f0eff */
[----:B----4-:R-:W-:Y:S02]  /*5d310*/  IMAD R19, R19, 0x14a, RZ ;  /* 0x0000014a13137824 */ /* 0x010fe400078e02ff */
[----:B------:R-:W2:Y:S01]  /*5d320*/  LDC R48, c[0x0][0x278] ;  /* 0x00009e00ff307b82 */ /* 0x000ea20000000800 */
[----:B------:R-:W-:Y:S01]  /*5d330*/  LEA.HI.X.SX32 R17, R247, R245, 0x1, P4 ;  /* 0x000000f5f7117211 */ /* 0x000fe200020f0eff */
[----:B0-----:R-:W-:Y:S01]  /*5d340*/  IMAD R13, R35, 0xa5, RZ ;  /* 0x000000a5230d7824 */ /* 0x001fe200078e02ff */
[----:B------:R-:W-:-:S03]  /*5d350*/  IADD3 R12, P3, R19, R244, RZ ;  /* 0x000000f4130c7210 */ /* 0x000fc60007f7e0ff */
[----:B------:R0:W-:Y:S01]  /*5d360*/  STG.E.U16 desc[UR60][R16.64], R70 ;  /* 0x0000004610007986 */ /* 0x0001e2000c10153c */
[----:B---3--:R-:W-:Y:S01]  /*5d370*/  IMAD R18, R37, 0x150, RZ ;  /* 0x0000015025127824 */ /* 0x008fe200078e02ff */
[----:B------:R-:W-:Y:S01]  /*5d380*/  LEA.HI.X.SX32 R13, R13, R245, 0x1, P3 ;  /* 0x000000f50d0d7211 */ /* 0x000fe200018f0eff */
[----:B------:R-:W3:Y:S03]  /*5d390*/  LDC R38, c[0x0][0x278] ;  /* 0x00009e00ff267b82 */ /* 0x000ee60000000800 */
[----:B------:R-:W-:-:S05]  /*5d3a0*/  IADD3 R18, P4, R18, R244, RZ ;  /* 0x000000f412127210 */ /* 0x000fca0007f9e0ff */
[----:B------:R-:W4:Y:S01]  /*5d3b0*/  LDC R43, c[0x0][0x278] ;  /* 0x00009e00ff2b7b82 */ /* 0x000f220000000800 */
[----:B0-----:R-:W-:Y:S01]  /*5d3c0*/  IMAD R16, R36, 0x14e, RZ ;  /* 0x0000014e24107824 */ /* 0x001fe200078e02ff */
[----:B------:R-:W-:Y:S01]  /*5d3d0*/  PRMT R70, R70, 0x7632, R70 ;  /* 0x0000763246467816 */ /* 0x000fe20000000046 */
[----:B-1----:R-:W-:-:S03]  /*5d3e0*/  IMAD R17, R39, 0xa7, RZ ;  /* 0x000000a727117824 */ /* 0x002fc600078e02ff */
[----:B------:R-:W-:Y:S01]  /*5d3f0*/  IADD3 R16, P3, R16, R244, RZ ;  /* 0x000000f410107210 */ /* 0x000fe20007f7e0ff */
[----:B--2---:R-:W-:Y:S01]  /*5d400*/  IMAD R48, R48, 0xa8, RZ ;  /* 0x000000a830307824 */ /* 0x004fe200078e02ff */
[----:B------:R0:W-:Y:S01]  /*5d410*/  STG.E.U16 desc[UR60][R12.64], R70 ;  /* 0x000000460c007986 */ /* 0x0001e2000c10153c */
[----:B------:R-:W1:Y:S01]  /*5d420*/  LDC R41, c[0x0][0x278] ;  /* 0x00009e00ff297b82 */ /* 0x000e620000000800 */
[-C--:B------:R-:W-:Y:S02]  /*5d430*/  LEA.HI.X.SX32 R17, R17, R245.reuse, 0x1, P3 ;  /* 0x000000f511117211 */ /* 0x080fe400018f0eff */
[----:B------:R-:W-:Y:S01]  /*5d440*/  LEA.HI.X.SX32 R19, R48, R245, 0x1, P4 ;  /* 0x000000f530137211 */ /* 0x000fe200020f0eff */
[----:B------:R-:W-:Y:S04]  /*5d450*/  STG.E.U16 desc[UR60][R14.64], R71 ;  /* 0x000000470e007986 */ /* 0x000fe8000c10153c */
[----:B------:R-:W2:Y:S01]  /*5d460*/  LDC R48, c[0x0][0x278] ;  /* 0x00009e00ff307b82 */ /* 0x000ea20000000800 */
[----:B0-----:R-:W-:-:S05]  /*5d470*/  PRMT R12, R71, 0x7632, R12 ;  /* 0x00007632470c7816 */ /* 0x001fca000000000c */
[----:B------:R-:W-:Y:S01]  /*5d480*/  STG.E.U16 desc[UR60][R16.64], R12 ;  /* 0x0000000c10007986 */ /* 0x000fe2000c10153c */
[----:B---3--:R-:W-:Y:S01]  /*5d490*/  IMAD R45, R38, 0x152, RZ ;  /* 0x00000152262d7824 */ /* 0x008fe200078e02ff */
[----:B------:R-:W0:Y:S02]  /*5d4a0*/  LDC R40, c[0x0][0x278] ;  /* 0x00009e00ff287b82 */ /* 0x000e240000000800 */
[----:B------:R3:W-:Y:S01]  /*5d4b0*/  STG.E.U16 desc[UR60][R18.64], R72 ;  /* 0x0000004812007986 */ /* 0x0007e2000c10153c */
[----:B----4-:R-:W-:Y:S02]  /*5d4c0*/  IMAD R13, R43, 0xa9, RZ ;  /* 0x000000a92b0d7824 */ /* 0x010fe400078e02ff */
[----:B-1----:R-:W-:-:S03]  /*5d4d0*/  IMAD R39, R41, 0x154, RZ ;  /* 0x0000015429277824 */ /* 0x002fc600078e02ff */
[----:B------:R-:W1:Y:S08]  /*5d4e0*/  LDC R44, c[0x0][0x278] ;  /* 0x00009e00ff2c7b82 */ /* 0x000e700000000800 */
[----:B---3--:R-:W3:Y:S01]  /*5d4f0*/  LDC R19, c[0x0][0x278] ;  /* 0x00009e00ff137b82 */ /* 0x008ee20000000800 */
[----:B------:R-:W-:Y:S02]  /*5d500*/  IADD3 R12, P0, R45, R244, RZ ;  /* 0x000000f42d0c7210 */ /* 0x000fe40007f1e0ff */
[----:B------:R-:W-:-:S02]  /*5d510*/  PRMT R72, R72, 0x7632, R72 ;  /* 0x0000763248487816 */ /* 0x000fc40000000048 */
[-C--:B------:R-:W-:Y:S02]  /*5d520*/  LEA.HI.X.SX32 R13, R13, R245.reuse, 0x1, P0 ;  /* 0x000000f50d0d7211 */ /* 0x080fe400000f0eff */
[----:B------:R-:W-:Y:S01]  /*5d530*/  IADD3 R14, P3, R39, R244, RZ ;  /* 0x000000f4270e7210 */ /* 0x000fe20007f7e0ff */
[----:B--2---:R-:W-:Y:S01]  /*5d540*/  IMAD R48, R48, 0xac, RZ ;  /* 0x000000ac30307824 */ /* 0x004fe200078e02ff */
[----:B------:R-:W2:Y:S01]  /*5d550*/  LDC R36, c[0x0][0x278] ;  /* 0x00009e00ff247b82 */ /* 0x000ea20000000800 */
[----:B------:R4:W-:Y:S01]  /*5d560*/  STG.E.U16 desc[UR60][R12.64], R72 ;  /* 0x000000480c007986 */ /* 0x0009e2000c10153c */
[----:B------:R-:W-:Y:S01]  /*5d570*/  LEA.HI.X.SX32 R15, R251, R245, 0x1, P3 ;  /* 0x000000f5fb0f7211 */ /* 0x000fe200018f0eff */
[----:B0-----:R-:W-:Y:S01]  /*5d580*/  IMAD R37, R40, 0x156, RZ ;  /* 0x0000015628257824 */ /* 0x001fe200078e02ff */
[----:B------:R-:W-:-:S04]  /*5d590*/  PRMT R18, R73, 0x7632, R18 ;  /* 0x0000763249127816 */ /* 0x000fc80000000012 */
[----:B------:R-:W0:Y:S01]  /*5d5a0*/  LDC R34, c[0x0][0x278] ;  /* 0x00009e00ff227b82 */ /* 0x000e220000000800 */
[----:B---3--:R-:W-:-:S07]  /*5d5b0*/  IMAD R19, R19, 0x158, RZ ;  /* 0x0000015813137824 */ /* 0x008fce00078e02ff */
[----:B------:R-:W3:Y:S01]  /*5d5c0*/  LDC R38, c[0x0][0x278] ;  /* 0x00009e00ff267b82 */ /* 0x000ee20000000800 */
[----:B----4-:R-:W-:-:S04]  /*5d5d0*/  IADD3 R12, P3, R19, R244, RZ ;  /* 0x000000f4130c7210 */ /* 0x010fc80007f7e0ff */
[----:B------:R-:W-:Y:S01]  /*5d5e0*/  LEA.HI.X.SX32 R13, R48, R245, 0x1, P3 ;  /* 0x000000f5300d7211 */ /* 0x000fe200018f0eff */
[----:B-1----:R-:W-:Y:S02]  /*5d5f0*/  IMAD R17, R44, 0xab, RZ ;  /* 0x000000ab2c117824 */ /* 0x002fe400078e02ff */
[----:B------:R-:W1:Y:S01]  /*5d600*/  LDC R48, c[0x0][0x278] ;  /* 0x00009e00ff307b82 */ /* 0x000e620000000800 */
[----:B------:R-:W-:-:S04]  /*5d610*/  IADD3 R16, P4, R37, R244, RZ ;  /* 0x000000f425107210 */ /* 0x000fc80007f9e0ff */
[----:B------:R-:W-:Y:S01]  /*5d620*/  LEA.HI.X.SX32 R17, R17, R245, 0x1, P4 ;  /* 0x000000f511117211 */ /* 0x000fe200020f0eff */
[----:B------:R-:W-:Y:S02]  /*5d630*/  STG.E.U16 desc[UR60][R14.64], R73 ;  /* 0x000000490e007986 */ /* 0x000fe4000c10153c */
[----:B------:R-:W4:Y:S02]  /*5d640*/  LDC R35, c[0x0][0x278] ;  /* 0x00009e00ff237b82 */ /* 0x000f240000000800 */
[----:B------:R2:W-:Y:S06]  /*5d650*/  STG.E.U16 desc[UR60][R16.64], R18 ;  /* 0x0000001210007986 */ /* 0x0005ec000c10153c */
[----:B------:R-:W4:Y:S01]  /*5d660*/  LDC R40, c[0x0][0x278] ;  /* 0x00009e00ff287b82 */ /* 0x000f220000000800 */
[----:B--2---:R-:W-:-:S02]  /*5d670*/  IMAD R16, R36, 0x15c, RZ ;  /* 0x0000015c24107824 */ /* 0x004fc400078e02ff */
[----:B-1----:R-:W-:-:S05]  /*5d680*/  IMAD R48, R48, 0xae, RZ ;  /* 0x000000ae30307824 */ /* 0x002fca00078e02ff */
[----:B------:R-:W1:Y:S01]  /*5d690*/  LDC R37, c[0x0][0x278] ;  /* 0x00009e00ff257b82 */ /* 0x000e620000000800 */
[----:B------:R-:W-:-:S04]  /*5d6a0*/  IADD3 R16, P3, R16, R244, RZ ;  /* 0x000000f410107210 */ /* 0x000fc80007f7e0ff */
[----:B------:R-:W-:-:S03]  /*5d6b0*/  LEA.HI.X.SX32 R17, R48, R245, 0x1, P3 ;  /* 0x000000f530117211 */ /* 0x000fc600018f0eff */
[----:B------:R-:W2:Y:S01]  /*5d6c0*/  LDC R48, c[0x0][0x278] ;  /* 0x00009e00ff307b82 */ /* 0x000ea20000000800 */
[----:B0-----:R-:W-:Y:S02]  /*5d6d0*/  IMAD R34, R34, 0x15a, RZ ;  /* 0x0000015a22227824 */ /* 0x001fe400078e02ff */
[----:B---3--:R-:W-:Y:S02]  /*5d6e0*/  IMAD R18, R38, 0x15e, RZ ;  /* 0x0000015e26127824 */ /* 0x008fe400078e02ff */
[----:B----4-:R-:W-:Y:S01]  /*5d6f0*/  IMAD R15, R35, 0xad, RZ ;  /* 0x000000ad230f7824 */ /* 0x010fe200078e02ff */
[-C--:B------:R-:W-:Y:S01]  /*5d700*/  IADD3 R14, P0, R34, R244.reuse, RZ ;  /* 0x000000f4220e7210 */ /* 0x080fe20007f1e0ff */
[----:B------:R-:W-:Y:S01]  /*5d710*/  IMAD R19, R40, 0xaf, RZ ;  /* 0x000000af28137824 */ /* 0x000fe200078e02ff */
[----:B------:R-:W-:Y:S01]  /*5d720*/  IADD3 R18, P4, R18, R244, RZ ;  /* 0x000000f412127210 */ /* 0x000fe20007f9e0ff */
[----:B------:R0:W-:Y:S01]  /*5d730*/  STG.E.U16 desc[UR60][R12.64], R74 ;  /* 0x0000004a0c007986 */ /* 0x0001e2000c10153c */
[-C--:B------:R-:W-:Y:S01]  /*5d740*/  LEA.HI.X.SX32 R15, R15, R245.reuse, 0x1, P0 ;  /* 0x000000f50f0f7211 */ /* 0x080fe200000f0eff */
[----:B------:R-:W3:Y:S01]  /*5d750*/  LDC R44, c[0x0][0x278] ;  /* 0x00009e00ff2c7b82 */ /* 0x000ee20000000800 */
[----:B------:R-:W-:-:S07]  /*5d760*/  LEA.HI.X.SX32 R19, R19, R245, 0x1, P4 ;  /* 0x000000f513137211 */ /* 0x000fce00020f0eff */
[----:B------:R-:W4:Y:S01]  /*5d770*/  LDC R39, c[0x0][0x278] ;  /* 0x00009e00ff277b82 */ /* 0x000f220000000800 */
[----:B0-----:R-:W-:Y:S01]  /*5d780*/  PRMT R74, R74, 0x7632, R74 ;  /* 0x000076324a4a7816 */ /* 0x001fe2000000004a */
[----:B-1----:R-:W-:Y:S01]  /*5d790*/  IMAD R13, R37, 0x160, RZ ;  /* 0x00000160250d7824 */ /* 0x002fe200078e02ff */
[----:B------:R-:W-:Y:S01]  /*5d7a0*/  PRMT R12, R75, 0x7632, R12 ;  /* 0x000076324b0c7816 */ /* 0x000fe2000000000c */
[----:B--2---:R-:W-:Y:S02]  /*5d7b0*/  IMAD R48, R48, 0xb0, RZ ;  /* 0x000000b030307824 */ /* 0x004fe400078e02ff */
[----:B------:R-:W-:Y:S02]  /*5d7c0*/  STG.E.U16 desc[UR60][R14.64], R74 ;  /* 0x0000004a0e007986 */ /* 0x000fe4000c10153c */
[----:B------:R-:W0:Y:S02]  /*5d7d0*/  LDC R43, c[0x0][0x278] ;  /* 0x00009e00ff2b7b82 */ /* 0x000e240000000800 */
[----:B------:R-:W-:Y:S04]  /*5d7e0*/  STG.E.U16 desc[UR60][R16.64], R75 ;  /* 0x0000004b10007986 */ /* 0x000fe8000c10153c */
[----:B------:R1:W-:Y:S02]  /*5d7f0*/  STG.E.U16 desc[UR60][R18.64], R12 ;  /* 0x0000000c12007986 */ /* 0x0003e4000c10153c */
[----:B------:R-:W2:Y:S08]  /*5d800*/  LDC R41, c[0x0][0x278] ;  /* 0x00009e00ff297b82 */ /* 0x000eb00000000800 */
[----:B------:R-:W2:Y:S01]  /*5d810*/  LDC R45, c[0x0][0x278] ;  /* 0x00009e00ff2d7b82 */ /* 0x000ea20000000800 */
[----:B-1----:R-:W-:-:S04]  /*5d820*/  IADD3 R12, P3, R13, R244, RZ ;  /* 0x000000f40d0c7210 */ /* 0x002fc80007f7e0ff */
[----:B------:R-:W-:-:S03]  /*5d830*/  LEA.HI.X.SX32 R13, R48, R245, 0x1, P3 ;  /* 0x000000f5300d7211 */ /* 0x000fc600018f0eff */
[----:B------:R-:W1:Y:S08]  /*5d840*/  LDC R36, c[0x0][0x278] ;  /* 0x00009e00ff247b82 */ /* 0x000e700000000800 */
[----:B------:R-:W0:Y:S01]  /*5d850*/  LDC R48, c[0x0][0x278] ;  /* 0x00009e00ff307b82 */ /* 0x000e220000000800 */
[----:B---3--:R-:W-:-:S05]  /*5d860*/  IMAD R16, R44, 0x164, RZ ;  /* 0x000001642c107824 */ /* 0x008fca00078e02ff */
[----:B------:R-:W-:Y:S01]  /*5d870*/  IADD3 R16, P3, R16, R244, RZ ;  /* 0x000000f410107210 */ /* 0x000fe20007f7e0ff */
[----:B----4-:R-:W-:Y:S01]  /*5d880*/  IMAD R34, R39, 0x162, RZ ;  /* 0x0000016227227824 */ /* 0x010fe200078e02ff */
[----:B------:R-:W3:Y:S08]  /*5d890*/  LDC R37, c[0x0][0x278] ;  /* 0x00009e00ff257b82 */ /* 0x000ef00000000800 */
[----:B------:R-:W4:Y:S01]  /*5d8a0*/  LDC R38, c[0x0][0x278] ;  /* 0x00009e00ff267b82 */ /* 0x000f220000000800 */
[----:B0-----:R-:W-:-:S07]  /*5d8b0*/  IMAD R48, R48, 0xb2, RZ ;  /* 0x000000b230307824 */ /* 0x001fce00078e02ff */
[----:B------:R-:W0:Y:S01]  /*5d8c0*/  LDC R40, c[0x0][0x278] ;  /* 0x00009e00ff287b82 */ /* 0x000e220000000800 */
[----:B------:R-:W-:-:S07]  /*5d8d0*/  LEA.HI.X.SX32 R17, R48, R245, 0x1, P3 ;  /* 0x000000f530117211 */ /* 0x000fce00018f0eff */
[----:B------:R-:W4:Y:S01]  /*5d8e0*/  LDC R48, c[0x0][0x278] ;  /* 0x00009e00ff307b82 */ /* 0x000f220000000800 */
[----:B------:R-:W-:Y:S01]  /*5d8f0*/  IMAD R18, R43, 0x166, RZ ;  /* 0x000001662b127824 */ /* 0x000fe200078e02ff */
[-C--:B------:R-:W-:Y:S01]  /*5d900*/  IADD3 R14, P0, R34, R244.reuse, RZ ;  /* 0x000000f4220e7210 */ /* 0x080fe20007f1e0ff */
[----:B--2---:R-:W-:Y:S02]  /*5d910*/  IMAD R15, R41, 0xb1, RZ ;  /* 0x000000b1290f7824 */ /* 0x004fe400078e02ff */
[----:B------:R-:W-:Y:S01]  /*5d920*/  IMAD R19, R45, 0xb3, RZ ;  /* 0x000000b32d137824 */ /* 0x000fe200078e02ff */
[----:B------:R-:W-:Y:S01]  /*5d930*/  IADD3 R18, P4, R18, R244, RZ ;  /* 0x000000f412127210 */ /* 0x000fe20007f9e0ff */
[----:B------:R2:W-:Y:S01]  /*5d940*/  STG.E.U16 desc[UR60][R12.64], R76 ;  /* 0x0000004c0c007986 */ /* 0x0005e2000c10153c */
[-C--:B------:R-:W-:Y:S01]  /*5d950*/  LEA.HI.X.SX32 R15, R15, R245.reuse, 0x1, P0 ;  /* 0x000000f50f0f7211 */ /* 0x080fe200000f0eff */
[----:B------:R-:W0:Y:S01]  /*5d960*/  LDC R34, c[0x0][0x278] ;  /* 0x00009e00ff227b82 */ /* 0x000e220000000800 */
[----:B------:R-:W-:Y:S01]  /*5d970*/  LEA.HI.X.SX32 R19, R19, R245, 0x1, P4 ;  /* 0x000000f513137211 */ /* 0x000fe200020f0eff */
[----:B---3--:R-:W-:-:S06]  /*5d980*/  IMAD R37, R37, 0x16a, RZ ;  /* 0x0000016a25257824 */ /* 0x008fcc00078e02ff */
[----:B------:R-:W3:Y:S01]  /*5d990*/  LDC R35, c[0x0][0x278] ;  /* 0x00009e00ff237b82 */ /* 0x000ee20000000800 */
[----:B--2---:R-:W-:Y:S01]  /*5d9a0*/  PRMT R76, R76, 0x7632, R76 ;  /* 0x000076324c4c7816 */ /* 0x004fe2000000004c */
[----:B-1----:R-:W-:Y:S01]  /*5d9b0*/  IMAD R13, R36, 0x168, RZ ;  /* 0x00000168240d7824 */ /* 0x002fe200078e02ff */
[----:B------:R-:W-:-:S03]  /*5d9c0*/  PRMT R12, R77, 0x7632, R12 ;  /* 0x000076324d0c7816 */ /* 0x000fc6000000000c */
[----:B------:R1:W-:Y:S01]  /*5d9d0*/  STG.E.U16 desc[UR60][R14.64], R76 ;  /* 0x0000004c0e007986 */ /* 0x0003e2000c10153c */
[----:B----4-:R-:W-:Y:S01]  /*5d9e0*/  IMAD R48, R48, 0xb4, RZ ;  /* 0x000000b430307824 */ /* 0x010fe200078e02ff */
[----:B------:R-:W2:Y:S02]  /*5d9f0*/  LDC R251, c[0x0][0x278] ;  /* 0x00009e00fffb7b82 */ /* 0x000ea40000000800 */
[----:B------:R-:W-:Y:S04]  /*5da00*/  STG.E.U16 desc[UR60][R16.64], R77 ;  /* 0x0000004d10007986 */ /* 0x000fe8000c10153c */
[----:B------:R4:W-:Y:S02]  /*5da10*/  STG.E.U16 desc[UR60][R18.64], R12 ;  /* 0x0000000c12007986 */ /* 0x0009e4000c10153c */
[----:B------:R-:W2:Y:S01]  /*5da20*/  LDC R247, c[0x0][0x278] ;  /* 0x00009e00fff77b82 */ /* 0x000ea20000000800 */
[----:B-1----:R-:W-:-:S07]  /*5da30*/  IADD3 R14, P3, R37, R244, RZ ;  /* 0x000000f4250e7210 */ /* 0x002fce0007f7e0ff */
[----:B------:R-:W1:Y:S01]  /*5da40*/  LDC R36, c[0x0][0x278] ;  /* 0x00009e00ff247b82 */ /* 0x000e620000000800 */
[----:B----4-:R-:W-:-:S04]  /*5da50*/  IADD3 R12, P0, R13, R244, RZ ;  /* 0x000000f40d0c7210 */ /* 0x010fc80007f1e0ff */
[----:B------:R-:W-:-:S03]  /*5da60*/  LEA.HI.X.SX32 R13, R48, R245, 0x1, P0 ;  /* 0x000000f5300d7211 */ /* 0x000fc600000f0eff */
[----:B------:R-:W4:Y:S01]  /*5da70*/  LDC R48, c[0x0][0x278] ;  /* 0x00009e00ff307b82 */ /* 0x000f220000000800 */
[----:B------:R-:W-:-:S07]  /*5da80*/  IMAD R38, R38, 0x16c, RZ ;  /* 0x0000016c26267824 */ /* 0x000fce00078e02ff */
[----:B------:R-:W1:Y:S01]  /*5da90*/  LDC R37, c[0x0][0x278] ;  /* 0x00009e00ff257b82 */ /* 0x000e620000000800 */
[----:B0-----:R-:W-:Y:S01]  /*5daa0*/  IMAD R15, R40, 0xb5, RZ ;  /* 0x000000b5280f7824 */ /* 0x001fe200078e02ff */
[----:B------:R-:W-:Y:S01]  /*5dab0*/  IADD3 R16, P4, R38, R244, RZ ;  /* 0x000000f426107210 */ /* 0x000fe20007f9e0ff */
[----:B------:R-:W-:Y:S01]  /*5dac0*/  IMAD R39, R34, 0x16e, RZ ;  /* 0x0000016e22277824 */ /* 0x000fe200078e02ff */
[----:B------:R-:W-:Y:S02]  /*5dad0*/  PRMT R18, R78, 0x7632, R18 ;  /* 0x000076324e127816 */ /* 0x000fe40000000012 */
[----:B------:R-:W-:Y:S02]  /*5dae0*/  LEA.HI.X.SX32 R15, R15, R245, 0x1, P3 ;  /* 0x000000f50f0f7211 */ /* 0x000fe400018f0eff */
[----:B------:R-:W0:Y:S01]  /*5daf0*/  LDC R34, c[0x0][0x278] ;  /* 0x00009e00ff227b82 */ /* 0x000e220000000800 */
[----:B------:R3:W-:Y:S01]  /*5db00*/  STG.E.U16 desc[UR60][R12.64], R78 ;  /* 0x0000004e0c007986 */ /* 0x0007e2000c10153c */
[----:B----4-:R-:W-:-:S06]  /*5db10*/  IMAD R48, R48, 0xb6, RZ ;  /* 0x000000b630307824 */ /* 0x010fcc00078e02ff */
[----:B------:R-:W4:Y:S01]  /*5db20*/  LDC R77, c[0x0][0x278] ;  /* 0x00009e00ff4d7b82 */ /* 0x000f220000000800 */
[-C--:B------:R-:W-:Y:S01]  /*5db30*/  LEA.HI.X.SX32 R17, R48, R245.reuse, 0x1, P4 ;  /* 0x000000f530117211 */ /* 0x080fe200020f0eff */
[----:B---3--:R-:W-:Y:S01]  /*5db40*/  IMAD R13, R35, 0xb7, RZ ;  /* 0x000000b7230d7824 */ /* 0x008fe200078e02ff */
[----:B------:R3:W-:Y:S05]  /*5db50*/  STG.E.U16 desc[UR60][R14.64], R18 ;  /* 0x000000120e007986 */ /* 0x0007ea000c10153c */
[----:B------:R-:W4:Y:S01]  /*5db60*/  LDC R78, c[0x0][0x278] ;  /* 0x00009e00ff4e7b82 */ /* 0x000f220000000800 */
[----:B--2---:R-:W-:Y:S01]  /*5db70*/  IMAD R251, R251, 0x170, RZ ;  /* 0x00000170fbfb7824 */ /* 0x004fe200078e02ff */
[----:B------:R-:W-:Y:S01]  /*5db80*/  IADD3 R12, P3, R39, R244, RZ ;  /* 0x000000f4270c7210 */ /* 0x000fe20007f7e0ff */
[----:B------:R1:W-:Y:S01]  /*5db90*/  STG.E.U16 desc[UR60][R16.64], R79 ;  /* 0x0000004f10007986 */ /* 0x0003e2000c10153c */
[----:B------:R-:W-:Y:S01]  /*5dba0*/  PRMT R19, R79, 0x7632, R19 ;  /* 0x000076324f137816 */ /* 0x000fe20000000013 */
[----:B------:R-:W-:Y:S01]  /*5dbb0*/  IMAD R247, R247, 0x172, RZ ;  /* 0x00000172f7f77824 */ /* 0x000fe200078e02ff */
[----:B------:R-:W-:-:S02]  /*5dbc0*/  LEA.HI.X.SX32 R13, R13, R245, 0x1, P3 ;  /* 0x000000f50d0d7211 */ /* 0x000fc400018f0eff */
[----:B------:R-:W2:Y:S01]  /*5dbd0*/  LDC R38, c[0x0][0x278] ;  /* 0x00009e00ff267b82 */ /* 0x000ea20000000800 */
[----:B---3--:R-:W-:Y:S01]  /*5dbe0*/  IADD3 R14, P0, R251, R244, RZ ;  /* 0x000000f4fb0e7210 */ /* 0x008fe20007f1e0ff */
[----:B-1----:R-:W-:-:S06]  /*5dbf0*/  IMAD R79, R36, 0x174, RZ ;  /* 0x00000174244f7824 */ /* 0x002fcc00078e02ff */
[----:B------:R-:W1:Y:S01]  /*5dc00*/  LDC R76, c[0x0][0x278] ;  /* 0x00009e00ff4c7b82 */ /* 0x000e620000000800 */
[----:B------:R-:W-:Y:S01]  /*5dc10*/  IMAD R17, R37, 0xb9, RZ ;  /* 0x000000b925117824 */ /* 0x000fe200078e02ff */
[-C--:B------:R-:W-:Y:S02]  /*5dc20*/  IADD3 R16, P3, R247, R244.reuse, RZ ;  /* 0x000000f4f7107210 */ /* 0x080fe40007f7e0ff */
[----:B------:R-:W-:Y:S01]  /*5dc30*/  IADD3 R18, P4, R79, R244, RZ ;  /* 0x000000f44f127210 */ /* 0x000fe20007f9e0ff */
[----:B------:R3:W-:Y:S01]  /*5dc40*/  STG.E.U16 desc[UR60][R12.64], R19 ;  /* 0x000000130c007986 */ /* 0x0007e2000c10153c */
[-C--:B------:R-:W-:Y:S02]  /*5dc50*/  LEA.HI.X.SX32 R15, R239, R245.reuse, 0x1, P0 ;  /* 0x000000f5ef0f7211 */ /* 0x080fe400000f0eff */
[----:B------:R-:W1:Y:S01]  /*5dc60*/  LDC R75, c[0x0][0x278] ;  /* 0x00009e00ff4b7b82 */ /* 0x000e620000000800 */
[----:B------:R-:W-:Y:S02]  /*5dc70*/  LEA.HI.X.SX32 R17, R17, R245, 0x1, P3 ;  /* 0x000000f511117211 */ /* 0x000fe400018f0eff */
[----:B------:R-:W-:Y:S05]  /*5dc80*/  STG.E.U16 desc[UR60][R14.64], R80 ;  /* 0x000000500e007986 */ /* 0x000fea000c10153c */
[----:B------:R-:W1:Y:S01]  /*5dc90*/  LDC R74, c[0x0][0x278] ;  /* 0x00009e00ff4a7b82 */ /* 0x000e620000000800 */
[----:B---3--:R-:W-:-:S02]  /*5dca0*/  PRMT R12, R80, 0x7632, R12 ;  /* 0x00007632500c7816 */ /* 0x008fc4000000000c */
[----:B------:R-:W-:-:S03]  /*5dcb0*/  LEA.HI.X.SX32 R19, R238, R245, 0x1, P4 ;  /* 0x000000f5ee137211 */ /* 0x000fc600020f0eff */
[----:B------:R0:W-:Y:S02]  /*5dcc0*/  STG.E.U16 desc[UR60][R16.64], R12 ;  /* 0x0000000c10007986 */ /* 0x0001e4000c10153c */
[----:B------:R-:W3:Y:S02]  /*5dcd0*/  LDC R73, c[0x0][0x278] ;  /* 0x00009e00ff497b82 */ /* 0x000ee40000000800 */
[----:B------:R4:W-:Y:S06]  /*5dce0*/  STG.E.U16 desc[UR60][R18.64], R81 ;  /* 0x0000005112007986 */ /* 0x0009ec000c10153c */
[----:B------:R-:W3:Y:S01]  /*5dcf0*/  LDC R72, c[0x0][0x278] ;  /* 0x00009e00ff487b82 */ /* 0x000ee20000000800 */
[----:B0-----:R-:W-:-:S07]  /*5dd00*/  IMAD R17, R34, 0xbd, RZ ;  /* 0x000000bd22117824 */ /* 0x001fce00078e02ff */
[----:B----4-:R-:W0:Y:S01]  /*5dd10*/  LDC R19, c[0x0][0x278] ;  /* 0x00009e00ff137b82 */ /* 0x010e220000000800 */
[----:B------:R-:W-:Y:S02]  /*5dd20*/  IMAD R78, R78, 0x176, RZ ;  /* 0x000001764e4e7824 */ /* 0x000fe400078e02ff */
[----:B------:R-:W-:-:S05]  /*5dd30*/  IMAD R77, R77, 0x178, RZ ;  /* 0x000001784d4d7824 */ /* 0x000fca00078e02ff */
[----:B------:R-:W4:Y:S01]  /*5dd40*/  LDC R34, c[0x0][0x278] ;  /* 0x00009e00ff227b82 */ /* 0x000f220000000800 */
[----:B--2---:R-:W-:Y:S01]  /*5dd50*/  IMAD R13, R38, 0xbb, RZ ;  /* 0x000000bb260d7824 */ /* 0x004fe200078e02ff */
[-C--:B------:R-:W-:Y:S01]  /*5dd60*/  IADD3 R12, P0, R78, R244.reuse, RZ ;  /* 0x000000f44e0c7210 */ /* 0x080fe20007f1e0ff */
[----:B-1----:R-:W-:Y:S01]  /*5dd70*/  IMAD R76, R76, 0x17a, RZ ;  /* 0x0000017a4c4c7824 */ /* 0x002fe200078e02ff */
[-C--:B------:R-:W-:Y:S02]  /*5dd80*/  IADD3 R14, P3, R77, R244.reuse, RZ ;  /* 0x000000f44d0e7210 */ /* 0x080fe40007f7e0ff */
[-C--:B------:R-:W-:Y:S02]  /*5dd90*/  LEA.HI.X.SX32 R13, R13, R245.reuse, 0x1, P0 ;  /* 0x000000f50d0d7211 */ /* 0x080fe400000f0eff */
[----:B------:R-:W-:Y:S01]  /*5dda0*/  PRMT R81, R81, 0x7632, R81 ;  /* 0x0000763251517816 */ /* 0x000fe20000000051 */
[----:B------:R-:W1:Y:S01]  /*5ddb0*/  LDC R71, c[0x0][0x278] ;  /* 0x00009e00ff477b82 */ /* 0x000e620000000800 */
[-C--:B------:R-:W-:Y:S01]  /*5ddc0*/  LEA.HI.X.SX32 R15, R33, R245.reuse, 0x1, P3 ;  /* 0x000000f5210f7211 */ /* 0x080fe200018f0eff */
[----:B------:R-:W-:Y:S01]  /*5ddd0*/  IMAD R75, R75, 0x17c, RZ ;  /* 0x0000017c4b4b7824 */ /* 0x000fe200078e02ff */
[----:B------:R-:W-:Y:S01]  /*5dde0*/  IADD3 R16, P4, R76, R244, RZ ;  /* 0x000000f44c107210 */ /* 0x000fe20007f9e0ff */
[----:B------:R-:W-:Y:S01]  /*5ddf0*/  STG.E.U16 desc[UR60][R12.64], R81 ;  /* 0x000000510c007986 */ /* 0x000fe2000c10153c */
[----:B------:R-:W-:Y:S01]  /*5de00*/  PRMT R18, R82, 0x7632, R18 ;  /* 0x0000763252127816 */ /* 0x000fe20000000012 */
[----:B------:R-:W-:Y:S01]  /*5de10*/  IMAD R74, R74, 0x17e, RZ ;  /* 0x0000017e4a4a7824 */ /* 0x000fe200078e02ff */
[----:B------:R-:W-:Y:S01]  /*5de20*/  LEA.HI.X.SX32 R17, R17, R245, 0x1, P4 ;  /* 0x000000f511117211 */ /* 0x000fe200020f0eff */
[----:B------:R2:W-:Y:S01]  /*5de30*/  STG.E.U16 desc[UR60][R14.64], R82 ;  /* 0x000000520e007986 */ /* 0x0005e2000c10153c */
[----:B------:R-:W1:Y:S01]  /*5de40*/  LDC R70, c[0x0][0x278] ;  /* 0x00009e00ff467b82 */ /* 0x000e620000000800 */
[----:B---3--:R-:W-:-:S02]  /*5de50*/  IMAD R73, R73, 0x180, RZ ;  /* 0x0000018049497824 */ /* 0x008fc400078e02ff */
[----:B------:R-:W-:Y:S01]  /*5de60*/  IMAD R72, R72, 0x182, RZ ;  /* 0x0000018248487824 */ /* 0x000fe200078e02ff */
[----:B------:R3:W-:Y:S04]  /*5de70*/  STG.E.U16 desc[UR60][R16.64], R18 ;  /* 0x0000001210007986 */ /* 0x0007e8000c10153c */
[----:B------:R-:W1:Y:S01]  /*5de80*/  LDC R69, c[0x0][0x278] ;  /* 0x00009e00ff457b82 */ /* 0x000e620000000800 */
[-C--:B--2---:R-:W-:Y:S01]  /*5de90*/  IADD3 R14, P3, R75, R244.reuse, RZ ;  /* 0x000000f44b0e7210 */ /* 0x084fe20007f7e0ff */
[----:B0-----:R-:W-:Y:S01]  /*5dea0*/  IMAD R13, R19, 0xbf, RZ ;  /* 0x000000bf130d7824 */ /* 0x001fe200078e02ff */
[----:B------:R-:W-:Y:S01]  /*5deb0*/  IADD3 R12, P0, R74, R244, RZ ;  /* 0x000000f44a0c7210 */ /* 0x000fe20007f1e0ff */
[----:B----4-:R-:W-:Y:S01]  /*5dec0*/  IMAD R19, R34, 0xc1, RZ ;  /* 0x000000c122137824 */ /* 0x010fe200078e02ff */
[----:B------:R-:W-:-:S03]  /*5ded0*/  LEA.HI.X.SX32 R15, R32, R245, 0x1, P3 ;  /* 0x000000f5200f7211 */ /* 0x000fc600018f0eff */
[----:B------:R-:W0:Y:S01]  /*5dee0*/  LDC R35, c[0x0][0x278] ;  /* 0x00009e00ff237b82 */ /* 0x000e220000000800 */
[-C--:B---3--:R-:W-:Y:S02]  /*5def0*/  IADD3 R16, P3, R73, R244.reuse, RZ ;  /* 0x000000f449107210 */ /* 0x088fe40007f7e0ff */
[----:B------:R-:W-:Y:S01]  /*5df00*/  IADD3 R18, P4, R72, R244, RZ ;  /* 0x000000f448127210 */ /* 0x000fe20007f9e0ff */
[----:B------:R2:W-:Y:S01]  /*5df10*/  STG.E.U16 desc[UR60][R14.64], R83 ;  /* 0x000000530e007986 */ /* 0x0005e2000c10153c */
[----:B------:R-:W-:-:S03]  /*5df20*/  LEA.HI.X.SX32 R13, R13, R245, 0x1, P0 ;  /* 0x000000f50d0d7211 */ /* 0x000fc600000f0eff */
[----:B------:R-:W3:Y:S01]  /*5df30*/  LDC R68, c[0x0][0x278] ;  /* 0x00009e00ff447b82 */ /* 0x000ee20000000800 */
[----:B------:R-:W-:Y:S02]  /*5df40*/  PRMT R32, R83, 0x7632, R32 ;  /* 0x0000763253207816 */ /* 0x000fe40000000020 */
[-C--:B------:R-:W-:Y:S02]  /*5df50*/  LEA.HI.X.SX32 R17, R24, R245.reuse, 0x1, P3 ;  /* 0x000000f518117211 */ /* 0x080fe400018f0eff */
[----:B------:R-:W-:-:S03]  /*5df60*/  LEA.HI.X.SX32 R19, R19, R245, 0x1, P4 ;  /* 0x000000f513137211 */ /* 0x000fc600020f0eff */
[----:B------:R-:W4:Y:S01]  /*5df70*/  LDC R33, c[0x0][0x278] ;  /* 0x00009e00ff217b82 */ /* 0x000f220000000800 */
[----:B--2---:R-:W-:Y:S01]  /*5df80*/  PRMT R14, R84, 0x7632, R14 ;  /* 0x00007632540e7816 */ /* 0x004fe2000000000e */
[----:B------:R0:W-:Y:S06]  /*5df90*/  STG.E.U16 desc[UR60][R12.64], R32 ;  /* 0x000000200c007986 */ /* 0x0001ec000c10153c */
[----:B------:R-:W2:Y:S01]  /*5dfa0*/  LDC R67, c[0x0][0x278] ;  /* 0x00009e00ff437b82 */ /* 0x000ea20000000800 */
[----:B------:R-:W-:Y:S01]  /*5dfb0*/  STG.E.U16 desc[UR60][R16.64], R84 ;  /* 0x0000005410007986 */ /* 0x000fe2000c10153c */
[----:B-1----:R-:W-:-:S03]  /*5dfc0*/  IMAD R71, R71, 0x184, RZ ;  /* 0x0000018447477824 */ /* 0x002fc600078e02ff */
[----:B------:R1:W-:Y:S03]  /*5dfd0*/  STG.E.U16 desc[UR60][R18.64], R14 ;  /* 0x0000000e12007986 */ /* 0x0003e6000c10153c */
[----:B------:R-:W2:Y:S01]  /*5dfe0*/  LDC R66, c[0x0][0x278] ;  /* 0x00009e00ff427b82 */ /* 0x000ea20000000800 */
[----:B------:R-:W-:Y:S02]  /*5dff0*/  IMAD R70, R70, 0x186, RZ ;  /* 0x0000018646467824 */ /* 0x000fe400078e02ff */
[----:B------:R-:W-:Y:S02]  /*5e000*/  IMAD R69, R69, 0x188, RZ ;  /* 0x0000018845457824 */ /* 0x000fe400078e02ff */
[----:B0-----:R-:W-:-:S03]  /*5e010*/  IMAD R13, R35, 0xc3, RZ ;  /* 0x000000c3230d7824 */ /* 0x001fc600078e02ff */
[----:B------:R-:W0:Y:S01]  /*5e020*/  LDC R65, c[0x0][0x278] ;  /* 0x00009e00ff417b82 */ /* 0x000e220000000800 */
[----:B-1----:R-:W-:-:S07]  /*5e030*/  IADD3 R14, P3, R71, R244, RZ ;  /* 0x000000f4470e7210 */ /* 0x002fce0007f7e0ff */
[----:B------:R-:W1:Y:S01]  /*5e040*/  LDC R18, c[0x0][0x278] ;  /* 0x00009e00ff127b82 */ /* 0x000e620000000800 */
[-C--:B------:R-:W-:Y:S01]  /*5e050*/  LEA.HI.X.SX32 R15, R2, R245.reuse, 0x1, P3 ;  /* 0x000000f5020f7211 */ /* 0x080fe200018f0eff */
[----:B---3--:R-:W-:Y:S01]  /*5e060*/  IMAD R68, R68, 0x18a, RZ ;  /* 0x0000018a44447824 */ /* 0x008fe200078e02ff */
[-C--:B------:R-:W-:Y:S02]  /*5e070*/  IADD3 R12, P0, R70, R244.reuse, RZ ;  /* 0x000000f4460c7210 */ /* 0x080fe40007f1e0ff */
[----:B------:R-:W-:Y:S01]  /*5e080*/  IADD3 R2, P3, R69, R244, RZ ;  /* 0x000000f445027210 */ /* 0x000fe20007f7e0ff */
[----:B------:R3:W-:Y:S02]  /*5e090*/  STG.E.U16 desc[UR60][R14.64], R85 ;  /* 0x000000550e007986 */ /* 0x0007e4000c10153c */
[----:B------:R-:W0:Y:S01]  /*5e0a0*/  LDC R64, c[0x0][0x278] ;  /* 0x00009e00ff407b82 */ /* 0x000e220000000800 */
[-C--:B------:R-:W-:Y:S01]  /*5e0b0*/  LEA.HI.X.SX32 R13, R13, R245.reuse, 0x1, P0 ;  /* 0x000000f50d0d7211 */ /* 0x080fe200000f0eff */
[----:B----4-:R-:W-:Y:S01]  /*5e0c0*/  IMAD R17, R33, 0xc5, RZ ;  /* 0x000000c521117824 */ /* 0x010fe200078e02ff */
[----:B------:R-:W-:Y:S01]  /*5e0d0*/  LEA.HI.X.SX32 R3, R3, R245, 0x1, P3 ;  /* 0x000000f503037211 */ /* 0x000fe200018f0eff */
[----:B--2---:R-:W-:-:S04]  /*5e0e0*/  IMAD R67, R67, 0x18c, RZ ;  /* 0x0000018c43437824 */ /* 0x004fc800078e02ff */
[----:B------:R-:W2:Y:S01]  /*5e0f0*/  LDC R24, c[0x0][0x278] ;  /* 0x00009e00ff187b82 */ /* 0x000ea20000000800 */
[----:B---3--:R-:W-:Y:S01]  /*5e100*/  PRMT R85, R85, 0x7632, R85 ;  /* 0x0000763255557816 */ /* 0x008fe20000000055 */
[----:B------:R-:W-:Y:S01]  /*5e110*/  IMAD R66, R66, 0x18e, RZ ;  /* 0x0000018e42427824 */ /* 0x000fe200078e02ff */
[----:B------:R-:W-:-:S05]  /*5e120*/  IADD3 R16, P4, R68, R244, RZ ;  /* 0x000000f444107210 */ /* 0x000fca0007f9e0ff */
[----:B------:R-:W3:Y:S01]  /*5e130*/  LDC R19, c[0x0][0x278] ;  /* 0x00009e00ff137b82 */ /* 0x000ee20000000800 */
[----:B------:R-:W-:Y:S01]  /*5e140*/  STG.E.U16 desc[UR60][R12.64], R85 ;  /* 0x000000550c007986 */ /* 0x000fe2000c10153c */
[----:B------:R-:W-:Y:S02]  /*5e150*/  LEA.HI.X.SX32 R17, R17, R245, 0x1, P4 ;  /* 0x000000f511117211 */ /* 0x000fe400020f0eff */
[----:B------:R-:W-:Y:S01]  /*5e160*/  PRMT R14, R86, 0x7632, R14 ;  /* 0x00007632560e7816 */ /* 0x000fe2000000000e */
[----:B------:R1:W-:Y:S03]  /*5e170*/  STG.E.U16 desc[UR60][R2.64], R86 ;  /* 0x0000005602007986 */ /* 0x0003e6000c10153c */
[----:B------:R-:W4:Y:S08]  /*5e180*/  LDC R63, c[0x0][0x278] ;  /* 0x00009e00ff3f7b82 */ /* 0x000f300000000800 */
[----:B------:R-:W2:Y:S01]  /*5e190*/  LDC R32, c[0x0][0x278] ;  /* 0x00009e00ff207b82 */ /* 0x000ea20000000800 */
[----:B-1----:R-:W-:Y:S01]  /*5e1a0*/  IMAD R3, R18, 0xc7, RZ ;  /* 0x000000c712037824 */ /* 0x002fe200078e02ff */
[----:B------:R-:W-:-:S02]  /*5e1b0*/  IADD3 R12, P3, R67, R244, RZ ;  /* 0x000000f4430c7210 */ /* 0x000fc40007f7e0ff */
[----:B------:R-:W-:Y:S01]  /*5e1c0*/  IADD3 R2, P0, R66, R244, RZ ;  /* 0x000000f442027210 */ /* 0x000fe20007f1e0ff */
[----:B------:R1:W-:Y:S01]  /*5e1d0*/  STG.E.U16 desc[UR60][R16.64], R14 ;  /* 0x0000000e10007986 */ /* 0x0003e2000c10153c */
[-C--:B------:R-:W-:Y:S02]  /*5e1e0*/  LEA.HI.X.SX32 R13, R4, R245.reuse, 0x1, P3 ;  /* 0x000000f5040d7211 */ /* 0x080fe400018f0eff */
[----:B------:R-:W2:Y:S01]  /*5e1f0*/  LDC R33, c[0x0][0x278] ;  /* 0x00009e00ff217b82 */ /* 0x000ea20000000800 */
[----:B------:R-:W-:Y:S01]  /*5e200*/  LEA.HI.X.SX32 R3, R3, R245, 0x1, P0 ;  /* 0x000000f503037211 */ /* 0x000fe200000f0eff */
[----:B0-----:R-:W-:Y:S01]  /*5e210*/  IMAD R65, R65, 0x190, RZ ;  /* 0x0000019041417824 */ /* 0x001fe200078e02ff */
[----:B------:R-:W-:Y:S01]  /*5e220*/  STG.E.U16 desc[UR60][R12.64], R87 ;  /* 0x000000570c007986 */ /* 0x000fe2000c10153c */
[----:B------:R-:W-:Y:S02]  /*5e230*/  IMAD R64, R64, 0x192, RZ ;  /* 0x0000019240407824 */ /* 0x000fe400078e02ff */
[----:B---3--:R-:W-:-:S02]  /*5e240*/  IMAD R15, R19, 0xc9, RZ ;  /* 0x000000c9130f7824 */ /* 0x008fc400078e02ff */
[----:B------:R-:W0:Y:S01]  /*5e250*/  LDC R18, c[0x0][0x278] ;  /* 0x00009e00ff127b82 */ /* 0x000e220000000800 */
[----:B-1----:R-:W-:-:S05]  /*5e260*/  PRMT R16, R87, 0x7632, R16 ;  /* 0x0000763257107816 */ /* 0x002fca0000000010 */
[----:B------:R2:W-:Y:S01]  /*5e270*/  STG.E.U16 desc[UR60][R2.64], R16 ;  /* 0x0000001002007986 */ /* 0x0005e2000c10153c */
[-C--:B------:R-:W-:Y:S01]  /*5e280*/  IADD3 R4, P3, R65, R244.reuse, RZ ;  /* 0x000000f441047210 */ /* 0x080fe20007f7e0ff */
[----:B------:R-:W1:Y:S01]  /*5e290*/  LDC R17, c[0x0][0x278] ;  /* 0x00009e00ff117b82 */ /* 0x000e620000000800 */
[----:B------:R-:W-:Y:S01]  /*5e2a0*/  IADD3 R14, P4, R64, R244, RZ ;  /* 0x000000f4400e7210 */ /* 0x000fe20007f9e0ff */
[----:B----4-:R-:W-:-:S06]  /*5e2b0*/  IMAD R63, R63, 0x194, RZ ;  /* 0x000001943f3f7824 */ /* 0x010fcc00078e02ff */
[----:B------:R-:W3:Y:S01]  /*5e2c0*/  LDC R19, c[0x0][0x278] ;  /* 0x00009e00ff137b82 */ /* 0x000ee20000000800 */
[----:B--2---:R-:W-:-:S07]  /*5e2d0*/  IMAD R2, R24, 0x196, RZ ;  /* 0x0000019618027824 */ /* 0x004fce00078e02ff */
[----:B------:R-:W2:Y:S01]  /*5e2e0*/  LDC R16, c[0x0][0x278] ;  /* 0x00009e00ff107b82 */ /* 0x000ea20000000800 */
[----:B------:R-:W-:Y:S01]  /*5e2f0*/  LEA.HI.X.SX32 R5, R5, R245, 0x1, P3 ;  /* 0x000000f505057211 */ /* 0x000fe200018f0eff */
[----:B------:R-:W-:-:S06]  /*5e300*/  IMAD R3, R32, 0x198, RZ ;  /* 0x0000019820037824 */ /* 0x000fcc00078e02ff */
[----:B------:R-:W4:Y:S01]  /*5e310*/  LDC R24, c[0x0][0x278] ;  /* 0x00009e00ff187b82 */ /* 0x000f220000000800 */
[----:B------:R-:W-:Y:S01]  /*5e320*/  LEA.HI.X.SX32 R15, R15, R245, 0x1, P4 ;  /* 0x000000f50f0f7211 */ /* 0x000fe200020f0eff */
[----:B------:R0:W-:Y:S01]  /*5e330*/  STG.E.U16 desc[UR60][R4.64], R88 ;  /* 0x0000005804007986 */ /* 0x0001e2000c10153c */
[----:B------:R-:W-:-:S05]  /*5e340*/  PRMT R12, R88, 0x7632, R12 ;  /* 0x00007632580c7816 */ /* 0x000fca000000000c */
[----:B------:R-:W1:Y:S01]  /*5e350*/  LDC R32, c[0x0][0x278] ;  /* 0x00009e00ff207b82 */ /* 0x000e620000000800 */
[----:B------:R0:W-:Y:S01]  /*5e360*/  STG.E.U16 desc[UR60][R14.64], R12 ;  /* 0x0000000c0e007986 */ /* 0x0001e2000c10153c */
[----:B------:R-:W-:Y:S01]  /*5e370*/  IMAD R13, R33, 0xcb, RZ ;  /* 0x000000cb210d7824 */ /* 0x000fe200078e02ff */
[----:B0-----:R-:W-:-:S05]  /*5e380*/  IADD3 R4, P0, R63, R244, RZ ;  /* 0x000000f43f047210 */ /* 0x001fca0007f1e0ff */
[----:B------:R-:W0:Y:S01]  /*5e390*/  LDC R35, c[0x0][0x278] ;  /* 0x00009e00ff237b82 */ /* 0x000e220000000800 */
[----:B------:R-:W-:Y:S02]  /*5e3a0*/  LEA.HI.X.SX32 R5, R7, R245, 0x1, P0 ;  /* 0x000000f507057211 */ /* 0x000fe400000f0eff */
[----:B------:R-:W-:-:S05]  /*5e3b0*/  IADD3 R12, P3, R2, R244, RZ ;  /* 0x000000f4020c7210 */ /* 0x000fca0007f7e0ff */
[----:B------:R-:W0:Y:S01]  /*5e3c0*/  LDC R38, c[0x0][0x278] ;  /* 0x00009e00ff267b82 */ /* 0x000e220000000800 */
[----:B------:R-:W-:Y:S01]  /*5e3d0*/  LEA.HI.X.SX32 R13, R13, R245, 0x1, P3 ;  /* 0x000000f50d0d7211 */ /* 0x000fe200018f0eff */
[----:B------:R2:W-:Y:S01]  /*5e3e0*/  STG.E.U16 desc[UR60][R4.64], R89 ;  /* 0x0000005904007986 */ /* 0x0005e2000c10153c */
[----:B------:R-:W-:Y:S02]  /*5e3f0*/  PRMT R7, R89, 0x7632, R7 ;  /* 0x0000763259077816 */ /* 0x000fe40000000007 */
[----:B------:R-:W-:-:S03]  /*5e400*/  IADD3 R14, P4, R3, R244, RZ ;  /* 0x000000f4030e7210 */ /* 0x000fc60007f9e0ff */
[----:B------:R-:W0:Y:S01]  /*5e410*/  LDC R37, c[0x0][0x278] ;  /* 0x00009e00ff257b82 */ /* 0x000e220000000800 */
[----:B------:R-:W-:Y:S01]  /*5e420*/  LEA.HI.X.SX32 R15, R6, R245, 0x1, P4 ;  /* 0x000000f5060f7211 */ /* 0x000fe200020f0eff */
[----:B------:R1:W-:Y:S01]  /*5e430*/  STG.E.U16 desc[UR60][R12.64], R7 ;  /* 0x000000070c007986 */ /* 0x0003e2000c10153c */
[----:B--2---:R-:W-:-:S05]  /*5e440*/  IMAD R5, R16, 0x19a, RZ ;  /* 0x0000019a10057824 */ /* 0x004fca00078e02ff */
[----:B------:R-:W2:Y:S01]  /*5e450*/  LDC R36, c[0x0][0x278] ;  /* 0x00009e00ff247b82 */ /* 0x000ea20000000800 */
[----:B----4-:R-:W-:Y:S02]  /*5e460*/  IMAD R4, R24, 0x1a0, RZ ;  /* 0x000001a018047824 */ /* 0x010fe400078e02ff */
[----:B---3--:R-:W-:Y:S02]  /*5e470*/  IMAD R6, R19, 0x19e, RZ ;  /* 0x0000019e13067824 */ /* 0x008fe400078e02ff */
[----:B-1----:R-:W-:Y:S01]  /*5e480*/  IMAD R7, R17, 0x19c, RZ ;  /* 0x0000019c11077824 */ /* 0x002fe200078e02ff */
[----:B------:R-:W-:Y:S01]  /*5e490*/  IADD3 R12, P3, R5, R244, RZ ;  /* 0x000000f4050c7210 */ /* 0x000fe20007f7e0ff */
[----:B------:R-:W-:Y:S01]  /*5e4a0*/  IMAD R13, R18, 0xcd, RZ ;  /* 0x000000cd120d7824 */ /* 0x000fe200078e02ff */
[----:B------:R-:W1:Y:S01]  /*5e4b0*/  LDC R39, c[0x0][0x278] ;  /* 0x00009e00ff277b82 */ /* 0x000e620000000800 */
[----:B------:R3:W-:Y:S01]  /*5e4c0*/  STG.E.U16 desc[UR60][R14.64], R90 ;  /* 0x0000005a0e007986 */ /* 0x0007e2000c10153c */
[----:B------:R-:W-:-:S02]  /*5e4d0*/  IMAD R17, R32, 0xcf, RZ ;  /* 0x000000cf20117824 */ /* 0x000fc400078e02ff */
[----:B------:R-:W-:-:S04]  /*5e4e0*/  LEA.HI.X.SX32 R13, R13, R245, 0x1, P3 ;  /* 0x000000f50d0d7211 */ /* 0x000fc800018f0eff */
[----:B------:R-:W4:Y:S01]  /*5e4f0*/  LDC R24, c[0x0][0x278] ;  /* 0x00009e00ff187b82 */ /* 0x000f220000000800 */
[-C--:B------:R-:W-:Y:S02]  /*5e500*/  IADD3 R16, P3, R6, R244.reuse, RZ ;  /* 0x000000f406107210 */ /* 0x080fe40007f7e0ff */
[----:B---3--:R-:W-:Y:S02]  /*5e510*/  PRMT R90, R90, 0x7632, R90 ;  /* 0x000076325a5a7816 */ /* 0x008fe4000000005a */
[----:B------:R-:W-:-:S03]  /*5e520*/  IADD3 R14, P0, R7, R244, RZ ;  /* 0x000000f4070e7210 */ /* 0x000fc60007f1e0ff */
[----:B------:R-:W3:Y:S01]  /*5e530*/  LDC R32, c[0x0][0x278] ;  /* 0x00009e00ff207b82 */ /* 0x000ee20000000800 */
[----:B------:R-:W-:Y:S01]  /*5e540*/  IADD3 R18, P4, R4, R244, RZ ;  /* 0x000000f404127210 */ /* 0x000fe20007f9e0ff */
[----:B------:R0:W-:Y:S01]  /*5e550*/  STG.E.U16 desc[UR60][R12.64], R90 ;  /* 0x0000005a0c007986 */ /* 0x0001e2000c10153c */
[-C--:B------:R-:W-:Y:S02]  /*5e560*/  LEA.HI.X.SX32 R15, R8, R245.reuse, 0x1, P0 ;  /* 0x000000f5080f7211 */ /* 0x080fe400000f0eff */
[-C--:B------:R-:W-:Y:S02]  /*5e570*/  LEA.HI.X.SX32 R17, R17, R245.reuse, 0x1, P3 ;  /* 0x000000f511117211 */ /* 0x080fe400018f0eff */
[----:B------:R-:W-:Y:S01]  /*5e580*/  PRMT R8, R91, 0x7632, R8 ;  /* 0x000076325b087816 */ /* 0x000fe20000000008 */
[----:B------:R-:W3:Y:S01]  /*5e590*/  LDC R33, c[0x0][0x278] ;  /* 0x00009e00ff217b82 */ /* 0x000ee20000000800 */
[----:B------:R-:W-:Y:S01]  /*5e5a0*/  LEA.HI.X.SX32 R19, R9, R245, 0x1, P4 ;  /* 0x000000f509137211 */ /* 0x000fe200020f0eff */
[----:B------:R2:W-:Y:S01]  /*5e5b0*/  STG.E.U16 desc[UR60][R14.64], R91 ;  /* 0x0000005b0e007986 */ /* 0x0005e2000c10153c */
[----:B0-----:R-:W-:-:S05]  /*5e5c0*/  IMAD R12, R35, 0x1a2, RZ ;  /* 0x000001a2230c7824 */ /* 0x001fca00078e02ff */
[----:B------:R-:W0:Y:S01]  /*5e5d0*/  LDC R34, c[0x0][0x278] ;  /* 0x00009e00ff227b82 */ /* 0x000e220000000800 */
[----:B------:R1:W-:Y:S01]  /*5e5e0*/  STG.E.U16 desc[UR60][R16.64], R8 ;  /* 0x0000000810007986 */ /* 0x0003e2000c10153c */
[----:B--2---:R-:W-:Y:S01]  /*5e5f0*/  IMAD R15, R38, 0xd1, RZ ;  /* 0x000000d1260f7824 */ /* 0x004fe200078e02ff */
[----:B------:R-:W-:-:S05]  /*5e600*/  IADD3 R14, P0, R12, R244, RZ ;  /* 0x000000f40c0e7210 */ /* 0x000fca0007f1e0ff */
[----:B------:R-:W2:Y:S01]  /*5e610*/  LDC R35, c[0x0][0x278] ;  /* 0x00009e00ff237b82 */ /* 0x000ea20000000800 */
[----:B------:R4:W-:Y:S01]  /*5e620*/  STG.E.U16 desc[UR60][R18.64], R92 ;  /* 0x0000005c12007986 */ /* 0x0009e2000c10153c */
[----:B-1----:R-:W-:Y:S01]  /*5e630*/  IMAD R8, R37, 0x1a4, RZ ;  /* 0x000001a425087824 */ /* 0x002fe200078e02ff */
[----:B------:R-:W-:Y:S01]  /*5e640*/  LEA.HI.X.SX32 R15, R15, R245, 0x1, P0 ;  /* 0x000000f50f0f7211 */ /* 0x000fe200000f0eff */
[----:B------:R-:W-:-:S04]  /*5e650*/  IMAD R9, R36, 0x1a6, RZ ;  /* 0x000001a624097824 */ /* 0x000fc800078e02ff */
[----:B------:R-:W1:Y:S01]  /*5e660*/  LDC R38, c[0x0][0x278] ;  /* 0x00009e00ff267b82 */ /* 0x000e620000000800 */
[----:B------:R-:W-:Y:S02]  /*5e670*/  IADD3 R16, P3, R8, R244, RZ ;  /* 0x000000f408107210 */ /* 0x000fe40007f7e0ff */
[----:B----4-:R-:W-:Y:S01]  /*5e680*/  PRMT R92, R92, 0x7632, R92 ;  /* 0x000076325c5c7816 */ /* 0x010fe2000000005c */
[----:B------:R-:W-:-:S04]  /*5e690*/  IMAD R13, R39, 0xd3, RZ ;  /* 0x000000d3270d7824 */ /* 0x000fc800078e02ff */
[----:B------:R-:W4:Y:S01]  /*5e6a0*/  LDC R36, c[0x0][0x278] ;  /* 0x00009e00ff247b82 */ /* 0x000f220000000800 */
[----:B------:R-:W-:Y:S01]  /*5e6b0*/  IADD3 R18, P4, R9, R244, RZ ;  /* 0x000000f409127210 */ /* 0x000fe20007f9e0ff */
[----:B------:R3:W-:Y:S01]  /*5e6c0*/  STG.E.U16 desc[UR60][R14.64], R92 ;  /* 0x0000005c0e007986 */ /* 0x0007e2000c10153c */
[-C--:B------:R-:W-:Y:S02]  /*5e6d0*/  LEA.HI.X.SX32 R17, R28, R245.reuse, 0x1, P3 ;  /* 0x000000f51c117211 */ /* 0x080fe400018f0eff */
[----:B------:R-:W-:-:S03]  /*5e6e0*/  LEA.HI.X.SX32 R19, R13, R245, 0x1, P4 ;  /* 0x000000f50d137211 */ /* 0x000fc600020f0eff */
[----:B------:R-:W4:Y:S01]  /*5e6f0*/  LDC R37, c[0x0][0x278] ;  /* 0x00009e00ff257b82 */ /* 0x000f220000000800 */
[----:B------:R-:W-:Y:S01]  /*5e700*/  PRMT R13, R93, 0x7632, R13 ;  /* 0x000076325d0d7816 */ /* 0x000fe2000000000d */
[----:B---3--:R-:W-:Y:S01]  /*5e710*/  IMAD R15, R24, 0x1a8, RZ ;  /* 0x000001a8180f7824 */ /* 0x008fe200078e02ff */
[----:B------:R3:W-:Y:S05]  /*5e720*/  STG.E.U16 desc[UR60][R16.64], R93 ;  /* 0x0000005d10007986 */ /* 0x0007ea000c10153c */
[----:B------:R-:W4:Y:S01]  /*5e730*/  LDC R47, c[0x0][0x278] ;  /* 0x00009e00ff2f7b82 */ /* 0x000f220000000800 */
[----:B------:R-:W-:-:S07]  /*5e740*/  IADD3 R28, P3, R15, R244, RZ ;  /* 0x000000f40f1c7210 */ /* 0x000fce0007f7e0ff */
[----:B------:R-:W4:Y:S01]  /*5e750*/  LDC R45, c[0x0][0x278] ;  /* 0x00009e00ff2d7b82 */ /* 0x000f220000000800 */
[----:B---3--:R-:W-:Y:S01]  /*5e760*/  IMAD R16, R32, 0x1aa, RZ ;  /* 0x000001aa20107824 */ /* 0x008fe200078e02ff */
[----:B------:R-:W-:Y:S01]  /*5e770*/  LEA.HI.X.SX32 R29, R29, R245, 0x1, P3 ;  /* 0x000000f51d1d7211 */ /* 0x000fe200018f0eff */
[----:B------:R0:W-:Y:S05]  /*5e780*/  STG.E.U16 desc[UR60][R18.64], R13 ;  /* 0x0000000d12007986 */ /* 0x0001ea000c10153c */
[----:B------:R-:W3:Y:S01]  /*5e790*/  LDC R39, c[0x0][0x278] ;  /* 0x00009e00ff277b82 */ /* 0x000ee20000000800 */
[----:B------:R-:W-:Y:S01]  /*5e7a0*/  IMAD R17, R33, 0xd5, RZ ;  /* 0x000000d521117824 */ /* 0x000fe200078e02ff */
[----:B------:R1:W-:Y:S01]  /*5e7b0*/  STG.E.U16 desc[UR60][R28.64], R94 ;  /* 0x0000005e1c007986 */ /* 0x0003e2000c10153c */
[----:B--2---:R-:W-:-:S05]  /*5e7c0*/  IMAD R14, R35, 0x1ae, RZ ;  /* 0x000001ae230e7824 */ /* 0x004fca00078e02ff */
[----:B------:R-:W2:Y:S01]  /*5e7d0*/  LDC R48, c[0x0][0x278] ;  /* 0x00009e00ff307b82 */ /* 0x000ea20000000800 */
[----:B0-----:R-:W-:Y:S01]  /*5e7e0*/  IMAD R13, R34, 0x1ac, RZ ;  /* 0x000001ac220d7824 */ /* 0x001fe200078e02ff */
[----:B------:R-:W-:Y:S01]  /*5e7f0*/  IADD3 R18, P0, R16, R244, RZ ;  /* 0x000000f410127210 */ /* 0x000fe20007f1e0ff */
[----:B-1----:R-:W-:-:S03]  /*5e800*/  IMAD R24, R38, 0xd7, RZ ;  /* 0x000000d726187824 */ /* 0x002fc600078e02ff */
[-C--:B------:R-:W-:Y:S02]  /*5e810*/  LEA.HI.X.SX32 R19, R17, R245.reuse, 0x1, P0 ;  /* 0x000000f511137211 */ /* 0x080fe400000f0eff */
[----:B------:R-:W-:Y:S01]  /*5e820*/  PRMT R94, R94, 0x7632, R94 ;  /* 0x000076325e5e7816 */ /* 0x000fe2000000005e */
[----:B------:R-:W0:Y:S01]  /*5e830*/  LDC R40, c[0x0][0x278] ;  /* 0x00009e00ff287b82 */ /* 0x000e220000000800 */
[-C--:B------:R-:W-:Y:S02]  /*5e840*/  IADD3 R32, P3, R13, R244.reuse, RZ ;  /* 0x000000f40d207210 */ /* 0x080fe40007f7e0ff */
[----:B------:R-:W-:Y:S01]  /*5e850*/  IADD3 R34, P4, R14, R244, RZ ;  /* 0x000000f40e227210 */ /* 0x000fe20007f9e0ff */
[----:B------:R4:W-:Y:S01]  /*5e860*/  STG.E.U16 desc[UR60][R18.64], R94 ;  /* 0x0000005e12007986 */ /* 0x0009e2000c10153c */
[-C--:B------:R-:W-:Y:S02]  /*5e870*/  LEA.HI.X.SX32 R33, R10, R245.reuse, 0x1, P3 ;  /* 0x000000f50a217211 */ /* 0x080fe400018f0eff */
[----:B------:R-:W-:Y:S01]  /*5e880*/  LEA.HI.X.SX32 R35, R24, R245, 0x1, P4 ;  /* 0x000000f518237211 */ /* 0x000fe200020f0eff */
[----:B------:R-:W1:Y:S01]  /*5e890*/  LDC R43, c[0x0][0x278] ;  /* 0x00009e00ff2b7b82 */ /* 0x000e620000000800 */
[----:B------:R-:W-:Y:S01]  /*5e8a0*/  PRMT R10, R95, 0x7632, R10 ;  /* 0x000076325f0a7816 */ /* 0x000fe2000000000a */
[----:B------:R4:W-:Y:S02]  /*5e8b0*/  STG.E.U16 desc[UR60][R32.64], R95 ;  /* 0x0000005f20007986 */ /* 0x0009e4000c10153c */
[----:B----4-:R-:W-:-:S02]  /*5e8c0*/  IMAD R18, R36, 0x1b0, RZ ;  /* 0x000001b024127824 */ /* 0x010fc400078e02ff */
[----:B------:R4:W-:Y:S01]  /*5e8d0*/  STG.E.U16 desc[UR60][R34.64], R10 ;  /* 0x0000000a22007986 */ /* 0x0009e2000c10153c */
[----:B------:R-:W-:Y:S01]  /*5e8e0*/  IMAD R19, R37, 0x1b2, RZ ;  /* 0x000001b225137824 */ /* 0x000fe200078e02ff */
[----:B------:R-:W0:Y:S01]  /*5e8f0*/  LDC R41, c[0x0][0x278] ;  /* 0x00009e00ff297b82 */ /* 0x000e220000000800 */
[----:B------:R-:W-:Y:S01]  /*5e900*/  IMAD R17, R47, 0x1b4, RZ ;  /* 0x000001b42f117824 */ /* 0x000fe200078e02ff */
[-C--:B------:R-:W-:Y:S01]  /*5e910*/  IADD3 R32, P3, R18, R244.reuse, RZ ;  /* 0x000000f412207210 */ /* 0x080fe20007f7e0ff */
[----:B---3--:R-:W-:Y:S01]  /*5e920*/  IMAD R24, R39, 0xd9, RZ ;  /* 0x000000d927187824 */ /* 0x008fe200078e02ff */
[-C--:B------:R-:W-:Y:S02]  /*5e930*/  IADD3 R28, P0, R19, R244.reuse, RZ ;  /* 0x000000f4131c7210 */ /* 0x080fe40007f1e0ff */
[----:B------:R-:W-:Y:S02]  /*5e940*/  LEA.HI.X.SX32 R33, R27, R245, 0x1, P3 ;  /* 0x000000f51b217211 */ /* 0x000fe400018f0eff */
[----:B------:R-:W3:Y:S01]  /*5e950*/  LDC R44, c[0x0][0x278] ;  /* 0x00009e00ff2c7b82 */ /* 0x000ee20000000800 */
[----:B----4-:R-:W-:Y:S01]  /*5e960*/  IMAD R10, R45, 0x1b6, RZ ;  /* 0x000001b62d0a7824 */ /* 0x010fe200078e02ff */
[-C--:B------:R-:W-:Y:S01]  /*5e970*/  IADD3 R34, P3, R17, R244.reuse, RZ ;  /* 0x000000f411227210 */ /* 0x080fe20007f7e0ff */
[----:B--2---:R-:W-:Y:S01]  /*5e980*/  IMAD R27, R48, 0xdb, RZ ;  /* 0x000000db301b7824 */ /* 0x004fe200078e02ff */
[----:B------:R2:W-:Y:S02]  /*5e990*/  STG.E.U16 desc[UR60][R32.64], R96 ;  /* 0x0000006020007986 */ /* 0x0005e4000c10153c */
[----:B------:R-:W-:-:S02]  /*5e9a0*/  IADD3 R36, P4, R10, R244, RZ ;  /* 0x000000f40a247210 */ /* 0x000fc40007f9e0ff */
[----:B------:R-:W4:Y:S01]  /*5e9b0*/  LDC R39, c[0x0][0x278] ;  /* 0x00009e00ff277b82 */ /* 0x000f220000000800 */
[-C--:B------:R-:W-:Y:S02]  /*5e9c0*/  LEA.HI.X.SX32 R29, R24, R245.reuse, 0x1, P0 ;  /* 0x000000f5181d7211 */ /* 0x080fe400000f0eff */
[-C--:B------:R-:W-:Y:S02]  /*5e9d0*/  LEA.HI.X.SX32 R35, R26, R245.reuse, 0x1, P3 ;  /* 0x000000f51a237211 */ /* 0x080fe400018f0eff */
[----:B------:R-:W-:Y:S02]  /*5e9e0*/  LEA.HI.X.SX32 R37, R27, R245, 0x1, P4 ;  /* 0x000000f51b257211 */ /* 0x000fe400020f0eff */
[----:B------:R-:W-:Y:S01]  /*5e9f0*/  PRMT R24, R97, 0x7632, R24 ;  /* 0x0000763261187816 */ /* 0x000fe20000000018 */
[----:B------:R-:W4:Y:S01]  /*5ea00*/  LDC R38, c[0x0][0x278] ;  /* 0x00009e00ff267b82 */ /* 0x000f220000000800 */
[----:B--2---:R-:W-:-:S05]  /*5ea10*/  PRMT R96, R96, 0x7632, R96 ;  /* 0x0000763260607816 */ /* 0x004fca0000000060 */
[----:B------:R-:W-:Y:S02]  /*5ea20*/  STG.E.U16 desc[UR60][R28.64], R96 ;  /* 0x000000601c007986 */ /* 0x000fe4000c10153c */
[----:B------:R-:W2:Y:S02]  /*5ea30*/  LDC R45, c[0x0][0x278] ;  /* 0x00009e00ff2d7b82 */ /* 0x000ea40000000800 */
[----:B------:R-:W-:Y:S04]  /*5ea40*/  STG.E.U16 desc[UR60][R34.64], R97 ;  /* 0x0000006122007986 */ /* 0x000fe8000c10153c */
[----:B------:R3:W-:Y:S01]  /*5ea50*/  STG.E.U16 desc[UR60][R36.64], R24 ;  /* 0x0000001824007986 */ /* 0x0007e2000c10153c */
[----:B-1----:R-:W-:Y:S01]  /*5ea60*/  IMAD R26, R43, 0x1bc, RZ ;  /* 0x000001bc2b1a7824 */ /* 0x002fe200078e02ff */
[----:B------:R-:W1:Y:S01]  /*5ea70*/  LDC R48, c[0x0][0x278] ;  /* 0x00009e00ff307b82 */ /* 0x000e620000000800 */
[----:B0-----:R-:W-:-:S07]  /*5ea80*/  IMAD R27, R41, 0x1ba, RZ ;  /* 0x000001ba291b7824 */ /* 0x001fce00078e02ff */
[----:B------:R-:W0:Y:S01]  /*5ea90*/  LDC R43, c[0x0][0x278] ;  /* 0x00009e00ff2b7b82 */ /* 0x000e220000000800 */
[----:B---3--:R-:W-:-:S07]  /*5eaa0*/  IMAD R24, R40, 0x1b8, RZ ;  /* 0x000001b828187824 */ /* 0x008fce00078e02ff */
[----:B------:R-:W3:Y:S08]  /*5eab0*/  LDC R36, c[0x0][0x278] ;  /* 0x00009e00ff247b82 */ /* 0x000ef00000000800 */
[----:B------:R-:W2:Y:S01]  /*5eac0*/  LDC R40, c[0x0][0x278] ;  /* 0x00009e00ff287b82 */ /* 0x000ea20000000800 */
[----:B------:R-:W-:Y:S01]  /*5ead0*/  IADD3 R28, P0, R24, R244, RZ ;  /* 0x000000f4181c7210 */ /* 0x000fe20007f1e0ff */
[----:B------:R-:W-:-:S06]  /*5eae0*/  IMAD R33, R44, 0xdd, RZ ;  /* 0x000000dd2c217824 */ /* 0x000fcc00078e02ff */
[----:B------:R-:W1:Y:S01]  /*5eaf0*/  LDC R41, c[0x0][0x278] ;  /* 0x00009e00ff297b82 */ /* 0x000e620000000800 */
[-C--:B------:R-:W-:Y:S02]  /*5eb00*/  IADD3 R32, P3, R27, R244.reuse, RZ ;  /* 0x000000f41b207210 */ /* 0x080fe40007f7e0ff */
[-C--:B------:R-:W-:Y:S02]  /*5eb10*/  LEA.HI.X.SX32 R29, R11, R245.reuse, 0x1, P0 ;  /* 0x000000f50b1d7211 */ /* 0x080fe400000f0eff */
[----:B------:R-:W-:Y:S02]  /*5eb20*/  LEA.HI.X.SX32 R33, R33, R245, 0x1, P3 ;  /* 0x000000f521217211 */ /* 0x000fe400018f0eff */
[----:B------:R-:W-:Y:S01]  /*5eb30*/  PRMT R11, R98, 0x7632, R11 ;  /* 0x00007632620b7816 */ /* 0x000fe2000000000b */
[----:B------:R3:W-:Y:S01]  /*5eb40*/  STG.E.U16 desc[UR60][R28.64], R98 ;  /* 0x000000621c007986 */ /* 0x0007e2000c10153c */
[----:B------:R-:W1:Y:S01]  /*5eb50*/  LDC R47, c[0x0][0x278] ;  /* 0x00009e00ff2f7b82 */ /* 0x000e620000000800 */
[----:B------:R-:W-:-:S02]  /*5eb60*/  IADD3 R34, P4, R26, R244, RZ ;  /* 0x000000f41a227210 */ /* 0x000fc40007f9e0ff */
[----:B------:R0:W-:Y:S02]  /*5eb70*/  STG.E.U16 desc[UR60][R32.64], R11 ;  /* 0x0000000b20007986 */ /* 0x0001e4000c10153c */
[----:B------:R-:W-:-:S03]  /*5eb80*/  LEA.HI.X.SX32 R35, R20, R245, 0x1, P4 ;  /* 0x000000f514237211 */ /* 0x000fc600020f0eff */
[----:B------:R-:W1:Y:S01]  /*5eb90*/  LDC R49, c[0x0][0x278] ;  /* 0x00009e00ff317b82 */ /* 0x000e620000000800 */
[----:B---3--:R-:W-:Y:S02]  /*5eba0*/  IMAD R28, R36, 0x1be, RZ ;  /* 0x000001be241c7824 */ /* 0x008fe400078e02ff */
[----:B----4-:R-:W-:Y:S02]  /*5ebb0*/  IMAD R29, R38, 0x1c0, RZ ;  /* 0x000001c0261d7824 */ /* 0x010fe400078e02ff */
[----:B0-----:R-:W-:-:S03]  /*5ebc0*/  IMAD R33, R39, 0xdf, RZ ;  /* 0x000000df27217824 */ /* 0x001fc600078e02ff */
[----:B------:R-:W0:Y:S01]  /*5ebd0*/  LDC R50, c[0x0][0x278] ;  /* 0x00009e00ff327b82 */ /* 0x000e220000000800 */
[-C--:B------:R-:W-:Y:S01]  /*5ebe0*/  IADD3 R32, P3, R28, R244.reuse, RZ ;  /* 0x000000f41c207210 */ /* 0x080fe20007f7e0ff */
[----:B--2---:R-:W-:Y:S01]  /*5ebf0*/  IMAD R11, R40, 0x1c2, RZ ;  /* 0x000001c2280b7824 */ /* 0x004fe200078e02ff */
[----:B------:R-:W-:Y:S01]  /*5ec00*/  PRMT R37, R99, 0x7632, R37 ;  /* 0x0000763263257816 */ /* 0x000fe20000000025 */
[----:B------:R2:W-:Y:S01]  /*5ec10*/  STG.E.U16 desc[UR60][R34.64], R99 ;  /* 0x0000006322007986 */ /* 0x0005e2000c10153c */
[----:B------:R-:W-:Y:S01]  /*5ec20*/  LEA.HI.X.SX32 R33, R33, R245, 0x1, P3 ;  /* 0x000000f521217211 */ /* 0x000fe200018f0eff */
[----:B------:R-:W-:Y:S01]  /*5ec30*/  IMAD R39, R43, 0xe1, RZ ;  /* 0x000000e12b277824 */ /* 0x000fe200078e02ff */
[-C--:B------:R-:W-:Y:S01]  /*5ec40*/  IADD3 R36, P3, R11, R244.reuse, RZ ;  /* 0x000000f40b247210 */ /* 0x080fe20007f7e0ff */
[----:B-1----:R-:W-:Y:S01]  /*5ec50*/  IMAD R20, R41, 0x1c4, RZ ;  /* 0x000001c429147824 */ /* 0x002fe200078e02ff */
[----:B------:R-:W1:Y:S01]  /*5ec60*/  LDC R40, c[0x0][0x278] ;  /* 0x00009e00ff287b82 */ /* 0x000e620000000800 */
[----:B------:R3:W-:Y:S01]  /*5ec70*/  STG.E.U16 desc[UR60][R32.64], R37 ;  /* 0x0000002520007986 */ /* 0x0007e2000c10153c */
[----:B--2---:R-:W-:-:S06]  /*5ec80*/  IADD3 R34, P0, R29, R244, RZ ;  /* 0x000000f41d227210 */ /* 0x004fcc0007f1e0ff */
[----:B------:R-:W2:Y:S01]  /*5ec90*/  LDC R41, c[0x0][0x278] ;  /* 0x00009e00ff297b82 */ /* 0x000ea20000000800 */
[-C--:B------:R-:W-:Y:S02]  /*5eca0*/  LEA.HI.X.SX32 R35, R31, R245.reuse, 0x1, P0 ;  /* 0x000000f51f237211 */ /* 0x080fe400000f0eff */
[----:B---3--:R-:W-:Y:S02]  /*5ecb0*/  LEA.HI.X.SX32 R37, R39, R245, 0x1, P3 ;  /* 0x000000f527257211 */ /* 0x008fe400018f0eff */
[----:B------:R-:W-:-:S03]  /*5ecc0*/  PRMT R31, R100, 0x7632, R31 ;  /* 0x00007632641f7816 */ /* 0x000fc6000000001f */
[----:B------:R-:W3:Y:S01]  /*5ecd0*/  LDC R44, c[0x0][0x278] ;  /* 0x00009e00ff2c7b82 */ /* 0x000ee20000000800 */
[----:B------:R-:W-:Y:S01]  /*5ece0*/  IADD3 R38, P4, R20, R244, RZ ;  /* 0x000000f414267210 */ /* 0x000fe20007f9e0ff */
[----:B------:R4:W-:Y:S01]  /*5ecf0*/  STG.E.U16 desc[UR60][R34.64], R100 ;  /* 0x0000006422007986 */ /* 0x0009e2000c10153c */
[----:B------:R-:W-:Y:S02]  /*5ed00*/  IMAD R32, R47, 0x1ca, RZ ;  /* 0x000001ca2f207824 */ /* 0x000fe400078e02ff */
[----:B------:R-:W-:Y:S01]  /*5ed10*/  LEA.HI.X.SX32 R39, R30, R245, 0x1, P4 ;  /* 0x000000f51e277211 */ /* 0x000fe200020f0eff */
[----:B------:R1:W-:Y:S01]  /*5ed20*/  STG.E.U16 desc[UR60][R36.64], R31 ;  /* 0x0000001f24007986 */ /* 0x0003e2000c10153c */
[----:B------:R-:W-:Y:S01]  /*5ed30*/  IMAD R30, R48, 0x1c8, RZ ;  /* 0x000001c8301e7824 */ /* 0x000fe200078e02ff */
[----:B------:R-:W2:Y:S01]  /*5ed40*/  LDC R43, c[0x0][0x278] ;  /* 0x00009e00ff2b7b82 */ /* 0x000ea20000000800 */
[----:B0-----:R-:W-:Y:S01]  /*5ed50*/  IMAD R33, R50, 0xe5, RZ ;  /* 0x000000e532217824 */ /* 0x001fe200078e02ff */
[----:B------:R0:W-:Y:S01]  /*5ed60*/  STG.E.U16 desc[UR60][R38.64], R101 ;  /* 0x0000006526007986 */ /* 0x0001e2000c10153c */
[----:B----4-:R-:W-:-:S05]  /*5ed70*/  IMAD R35, R49, 0xe3, RZ ;  /* 0x000000e331237824 */ /* 0x010fca00078e02ff */
[----:B------:R-:W4:Y:S08]  /*5ed80*/  LDC R51, c[0x0][0x278] ;  /* 0x00009e00ff337b82 */ /* 0x000f300000000800 */
[----:B------:R-:W4:Y:S01]  /*5ed90*/  LDC R53, c[0x0][0x278] ;  /* 0x00009e00ff357b82 */ /* 0x000f220000000800 */
[----:B-1----:R-:W-:Y:S01]  /*5eda0*/  IMAD R31, R45, 0x1c6, RZ ;  /* 0x000001c62d1f7824 */ /* 0x002fe200078e02ff */
[-C--:B------:R-:W-:Y:S01]  /*5edb0*/  IADD3 R36, P3, R30, R244.reuse, RZ ;  /* 0x000000f41e247210 */ /* 0x080fe20007f7e0ff */
[----:B------:R-:W4:Y:S01]  /*5edc0*/  LDL.LU R100, [R1+0x68] ;  /* 0x0000680001647983 */ /* 0x000f220000300800 */
[----:B0-----:R-:W-:-:S02]  /*5edd0*/  IADD3 R38, P4, R32, R244, RZ ;  /* 0x000000f420267210 */ /* 0x001fc40007f9e0ff */
[----:B------:R-:W-:Y:S01]  /*5ede0*/  IADD3 R34, P0, R31, R244, RZ ;  /* 0x000000f41f227210 */ /* 0x000fe20007f1e0ff */
[----:B------:R-:W4:Y:S01]  /*5edf0*/  LDL.LU R99, [R1+0x60] ;  /* 0x0000600001637983 */ /* 0x000f220000300800 */
[----:B------:R-:W0:Y:S01]  /*5ee00*/  LDC R45, c[0x0][0x278] ;  /* 0x00009e00ff2d7b82 */ /* 0x000e220000000800 */
[----:B------:R-:W-:Y:S02]  /*5ee10*/  PRMT R101, R101, 0x7632, R101 ;  /* 0x0000763265657816 */ /* 0x000fe40000000065 */
[-C--:B------:R-:W-:Y:S01]  /*5ee20*/  LEA.HI.X.SX32 R35, R35, R245.reuse, 0x1, P0 ;  /* 0x000000f523237211 */ /* 0x080fe200000f0eff */
[----:B------:R-:W4:Y:S01]  /*5ee30*/  LDL.LU R98, [R1+0x58] ;  /* 0x0000580001627983 */ /* 0x000f220000300800 */
[----:B------:R-:W-:-:S03]  /*5ee40*/  LEA.HI.X.SX32 R37, R21, R245, 0x1, P3 ;  /* 0x000000f515257211 */ /* 0x000fc600018f0eff */
[----:B------:R-:W1:Y:S01]  /*5ee50*/  LDC R47, c[0x0][0x278] ;  /* 0x00009e00ff2f7b82 */ /* 0x000e620000000800 */
[----:B------:R-:W-:Y:S01]  /*5ee60*/  LEA.HI.X.SX32 R39, R33, R245, 0x1, P4 ;  /* 0x000000f521277211 */ /* 0x000fe200020f0eff */
[----:B------:R2:W-:Y:S01]  /*5ee70*/  STG.E.U16 desc[UR60][R34.64], R101 ;  /* 0x0000006522007986 */ /* 0x0005e2000c10153c */
[----:B------:R-:W-:-:S03]  /*5ee80*/  PRMT R21, R102, 0x7632, R21 ;  /* 0x0000763266157816 */ /* 0x000fc60000000015 */
[----:B------:R-:W-:Y:S02]  /*5ee90*/  STG.E.U16 desc[UR60][R36.64], R102 ;  /* 0x0000006624007986 */ /* 0x000fe4000c10153c */
[----:B------:R-:W4:Y:S02]  /*5eea0*/  LDC R50, c[0x0][0x278] ;  /* 0x00009e00ff327b82 */ /* 0x000f240000000800 */
[----:B------:R2:W-:Y:S01]  /*5eeb0*/  STG.E.U16 desc[UR60][R38.64], R21 ;  /* 0x0000001526007986 */ /* 0x0005e2000c10153c */
[----:B---3--:R-:W-:Y:S02]  /*5eec0*/  IMAD R33, R44, 0x1d0, RZ ;  /* 0x000001d02c217824 */ /* 0x008fe400078e02ff */
[----:B--2---:R-:W-:-:S03]  /*5eed0*/  IMAD R35, R41, 0x1ce, RZ ;  /* 0x000001ce29237824 */ /* 0x004fc600078e02ff */
[----:B------:R-:W2:Y:S08]  /*5eee0*/  LDC R55, c[0x0][0x278] ;  /* 0x00009e00ff377b82 */ /* 0x000eb00000000800 */
[----:B------:R-:W3:Y:S01]  /*5eef0*/  LDC R56, c[0x0][0x278] ;  /* 0x00009e00ff387b82 */ /* 0x000ee20000000800 */
[----:B------:R-:W-:Y:S01]  /*5ef00*/  IMAD R21, R40, 0x1cc, RZ ;  /* 0x000001cc28157824 */ /* 0x000fe200078e02ff */
[----:B------:R-:W-:Y:S01]  /*5ef10*/  IADD3 R36, P0, R35, R244, RZ ;  /* 0x000000f423247210 */ /* 0x000fe20007f1e0ff */
[----:B------:R-:W-:-:S05]  /*5ef20*/  IMAD R37, R43, 0xe7, RZ ;  /* 0x000000e72b257824 */ /* 0x000fca00078e02ff */
[----:B------:R-:W3:Y:S01]  /*5ef30*/  LDC R54, c[0x0][0x278] ;  /* 0x00009e00ff367b82 */ /* 0x000ee20000000800 */
[----:B------:R-:W-:Y:S01]  /*5ef40*/  IADD3 R38, P3, R21, R244, RZ ;  /* 0x000000f415267210 */ /* 0x000fe20007f7e0ff */
[----:B0-----:R-:W-:-:S06]  /*5ef50*/  IMAD R34, R45, 0x1d2, RZ ;  /* 0x000001d22d227824 */ /* 0x001fcc00078e02ff */
[----:B------:R-:W0:Y:S01]  /*5ef60*/  LDC R59, c[0x0][0x278] ;  /* 0x00009e00ff3b7b82 */ /* 0x000e220000000800 */
[-C--:B------:R-:W-:Y:S01]  /*5ef70*/  LEA.HI.X.SX32 R39, R22, R245.reuse, 0x1, P3 ;  /* 0x000000f516277211 */ /* 0x080fe200018f0eff */
[----:B------:R-:W3:Y:S01]  /*5ef80*/  LDL.LU R97, [R1+0x54] ;  /* 0x0000540001617983 */ /* 0x000ee20000300800 */
[-C--:B------:R-:W-:Y:S01]  /*5ef90*/  IADD3 R22, P3, R33, R244.reuse, RZ ;  /* 0x000000f421167210 */ /* 0x080fe20007f7e0ff */
[----:B-1----:R-:W-:Y:S01]  /*5efa0*/  IMAD R41, R47, 0xe9, RZ ;  /* 0x000000e92f297824 */ /* 0x002fe200078e02ff */
[-C--:B------:R-:W-:Y:S02]  /*5efb0*/  LEA.HI.X.SX32 R37, R37, R245.reuse, 0x1, P0 ;  /* 0x000000f525257211 */ /* 0x080fe400000f0eff */
[----:B------:R-:W-:Y:S01]  /*5efc0*/  PRMT R43, R103, 0x7632, R43 ;  /* 0x00007632672b7816 */ /* 0x000fe2000000002b */
[----:B------:R-:W1:Y:S01]  /*5efd0*/  LDC R45, c[0x0][0x278] ;  /* 0x00009e00ff2d7b82 */ /* 0x000e620000000800 */
[-C--:B------:R-:W-:Y:S02]  /*5efe0*/  LEA.HI.X.SX32 R23, R23, R245.reuse, 0x1, P3 ;  /* 0x000000f517177211 */ /* 0x080fe400018f0eff */
[----:B------:R-:W-:Y:S01]  /*5eff0*/  IADD3 R40, P4, R34, R244, RZ ;  /* 0x000000f422287210 */ /* 0x000fe20007f9e0ff */
[----:B------:R2:W-:Y:S04]  /*5f000*/  STG.E.U16 desc[UR60][R38.64], R103 ;  /* 0x0000006726007986 */ /* 0x0005e8000c10153c */
[----:B------:R-:W1:Y:S01]  /*5f010*/  LDC R47, c[0x0][0x278] ;  /* 0x00009e00ff2f7b82 */ /* 0x000e620000000800 */
[----:B------:R-:W-:Y:S01]  /*5f020*/  STG.E.U16 desc[UR60][R36.64], R43 ;  /* 0x0000002b24007986 */ /* 0x000fe2000c10153c */
[----:B------:R-:W-:-:S03]  /*5f030*/  LEA.HI.X.SX32 R41, R41, R245, 0x1, P4 ;  /* 0x000000f529297211 */ /* 0x000fc600020f0eff */
[----:B------:R4:W-:Y:S01]  /*5f040*/  STG.E.U16 desc[UR60][R22.64], R104 ;  /* 0x0000006816007986 */ /* 0x0009e2000c10153c */
[----:B--2---:R-:W-:Y:S02]  /*5f050*/  PRMT R38, R104, 0x7632, R38 ;  /* 0x0000763268267816 */ /* 0x004fe40000000026 */
[----:B------:R-:W2:Y:S08]  /*5f060*/  LDC R48, c[0x0][0x278] ;  /* 0x00009e00ff307b82 */ /* 0x000eb00000000800 */
[----:B------:R-:W2:Y:S01]  /*5f070*/  LDC R49, c[0x0][0x278] ;  /* 0x00009e00ff317b82 */ /* 0x000ea20000000800 */
[----:B----4-:R-:W-:Y:S01]  /*5f080*/  IMAD R22, R50, 0x1d4, RZ ;  /* 0x000001d432167824 */ /* 0x010fe200078e02ff */
[----:B------:R4:W-:Y:S01]  /*5f090*/  STG.E.U16 desc[UR60][R40.64], R38 ;  /* 0x0000002628007986 */ /* 0x0009e2000c10153c */
[----:B------:R-:W-:-:S02]  /*5f0a0*/  IMAD R37, R51, 0x1d6, RZ ;  /* 0x000001d633257824 */ /* 0x000fc400078e02ff */
[----:B------:R-:W-:-:S03]  /*5f0b0*/  IMAD R23, R55, 0x1d8, RZ ;  /* 0x000001d837177824 */ /* 0x000fc600078e02ff */
[----:B------:R-:W2:Y:S08]  /*5f0c0*/  LDC R52, c[0x0][0x278] ;  /* 0x00009e00ff347b82 */ /* 0x000eb00000000800 */
[----:B------:R-:W2:Y:S01]  /*5f0d0*/  LDC R58, c[0x0][0x278] ;  /* 0x00009e00ff3a7b82 */ /* 0x000ea20000000800 */
[-C--:B----4-:R-:W-:Y:S01]  /*5f0e0*/  IADD3 R38, P3, R22, R244.reuse, RZ ;  /* 0x000000f416267210 */ /* 0x090fe20007f7e0ff */
[----:B------:R-:W-:Y:S01]  /*5f0f0*/  IMAD R41, R53, 0xeb, RZ ;  /* 0x000000eb35297824 */ /* 0x000fe200078e02ff */
[----:B------:R-:W-:-:S05]  /*5f100*/  IADD3 R40, P0, R37, R244, RZ ;  /* 0x000000f425287210 */ /* 0x000fca0007f1e0ff */
[----:B------:R-:W4:Y:S01]  /*5f110*/  LDC R57, c[0x0][0x278] ;  /* 0x00009e00ff397b82 */ /* 0x000f220000000800 */
[-C--:B------:R-:W-:Y:S01]  /*5f120*/  LEA.HI.X.SX32 R39, R42, R245.reuse, 0x1, P3 ;  /* 0x000000f52a277211 */ /* 0x080fe200018f0eff */
[----:B---3--:R-:W-:Y:S01]  /*5f130*/  IMAD R36, R56, 0x1da, RZ ;  /* 0x000001da38247824 */ /* 0x008fe200078e02ff */
[----:B------:R-:W-:Y:S01]  /*5f140*/  LEA.HI.X.SX32 R41, R41, R245, 0x1, P0 ;  /* 0x000000f529297211 */ /* 0x000fe200000f0eff */
[----:B0-----:R-:W-:-:S04]  /*5f150*/  IMAD R59, R59, 0xf2, RZ ;  /* 0x000000f23b3b7824 */ /* 0x001fc800078e02ff */
[----:B------:R-:W0:Y:S01]  /*5f160*/  LDC R239, c[0x0][0x278] ;  /* 0x00009e00ffef7b82 */ /* 0x000e220000000800 */
[----:B------:R3:W-:Y:S01]  /*5f170*/  STG.E.U16 desc[UR60][R38.64], R105 ;  /* 0x0000006926007986 */ /* 0x0007e2000c10153c */
[----:B------:R-:W-:-:S06]  /*5f180*/  IADD3 R42, P3, R23, R244, RZ ;  /* 0x000000f4172a7210 */ /* 0x000fcc0007f7e0ff */
[----:B------:R-:W4:Y:S01]  /*5f190*/  LDC R81, c[0x0][0x278] ;  /* 0x00009e00ff517b82 */ /* 0x000f220000000800 */
[----:B-1----:R-:W-:-:S07]  /*5f1a0*/  IMAD R45, R45, 0xed, RZ ;  /* 0x000000ed2d2d7824 */ /* 0x002fce00078e02ff */
[----:B------:R-:W1:Y:S01]  /*5f1b0*/  LDC R80, c[0x0][0x278] ;  /* 0x00009e00ff507b82 */ /* 0x000e620000000800 */
[----:B---3--:R-:W-:Y:S01]  /*5f1c0*/  PRMT R105, R105, 0x7632, R105 ;  /* 0x0000763269697816 */ /* 0x008fe20000000069 */
[----:B------:R-:W3:Y:S06]  /*5f1d0*/  LDL.LU R96, [R1+0x608] ;  /* 0x0006080001607983 */ /* 0x000eec0000300800 */
[----:B------:R-:W1:Y:S01]  /*5f1e0*/  LDC R50, c[0x0][0x278] ;  /* 0x00009e00ff327b82 */ /* 0x000e620000000800 */
[----:B------:R-:W-:Y:S01]  /*5f1f0*/  IADD3 R44, P4, R36, R244, RZ ;  /* 0x000000f4242c7210 */ /* 0x000fe20007f9e0ff */
[----:B------:R0:W-:Y:S01]  /*5f200*/  STG.E.U16 desc[UR60][R40.64], R105 ;  /* 0x0000006928007986 */ /* 0x0001e2000c10153c */
[-C--:B------:R-:W-:Y:S01]  /*5f210*/  LEA.HI.X.SX32 R43, R25, R245.reuse, 0x1, P3 ;  /* 0x000000f5192b7211 */ /* 0x080fe200018f0eff */
[----:B--2---:R-:W-:Y:S01]  /*5f220*/  IMAD R39, R48, 0x1de, RZ ;  /* 0x000001de30277824 */ /* 0x004fe200078e02ff */
[----:B------:R-:W-:-:S03]  /*5f230*/  LEA.HI.X.SX32 R45, R45, R245, 0x1, P4 ;  /* 0x000000f52d2d7211 */ /* 0x000fc600020f0eff */
[----:B------:R-:W2:Y:S01]  /*5f240*/  LDC R53, c[0x0][0x278] ;  /* 0x00009e00ff357b82 */ /* 0x000ea20000000800 */
[----:B------:R-:W-:Y:S01]  /*5f250*/  PRMT R25, R106, 0x7632, R25 ;  /* 0x000076326a197816 */ /* 0x000fe20000000019 */
[----:B------:R0:W-:Y:S02]  /*5f260*/  STG.E.U16 desc[UR60][R42.64], R106 ;  /* 0x0000006a2a007986 */ /* 0x0001e4000c10153c */
[----:B0-----:R-:W-:Y:S02]  /*5f270*/  IMAD R40, R47, 0x1dc, RZ ;  /* 0x000001dc2f287824 */ /* 0x001fe400078e02ff */
[----:B------:R0:W-:Y:S01]  /*5f280*/  STG.E.U16 desc[UR60][R44.64], R25 ;  /* 0x000000192c007986 */ /* 0x0001e2000c10153c */
[----:B------:R-:W-:Y:S01]  /*5f290*/  IMAD R41, R49, 0xef, RZ ;  /* 0x000000ef31297824 */ /* 0x000fe200078e02ff */
[----:B------:R-:W4:Y:S01]  /*5f2a0*/  LDC R56, c[0x0][0x278] ;  /* 0x00009e00ff387b82 */ /* 0x000f220000000800 */
[----:B------:R-:W-:-:S07]  /*5f2b0*/  IMAD R38, R52, 0x1e2, RZ ;  /* 0x000001e234267824 */ /* 0x000fce00078e02ff */
[----:B------:R-:W3:Y:S01]  /*5f2c0*/  LDC R82, c[0x0][0x278] ;  /* 0x00009e00ff527b82 */ /* 0x000ee20000000800 */
[----:B------:R-:W-:-:S07]  /*5f2d0*/  IADD3 R42, P3, R40, R244, RZ ;  /* 0x000000f4282a7210 */ /* 0x000fce0007f7e0ff */
[----:B------:R-:W2:Y:S01]  /*5f2e0*/  LDC R55, c[0x0][0x278] ;  /* 0x00009e00ff377b82 */ /* 0x000ea20000000800 */
[----:B0-----:R-:W-:-:S07]  /*5f2f0*/  IADD3 R44, P0, R39, R244, RZ ;  /* 0x000000f4272c7210 */ /* 0x001fce0007f1e0ff */
[----:B------:R-:W0:Y:S01]  /*5f300*/  LDC R51, c[0x0][0x278] ;  /* 0x00009e00ff337b82 */ /* 0x000e220000000800 */
[-C--:B------:R-:W-:Y:S01]  /*5f310*/  LEA.HI.X.SX32 R43, R46, R245.reuse, 0x1, P3 ;  /* 0x000000f52e2b7211 */ /* 0x080fe200018f0eff */
[----:B------:R-:W-:Y:S01]  /*5f320*/  IMAD R239, R239, 0xfa, RZ ;  /* 0x000000faefef7824 */ /* 0x000fe200078e02ff */
[----:B------:R-:W-:Y:S01]  /*5f330*/  LEA.HI.X.SX32 R45, R41, R245, 0x1, P0 ;  /* 0x000000f5292d7211 */ /* 0x000fe200000f0eff */
[----:B------:R-:W3:Y:S01]  /*5f340*/  LDL.LU R95, [R1+0x604] ;  /* 0x00060400015f7983 */ /* 0x000ee20000300800 */
[----:B------:R-:W-:-:S03]  /*5f350*/  PRMT R41, R107, 0x7632, R41 ;  /* 0x000076326b297816 */ /* 0x000fc60000000029 */
[----:B------:R1:W-:Y:S01]  /*5f360*/  STG.E.U16 desc[UR60][R42.64], R107 ;  /* 0x0000006b2a007986 */ /* 0x0003e2000c10153c */
[----:B------:R-:W-:Y:S01]  /*5f370*/  IMAD R25, R54, 0x1e0, RZ ;  /* 0x000001e036197824 */ /* 0x000fe200078e02ff */
[-C--:B------:R-:W-:Y:S01]  /*5f380*/  IADD3 R48, P4, R38, R244.reuse, RZ ;  /* 0x000000f426307210 */ /* 0x080fe20007f9e0ff */
[----:B------:R-:W-:Y:S01]  /*5f390*/  IMAD R49, R58, 0xf1, RZ ;  /* 0x000000f13a317824 */ /* 0x000fe200078e02ff */
[----:B------:R2:W-:Y:S01]  /*5f3a0*/  STG.E.U16 desc[UR60][R44.64], R41 ;  /* 0x000000292c007986 */ /* 0x0005e2000c10153c */
[----:B------:R-:W0:Y:S01]  /*5f3b0*/  LDC R52, c[0x0][0x278] ;  /* 0x00009e00ff347b82 */ /* 0x000e220000000800 */
[----:B-1----:R-:W-:Y:S01]  /*5f3c0*/  IMAD R43, R50, 0x1e4, RZ ;  /* 0x000001e4322b7824 */ /* 0x002fe200078e02ff */
[----:B------:R-:W-:Y:S01]  /*5f3d0*/  IADD3 R46, P3, R25, R244, RZ ;  /* 0x000000f4192e7210 */ /* 0x000fe20007f7e0ff */
[----:B--2---:R-:W-:Y:S01]  /*5f3e0*/  IMAD R55, R55, 0x1ec, RZ ;  /* 0x000001ec37377824 */ /* 0x004fe200078e02ff */
[----:B------:R-:W-:-:S04]  /*5f3f0*/  PRMT R42, R108, 0x7632, R42 ;  /* 0x000076326c2a7816 */ /* 0x000fc8000000002a */
[----:B------:R-:W1:Y:S01]  /*5f400*/  LDC R54, c[0x0][0x278] ;  /* 0x00009e00ff367b82 */ /* 0x000e620000000800 */
[----:B------:R-:W-:-:S04]  /*5f410*/  IADD3 R44, P0, R43, R244, RZ ;  /* 0x000000f42b2c7210 */ /* 0x000fc80007f1e0ff */
[----:B------:R-:W-:-:S03]  /*5f420*/  LEA.HI.X.SX32 R45, R59, R245, 0x1, P0 ;  /* 0x000000f53b2d7211 */ /* 0x000fc600000f0eff */
[----:B------:R-:W2:Y:S01]  /*5f430*/  LDC R59, c[0x0][0x278] ;  /* 0x00009e00ff3b7b82 */ /* 0x000ea20000000800 */
[-C--:B------:R-:W-:Y:S02]  /*5f440*/  LEA.HI.X.SX32 R47, R237, R245.reuse, 0x1, P3 ;  /* 0x000000f5ed2f7211 */ /* 0x080fe400018f0eff */
[----:B------:R-:W-:Y:S01]  /*5f450*/  LEA.HI.X.SX32 R49, R49, R245, 0x1, P4 ;  /* 0x000000f531317211 */ /* 0x000fe200020f0eff */
[----:B------:R-:W-:Y:S02]  /*5f460*/  IMAD R41, R53, 0x1e6, RZ ;  /* 0x000001e635297824 */ /* 0x000fe400078e02ff */
[----:B------:R4:W-:Y:S01]  /*5f470*/  STG.E.U16 desc[UR60][R46.64], R108 ;  /* 0x0000006c2e007986 */ /* 0x0009e2000c10153c */
[----:B------:R-:W-:Y:S01]  /*5f480*/  PRMT R50, R109, 0x7632, R50 ;  /* 0x000076326d327816 */ /* 0x000fe20000000032 */
[----:B------:R-:W1:Y:S02]  /*5f490*/  LDC R53, c[0x0][0x278] ;  /* 0x00009e00ff357b82 */ /* 0x000e640000000800 */
[----:B------:R0:W-:Y:S06]  /*5f4a0*/  STG.E.U16 desc[UR60][R48.64], R42 ;  /* 0x0000002a30007986 */ /* 0x0001ec000c10153c */
[----:B------:R-:W1:Y:S01]  /*5f4b0*/  LDC R58, c[0x0][0x278] ;  /* 0x00009e00ff3a7b82 */ /* 0x000e620000000800 */
[----:B----4-:R-:W-:-:S02]  /*5f4c0*/  IMAD R47, R57, 0xf3, RZ ;  /* 0x000000f3392f7824 */ /* 0x010fc400078e02ff */
[----:B0-----:R-:W-:Y:S01]  /*5f4d0*/  IMAD R42, R56, 0x1e8, RZ ;  /* 0x000001e8382a7824 */ /* 0x001fe200078e02ff */
[-C--:B------:R-:W-:Y:S01]  /*5f4e0*/  IADD3 R46, P3, R41, R244.reuse, RZ ;  /* 0x000000f4292e7210 */ /* 0x080fe20007f7e0ff */
[----:B------:R-:W-:Y:S01]  /*5f4f0*/  STG.E.U16 desc[UR60][R44.64], R109 ;  /* 0x0000006d2c007986 */ /* 0x000fe2000c10153c */
[----:B--2---:R-:W-:Y:S02]  /*5f500*/  IMAD R59, R59, 0xf6, RZ ;  /* 0x000000f63b3b7824 */ /* 0x004fe400078e02ff */
[----:B------:R-:W0:Y:S01]  /*5f510*/  LDC R56, c[0x0][0x278] ;  /* 0x00009e00ff387b82 */ /* 0x000e220000000800 */
[----:B------:R-:W-:Y:S02]  /*5f520*/  IADD3 R48, P4, R42, R244, RZ ;  /* 0x000000f42a307210 */ /* 0x000fe40007f9e0ff */
[-C--:B------:R-:W-:Y:S02]  /*5f530*/  LEA.HI.X.SX32 R47, R47, R245.reuse, 0x1, P3 ;  /* 0x000000f52f2f7211 */ /* 0x080fe400018f0eff */
[----:B------:R-:W-:-:S03]  /*5f540*/  LEA.HI.X.SX32 R49, R236, R245, 0x1, P4 ;  /* 0x000000f5ec317211 */ /* 0x000fc600020f0eff */
[----:B------:R-:W-:Y:S01]  /*5f550*/  STG.E.U16 desc[UR60][R46.64], R50 ;  /* 0x000000322e007986 */ /* 0x000fe2000c10153c */
[----:B------:R-:W2:Y:S03]  /*5f560*/  LDC R57, c[0x0][0x278] ;  /* 0x00009e00ff397b82 */ /* 0x000ea60000000800 */
[----:B------:R4:W-:Y:S05]  /*5f570*/  STG.E.U16 desc[UR60][R48.64], R110 ;  /* 0x0000006e30007986 */ /* 0x0009ea000c10153c */
[----:B------:R-:W3:Y:S01]  /*5f580*/  LDC R61, c[0x0][0x278] ;  /* 0x00009e00ff3d7b82 */ /* 0x000ee20000000800 */
[----:B----4-:R-:W-:-:S07]  /*5f590*/  IADD3 R48, P0, R55, R244, RZ ;  /* 0x000000f437307210 */ /* 0x010fce0007f1e0ff */
[----:B------:R-:W4:Y:S01]  /*5f5a0*/  LDC R60, c[0x0][0x278] ;  /* 0x00009e00ff3c7b82 */ /* 0x000f220000000800 */
[----:B------:R-:W-:-:S07]  /*5f5b0*/  LEA.HI.X.SX32 R49, R59, R245, 0x1, P0 ;  /* 0x000000f53b317211 */ /* 0x000fce00000f0eff */
[----:B------:R-:W4:Y:S01]  /*5f5c0*/  LDC R59, c[0x0][0x278] ;  /* 0x00009e00ff3b7b82 */ /* 0x000f220000000800 */
[----:B------:R-:W-:Y:S02]  /*5f5d0*/  IMAD R45, R51, 0x1ea, RZ ;  /* 0x000001ea332d7824 */ /* 0x000fe400078e02ff */
[----:B------:R-:W-:Y:S02]  /*5f5e0*/  IMAD R47, R52, 0xf5, RZ ;  /* 0x000000f5342f7824 */ /* 0x000fe400078e02ff */
[----:B-1----:R-:W-:Y:S01]  /*5f5f0*/  IMAD R54, R54, 0x1ee, RZ ;  /* 0x000001ee36367824 */ /* 0x002fe200078e02ff */
[-C--:B------:R-:W-:Y:S01]  /*5f600*/  IADD3 R46, P3, R45, R244.reuse, RZ ;  /* 0x000000f42d2e7210 */ /* 0x080fe20007f7e0ff */
[----:B------:R-:W-:Y:S01]  /*5f610*/  IMAD R44, R53, 0x1f0, RZ ;  /* 0x000001f0352c7824 */ /* 0x000fe200078e02ff */
[----:B------:R-:W-:Y:S01]  /*5f620*/  PRMT R110, R110, 0x7632, R110 ;  /* 0x000076326e6e7816 */ /* 0x000fe2000000006e */
[----:B0-----:R-:W-:Y:S01]  /*5f630*/  IMAD R51, R56, 0xf7, RZ ;  /* 0x000000f738337824 */ /* 0x001fe200078e02ff */
[-C--:B------:R-:W-:Y:S01]  /*5f640*/  LEA.HI.X.SX32 R47, R47, R245.reuse, 0x1, P3 ;  /* 0x000000f52f2f7211 */ /* 0x080fe200018f0eff */
[----:B--2---:R-:W-:Y:S01]  /*5f650*/  IMAD R57, R57, 0x1f4, RZ ;  /* 0x000001f439397824 */ /* 0x004fe200078e02ff */
[-C--:B------:R-:W-:Y:S01]  /*5f660*/  IADD3 R50, P3, R54, R244.reuse, RZ ;  /* 0x000000f436327210 */ /* 0x080fe20007f7e0ff */
[----:B------:R-:W0:Y:S01]  /*5f670*/  LDC R62, c[0x0][0x278] ;  /* 0x00009e00ff3e7b82 */ /* 0x000e220000000800 */
[----:B------:R-:W-:Y:S01]  /*5f680*/  IADD3 R52, P4, R44, R244, RZ ;  /* 0x000000f42c347210 */ /* 0x000fe20007f9e0ff */
[----:B------:R-:W-:Y:S01]  /*5f690*/  STG.E.U16 desc[UR60][R46.64], R110 ;  /* 0x0000006e2e007986 */ /* 0x000fe2000c10153c */
[----:B------:R-:W-:-:S03]  /*5f6a0*/  LEA.HI.X.SX32 R51, R51, R245, 0x1, P3 ;  /* 0x000000f533337211 */ /* 0x000fc600018f0eff */
[----:B------:R1:W-:Y:S02]  /*5f6b0*/  STG.E.U16 desc[UR60][R48.64], R111 ;  /* 0x0000006f30007986 */ /* 0x0003e4000c10153c */
[----:B------:R-:W2:Y:S01]  /*5f6c0*/  LDC R87, c[0x0][0x278] ;  /* 0x00009e00ff577b82 */ /* 0x000ea20000000800 */
[----:B----4-:R-:W-:-:S05]  /*5f6d0*/  IMAD R59, R59, 0xf8, RZ ;  /* 0x000000f83b3b7824 */ /* 0x010fca00078e02ff */
[----:B------:R-:W-:Y:S02]  /*5f6e0*/  LEA.HI.X.SX32 R53, R59, R245, 0x1, P4 ;  /* 0x000000f53b357211 */ /* 0x000fe400020f0eff */
[----:B------:R-:W4:Y:S01]  /*5f6f0*/  LDC R90, c[0x0][0x278] ;  /* 0x00009e00ff5a7b82 */ /* 0x000f220000000800 */
[----:B-1----:R-:W-:-:S04]  /*5f700*/  IADD3 R48, P3, R57, R244, RZ ;  /* 0x000000f439307210 */ /* 0x002fc80007f7e0ff */
[----:B------:R-:W-:-:S03]  /*5f710*/  LEA.HI.X.SX32 R49, R239, R245, 0x1, P3 ;  /* 0x000000f5ef317211 */ /* 0x000fc600018f0eff */
[----:B------:R-:W1:Y:S08]  /*5f720*/  LDC R59, c[0x0][0x278] ;  /* 0x00009e00ff3b7b82 */ /* 0x000e700000000800 */
[----:B------:R-:W0:Y:S01]  /*5f730*/  LDC R239, c[0x0][0x278] ;  /* 0x00009e00ffef7b82 */ /* 0x000e220000000800 */
[----:B------:R-:W-:Y:S01]  /*5f740*/  PRMT R46, R111, 0x7632, R46 ;  /* 0x000076326f2e7816 */ /* 0x000fe2000000002e */
[----:B------:R-:W-:-:S02]  /*5f750*/  IMAD R58, R58, 0x1f2, RZ ;  /* 0x000001f23a3a7824 */ /* 0x000fc400078e02ff */
[----:B------:R-:W-:Y:S02]  /*5f760*/  IMAD R47, R81, 0xf9, RZ ;  /* 0x000000f9512f7824 */ /* 0x000fe400078e02ff */
[----:B------:R2:W-:Y:S01]  /*5f770*/  STG.E.U16 desc[UR60][R50.64], R46 ;  /* 0x0000002e32007986 */ /* 0x0005e2000c10153c */
[----:B------:R-:W-:Y:S01]  /*5f780*/  IMAD R56, R80, 0x1f6, RZ ;  /* 0x000001f650387824 */ /* 0x000fe200078e02ff */
[----:B------:R-:W4:Y:S02]  /*5f790*/  LDC R81, c[0x0][0x278] ;  /* 0x00009e00ff517b82 */ /* 0x000f240000000800 */
[----:B------:R2:W-:Y:S01]  /*5f7a0*/  STG.E.U16 desc[UR60][R52.64], R112 ;  /* 0x0000007034007986 */ /* 0x0005e2000c10153c */
[----:B-1----:R-:W-:-:S05]  /*5f7b0*/  IMAD R59, R59, 0x1f8, RZ ;  /* 0x000001f83b3b7824 */ /* 0x002fca00078e02ff */
[----:B------:R-:W1:Y:S01]  /*5f7c0*/  LDC R80, c[0x0][0x278] ;  /* 0x00009e00ff507b82 */ /* 0x000e620000000800 */
[----:B--2---:R-:W-:-:S04]  /*5f7d0*/  IADD3 R46, P0, R58, R244, RZ ;  /* 0x000000f43a2e7210 */ /* 0x004fc80007f1e0ff */
[----:B------:R-:W-:Y:S02]  /*5f7e0*/  LEA.HI.X.SX32 R47, R47, R245, 0x1, P0 ;  /* 0x000000f52f2f7211 */ /* 0x000fe400000f0eff */
[----:B------:R-:W-:Y:S01]  /*5f7f0*/  PRMT R112, R112, 0x7632, R112 ;  /* 0x0000763270707816 */ /* 0x000fe20000000070 */
[----:B0-----:R-:W-:Y:S01]  /*5f800*/  IMAD R239, R239, 0xfc, RZ ;  /* 0x000000fcefef7824 */ /* 0x001fe200078e02ff */
[----:B------:R-:W0:Y:S03]  /*5f810*/  LDC R53, c[0x0][0x278] ;  /* 0x00009e00ff357b82 */ /* 0x000e260000000800 */
[----:B------:R2:W-:Y:S05]  /*5f820*/  STG.E.U16 desc[UR60][R46.64], R112 ;  /* 0x000000702e007986 */ /* 0x0005ea000c10153c */
[----:B------:R-:W4:Y:S01]  /*5f830*/  LDC R88, c[0x0][0x278] ;  /* 0x00009e00ff587b82 */ /* 0x000f220000000800 */
[----:B--2---:R-:W-:-:S07]  /*5f840*/  IADD3 R46, P3, R59, R244, RZ ;  /* 0x000000f43b2e7210 */ /* 0x004fce0007f7e0ff */
[----:B------:R-:W2:Y:S01]  /*5f850*/  LDC R86, c[0x0][0x278] ;  /* 0x00009e00ff567b82 */ /* 0x000ea20000000800 */
[----:B------:R-:W-:-:S07]  /*5f860*/  LEA.HI.X.SX32 R47, R239, R245, 0x1, P3 ;  /* 0x000000f5ef2f7211 */ /* 0x000fce00018f0eff */
[----:B------:R-:W1:Y:S01]  /*5f870*/  LDC R239, c[0x0][0x278] ;  /* 0x00009e00ffef7b82 */ /* 0x000e620000000800 */
[----:B---3--:R-:W-:Y:S01]  /*5f880*/  IMAD R51, R82, 0xfb, RZ ;  /* 0x000000fb52337824 */ /* 0x008fe200078e02ff */
[----:B------:R-:W-:Y:S01]  /*5f890*/  IADD3 R50, P4, R56, R244, RZ ;  /* 0x000000f438327210 */ /* 0x000fe20007f9e0ff */
[----:B------:R-:W-:Y:S01]  /*5f8a0*/  IMAD R61, R61, 0x1fc, RZ ;  /* 0x000001fc3d3d7824 */ /* 0x000fe200078e02ff */
[----:B------:R-:W-:-:S04]  /*5f8b0*/  PRMT R52, R113, 0x7632, R52 ;  /* 0x0000763271347816 */ /* 0x000fc80000000034 */
[----:B------:R-:W3:Y:S01]  /*5f8c0*/  LDC R82, c[0x0][0x278] ;  /* 0x00009e00ff527b82 */ /* 0x000ee20000000800 */
[----:B------:R-:W-:Y:S01]  /*5f8d0*/  LEA.HI.X.SX32 R51, R51, R245, 0x1, P4 ;  /* 0x000000f533337211 */ /* 0x000fe200020f0eff */
[----:B------:R-:W-:Y:S04]  /*5f8e0*/  STG.E.U16 desc[UR60][R48.64], R113 ;  /* 0x0000007130007986 */ /* 0x000fe8000c10153c */
[----:B------:R0:W-:Y:S01]  /*5f8f0*/  STG.E.U16 desc[UR60][R50.64], R52 ;  /* 0x0000003432007986 */ /* 0x0001e2000c10153c */
[----:B------:R-:W-:Y:S01]  /*5f900*/  IMAD R60, R60, 0x1fa, RZ ;  /* 0x000001fa3c3c7824 */ /* 0x000fe200078e02ff */
[----:B------:R-:W2:Y:S01]  /*5f910*/  LDC R91, c[0x0][0x278] ;  /* 0x00009e00ff5b7b82 */ /* 0x000ea20000000800 */
[----:B-1----:R-:W-:-:S07]  /*5f920*/  IMAD R239, R239, 0xfe, RZ ;  /* 0x000000feefef7824 */ /* 0x002fce00078e02ff */
[----:B------:R-:W1:Y:S01]  /*5f930*/  LDC R83, c[0x0][0x278] ;  /* 0x00009e00ff537b82 */ /* 0x000e620000000800 */
[----:B0-----:R-:W-:-:S04]  /*5f940*/  IADD3 R50, P3, R61, R244, RZ ;  /* 0x000000f43d327210 */ /* 0x001fc80007f7e0ff */
[----:B------:R-:W-:-:S03]  /*5f950*/  LEA.HI.X.SX32 R51, R239, R245, 0x1, P3 ;  /* 0x000000f5ef337211 */ /* 0x000fc600018f0eff */
[----:B------:R-:W0:Y:S01]  /*5f960*/  LDC R239, c[0x0][0x278] ;  /* 0x00009e00ffef7b82 */ /* 0x000e220000000800 */
[----:B------:R-:W-:Y:S01]  /*5f970*/  IMAD R62, R62, 0x1fe, RZ ;  /* 0x000001fe3e3e7824 */ /* 0x000fe200078e02ff */
[----:B------:R-:W-:Y:S01]  /*5f980*/  IADD3 R48, P0, R60, R244, RZ ;  /* 0x000000f43c307210 */ /* 0x000fe20007f1e0ff */
[----:B------:R-:W-:Y:S01]  /*5f990*/  IMAD R49, R53, 0xfd, RZ ;  /* 0x000000fd35317824 */ /* 0x000fe200078e02ff */
[----:B---3--:R-:W-:Y:S01]  /*5f9a0*/  LEA R53, R82, -R82, 0x8 ;  /* 0x8000005252357211 */ /* 0x008fe200078e40ff */
[----:B------:R3:W-:Y:S01]  /*5f9b0*/  STG.E.U16 desc[UR60][R46.64], R114 ;  /* 0x000000722e007986 */ /* 0x0007e2000c10153c */
[----:B------:R-:W-:Y:S02]  /*5f9c0*/  IADD3 R52, P4, R62, R244, RZ ;  /* 0x000000f43e347210 */ /* 0x000fe40007f9e0ff */
[-C--:B------:R-:W-:Y:S01]  /*5f9d0*/  LEA.HI.X.SX32 R49, R49, R245.reuse, 0x1, P0 ;  /* 0x000000f531317211 */ /* 0x080fe200000f0eff */
[----:B------:R-:W1:Y:S01]  /*5f9e0*/  LDC R85, c[0x0][0x278] ;  /* 0x00009e00ff557b82 */ /* 0x000e620000000800 */
[----:B------:R-:W-:-:S02]  /*5f9f0*/  LEA.HI.X.SX32 R53, R53, R245, 0x1, P4 ;  /* 0x000000f535357211 */ /* 0x000fc400020f0eff */
[----:B---3--:R-:W-:-:S05]  /*5fa00*/  PRMT R114, R114, 0x7632, R114 ;  /* 0x0000763272727816 */ /* 0x008fca0000000072 */
[----:B------:R-:W3:Y:S01]  /*5fa10*/  LDC R84, c[0x0][0x278] ;  /* 0x00009e00ff547b82 */ /* 0x000ee20000000800 */
[----:B------:R-:W-:Y:S01]  /*5fa20*/  PRMT R46, R115, 0x7632, R46 ;  /* 0x00007632732e7816 */ /* 0x000fe2000000002e */
[----:B------:R4:W-:Y:S01]  /*5fa30*/  STG.E.U16 desc[UR60][R48.64], R114 ;  /* 0x0000007230007986 */ /* 0x0009e2000c10153c */
[----:B------:R-:W-:-:S03]  /*5fa40*/  SHF.L.U32 R47, R80, 0x8, RZ ;  /* 0x00000008502f7819 */ /* 0x000fc600000006ff */
[----:B------:R2:W-:Y:S01]  /*5fa50*/  STG.E.U16 desc[UR60][R50.64], R115 ;  /* 0x0000007332007986 */ /* 0x0005e2000c10153c */
[----:B0-----:R-:W-:Y:S01]  /*5fa60*/  IMAD R239, R239, 0x102, RZ ;  /* 0x00000102efef7824 */ /* 0x001fe200078e02ff */
[----:B------:R-:W0:Y:S02]  /*5fa70*/  LDC R89, c[0x0][0x278] ;  /* 0x00009e00ff597b82 */ /* 0x000e240000000800 */
[----:B------:R1:W-:Y:S01]  /*5fa80*/  STG.E.U16 desc[UR60][R52.64], R46 ;  /* 0x0000002e34007986 */ /* 0x0003e2000c10153c */
[----:B----4-:R-:W-:Y:S01]  /*5fa90*/  IMAD R48, R81, 0x202, RZ ;  /* 0x0000020251307824 */ /* 0x010fe200078e02ff */
[----:B--2---:R-:W-:-:S04]  /*5faa0*/  LEA R49, R86, R86, 0x8 ;  /* 0x0000005656317211 */ /* 0x004fc800078e40ff */
[----:B------:R-:W2:Y:S01]  /*5fab0*/  LDC R81, c[0x0][0x278] ;  /* 0x00009e00ff517b82 */ /* 0x000ea20000000800 */
[----:B------:R-:W-:Y:S01]  /*5fac0*/  IMAD R50, R90, 0x204, RZ ;  /* 0x000002045a327824 */ /* 0x000fe200078e02ff */
[-C--:B-1----:R-:W-:Y:S01]  /*5fad0*/  LEA R46, P3, R87, R244.reuse, 0x9 ;  /* 0x000000f4572e7211 */ /* 0x082fe200078648ff */
[----:B------:R-:W-:Y:S01]  /*5fae0*/  IMAD R52, R88, 0x206, RZ ;  /* 0x0000020658347824 */ /* 0x000fe200078e02ff */
[-C--:B------:R-:W-:Y:S01]  /*5faf0*/  IADD3 R48, P0, R48, R244.reuse, RZ ;  /* 0x000000f430307210 */ /* 0x080fe20007f1e0ff */
[----:B------:R-:W-:Y:S01]  /*5fb00*/  IMAD R53, R91, 0x103, RZ ;  /* 0x000001035b357824 */ /* 0x000fe200078e02ff */
[----:B------:R-:W-:Y:S02]  /*5fb10*/  LEA.HI.X.SX32 R47, R47, R245, 0x1, P3 ;  /* 0x000000f52f2f7211 */ /* 0x000fe400018f0eff */
[----:B------:R-:W1:Y:S01]  /*5fb20*/  LDC R80, c[0x0][0x278] ;  /* 0x00009e00ff507b82 */ /* 0x000e620000000800 */
[----:B------:R-:W-:-:S04]  /*5fb30*/  IADD3 R50, P3, R50, R244, RZ ;  /* 0x000000f432327210 */ /* 0x000fc80007f7e0ff */
[----:B------:R-:W-:-:S03]  /*5fb40*/  LEA.HI.X.SX32 R51, R239, R245, 0x1, P3 ;  /* 0x000000f5ef337211 */ /* 0x000fc600018f0eff */
[----:B------:R-:W4:Y:S01]  /*5fb50*/  LDC R239, c[0x0][0x278] ;  /* 0x00009e00ffef7b82 */ /* 0x000f220000000800 */
[----:B------:R-:W-:Y:S01]  /*5fb60*/  IADD3 R52, P4, R52, R244, RZ ;  /* 0x000000f434347210 */ /* 0x000fe20007f9e0ff */
[----:B------:R3:W-:Y:S01]  /*5fb70*/  STG.E.U16 desc[UR60][R46.64], R116 ;  /* 0x000000742e007986 */ /* 0x0007e2000c10153c */
[-C--:B------:R-:W-:Y:S02]  /*5fb80*/  LEA.HI.X.SX32 R49, R49, R245.reuse, 0x1, P0 ;  /* 0x000000f531317211 */ /* 0x080fe400000f0eff */
[----:B------:R-:W-:-:S03]  /*5fb90*/  LEA.HI.X.SX32 R53, R53, R245, 0x1, P4 ;  /* 0x000000f535357211 */ /* 0x000fc600020f0eff */
[----:B------:R-:W1:Y:S01]  /*5fba0*/  LDC R82, c[0x0][0x278] ;  /* 0x00009e00ff527b82 */ /* 0x000e620000000800 */
[----:B---3--:R-:W-:Y:S02]  /*5fbb0*/  PRMT R116, R116, 0x7632, R116 ;  /* 0x0000763274747816 */ /* 0x008fe40000000074 */
[----:B------:R-:W-:-:S05]  /*5fbc0*/  PRMT R46, R117, 0x7632, R46 ;  /* 0x00007632752e7816 */ /* 0x000fca000000002e */
[----:B------:R-:W3:Y:S01]  /*5fbd0*/  LDC R88, c[0x0][0x278] ;  /* 0x00009e00ff587b82 */ /* 0x000ee20000000800 */
[----:B------:R-:W-:Y:S04]  /*5fbe0*/  STG.E.U16 desc[UR60][R48.64], R116 ;  /* 0x0000007430007986 */ /* 0x000fe8000c10153c */
[----:B------:R-:W-:Y:S03]  /*5fbf0*/  STG.E.U16 desc[UR60][R50.64], R117 ;  /* 0x0000007532007986 */ /* 0x000fe6000c10153c */
[----:B------:R-:W3:Y:S01]  /*5fc00*/  LDC R87, c[0x0][0x278] ;  /* 0x00009e00ff577b82 */ /* 0x000ee20000000800 */
[----:B------:R0:W-:Y:S01]  /*5fc10*/  STG.E.U16 desc[UR60][R52.64], R46 ;  /* 0x0000002e34007986 */ /* 0x0001e2000c10153c */
[----:B----4-:R-:W-:-:S06]  /*5fc20*/  IMAD R239, R239, 0x104, RZ ;  /* 0x00000104efef7824 */ /* 0x010fcc00078e02ff */
[----:B------:R-:W4:Y:S01]  /*5fc30*/  LDC R86, c[0x0][0x278] ;  /* 0x00009e00ff567b82 */ /* 0x000f220000000800 */
[----:B0-----:R-:W-:Y:S02]  /*5fc40*/  IMAD R46, R83, 0x208, RZ ;  /* 0x00000208532e7824 */ /* 0x001fe400078e02ff */
[----:B------:R-:W-:-:S05]  /*5fc50*/  IMAD R50, R85, 0x20c, RZ ;  /* 0x0000020c55327824 */ /* 0x000fca00078e02ff */
[----:B------:R-:W0:Y:S01]  /*5fc60*/  LDC R90, c[0x0][0x278] ;  /* 0x00009e00ff5a7b82 */ /* 0x000e220000000800 */
[----:B------:R-:W-:-:S04]  /*5fc70*/  IADD3 R46, P0, R46, R244, RZ ;  /* 0x000000f42e2e7210 */ /* 0x000fc80007f1e0ff */
[----:B------:R-:W-:-:S03]  /*5fc80*/  LEA.HI.X.SX32 R47, R239, R245, 0x1, P0 ;  /* 0x000000f5ef2f7211 */ /* 0x000fc600000f0eff */
[----:B------:R-:W2:Y:S01]  /*5fc90*/  LDC R239, c[0x0][0x278] ;  /* 0x00009e00ffef7b82 */ /* 0x000ea20000000800 */
[----:B------:R-:W-:Y:S01]  /*5fca0*/  IADD3 R50, P4, R50, R244, RZ ;  /* 0x000000f432327210 */ /* 0x000fe20007f9e0ff */
[----:B------:R-:W-:Y:S02]  /*5fcb0*/  IMAD R48, R84, 0x20a, RZ ;  /* 0x0000020a54307824 */ /* 0x000fe400078e02ff */
[----:B------:R-:W-:-:S03]  /*5fcc0*/  IMAD R49, R89, 0x105, RZ ;  /* 0x0000010559317824 */ /* 0x000fc600078e02ff */
[----:B------:R-:W-:Y:S01]  /*5fcd0*/  IADD3 R48, P3, R48, R244, RZ ;  /* 0x000000f430307210 */ /* 0x000fe20007f7e0ff */
[----:B------:R-:W0:Y:S01]  /*5fce0*/  LDC R91, c[0x0][0x278] ;  /* 0x00009e00ff5b7b82 */ /* 0x000e220000000800 */
[----:B------:R-:W-:-:S07]  /*5fcf0*/  PRMT R52, R118, 0x7632, R52 ;  /* 0x0000763276347816 */ /* 0x000fce0000000034 */
[----:B------:R-:W4:Y:S01]  /*5fd00*/  LDC R83, c[0x0][0x278] ;  /* 0x00009e00ff537b82 */ /* 0x000f220000000800 */
[----:B--2---:R-:W-:Y:S01]  /*5fd10*/  IMAD R239, R239, 0x106, RZ ;  /* 0x00000106efef7824 */ /* 0x004fe200078e02ff */
[----:B------:R-:W-:Y:S06]  /*5fd20*/  STG.E.U16 desc[UR60][R46.64], R118 ;  /* 0x000000762e007986 */ /* 0x000fec000c10153c */
[----:B------:R-:W2:Y:S01]  /*5fd30*/  LDC R85, c[0x0][0x278] ;  /* 0x00009e00ff557b82 */ /* 0x000ea20000000800 */
[----:B------:R-:W-:-:S07]  /*5fd40*/  LEA.HI.X.SX32 R51, R239, R245, 0x1, P4 ;  /* 0x000000f5ef337211 */ /* 0x000fce00020f0eff */
[----:B------:R-:W1:Y:S01]  /*5fd50*/  LDC R239, c[0x0][0x278] ;  /* 0x00009e00ffef7b82 */ /* 0x000e620000000800 */
[----:B------:R-:W-:-:S05]  /*5fd60*/  LEA.HI.X.SX32 R49, R49, R245, 0x1, P3 ;  /* 0x000000f531317211 */ /* 0x000fca00018f0eff */
[----:B------:R3:W-:Y:S01]  /*5fd70*/  STG.E.U16 desc[UR60][R48.64], R52 ;  /* 0x0000003430007986 */ /* 0x0007e2000c10153c */
[----:B------:R-:W-:Y:S01]  /*5fd80*/  PRMT R53, R119, 0x7632, R53 ;  /* 0x0000763277357816 */ /* 0x000fe20000000035 */
[----:B------:R-:W0:Y:S08]  /*5fd90*/  LDC R84, c[0x0][0x278] ;  /* 0x00009e00ff547b82 */ /* 0x000e300000000800 */
[----:B------:R-:W0:Y:S01]  /*5fda0*/  LDC R89, c[0x0][0x278] ;  /* 0x00009e00ff597b82 */ /* 0x000e220000000800 */
[----:B---3--:R-:W-:-:S05]  /*5fdb0*/  IMAD R48, R81, 0x210, RZ ;  /* 0x0000021051307824 */ /* 0x008fca00078e02ff */
[----:B------:R-:W-:Y:S01]  /*5fdc0*/  IADD3 R48, P0, R48, R244, RZ ;  /* 0x000000f430307210 */ /* 0x000fe20007f1e0ff */
[----:B-1----:R-:W-:Y:S01]  /*5fdd0*/  IMAD R239, R239, 0x108, RZ ;  /* 0x00000108efef7824 */ /* 0x002fe200078e02ff */
[----:B------:R-:W1:Y:S04]  /*5fde0*/  LDC R92, c[0x0][0x278] ;  /* 0x00009e00ff5c7b82 */ /* 0x000e680000000800 */
[----:B------:R-:W-:-:S04]  /*5fdf0*/  LEA.HI.X.SX32 R49, R239, R245, 0x1, P0 ;  /* 0x000000f5ef317211 */ /* 0x000fc800000f0eff */
[----:B------:R-:W3:Y:S01]  /*5fe00*/  LDC R239, c[0x0][0x278] ;  /* 0x00009e00ffef7b82 */ /* 0x000ee20000000800 */
[----:B------:R-:W-:Y:S02]  /*5fe10*/  IMAD R46, R80, 0x20e, RZ ;  /* 0x0000020e502e7824 */ /* 0x000fe400078e02ff */
[----:B------:R-:W-:Y:S02]  /*5fe20*/  IMAD R47, R82, 0x107, RZ ;  /* 0x00000107522f7824 */ /* 0x000fe400078e02ff */
[----:B------:R-:W-:Y:S01]  /*5fe30*/  IMAD R52, R88, 0x214, RZ ;  /* 0x0000021458347824 */ /* 0x000fe200078e02ff */
[----:B------:R-:W-:Y:S01]  /*5fe40*/  IADD3 R46, P3, R46, R244, RZ ;  /* 0x000000f42e2e7210 */ /* 0x000fe20007f7e0ff */
[----:B------:R-:W-:Y:S01]  /*5fe50*/  STG.E.U16 desc[UR60][R50.64], R119 ;  /* 0x0000007732007986 */ /* 0x000fe2000c10153c */
[----:B------:R-:W1:Y:S02]  /*5fe60*/  LDC R80, c[0x0][0x278] ;  /* 0x00009e00ff507b82 */ /* 0x000e640000000800 */
[----:B------:R-:W-:-:S02]  /*5fe70*/  LEA.HI.X.SX32 R47, R47, R245, 0x1, P3 ;  /* 0x000000f52f2f7211 */ /* 0x000fc400018f0eff */
[----:B------:R-:W-:-:S03]  /*5fe80*/  IADD3 R52, P4, R52, R244, RZ ;  /* 0x000000f434347210 */ /* 0x000fc60007f9e0ff */
[----:B------:R4:W-:Y:S01]  /*5fe90*/  STG.E.U16 desc[UR60][R46.64], R53 ;  /* 0x000000352e007986 */ /* 0x0009e2000c10153c */
[----:B------:R-:W1:Y:S01]  /*5fea0*/  LDC R81, c[0x0][0x278] ;  /* 0x00009e00ff517b82 */ /* 0x000e620000000800 */
[----:B---3--:R-:W-:-:S07]  /*5feb0*/  IMAD R239, R239, 0x10a, RZ ;  /* 0x0000010aefef7824 */ /* 0x008fce00078e02ff */
[----:B------:R-:W3:Y:S01]  /*5fec0*/  LDC R82, c[0x0][0x278] ;  /* 0x00009e00ff527b82 */ /* 0x000ee20000000800 */
[----:B----4-:R-:W-:-:S07]  /*5fed0*/  LEA.HI.X.SX32 R53, R239, R245, 0x1, P4 ;  /* 0x000000f5ef357211 */ /* 0x010fce00020f0eff */
[----:B------:R-:W4:Y:S01]  /*5fee0*/  LDC R239, c[0x0][0x278] ;  /* 0x00009e00ffef7b82 */ /* 0x000f220000000800 */
[----:B------:R-:W-:Y:S02]  /*5fef0*/  IMAD R50, R83, 0x212, RZ ;  /* 0x0000021253327824 */ /* 0x000fe400078e02ff */
[----:B--2---:R-:W-:-:S03]  /*5ff00*/  IMAD R51, R85, 0x109, RZ ;  /* 0x0000010955337824 */ /* 0x004fc600078e02ff */
[----:B------:R-:W-:Y:S01]  /*5ff10*/  IADD3 R50, P3, R50, R244, RZ ;  /* 0x000000f432327210 */ /* 0x000fe20007f7e0ff */
[----:B------:R2:W-:Y:S01]  /*5ff20*/  STG.E.U16 desc[UR60][R48.64], R120 ;  /* 0x0000007830007986 */ /* 0x0005e2000c10153c */
[----:B------:R-:W-:Y:S01]  /*5ff30*/  PRMT R46, R120, 0x7632, R46 ;  /* 0x00007632782e7816 */ /* 0x000fe2000000002e */
[----:B0-----:R-:W-:Y:S01]  /*5ff40*/  IMAD R47, R89, 0x10b, RZ ;  /* 0x0000010b592f7824 */ /* 0x001fe200078e02ff */
[----:B------:R-:W-:Y:S01]  /*5ff50*/  LEA.HI.X.SX32 R51, R51, R245, 0x1, P3 ;  /* 0x000000f533337211 */ /* 0x000fe200018f0eff */
[----:B------:R-:W0:Y:S04]  /*5ff60*/  LDC R83, c[0x0][0x278] ;  /* 0x00009e00ff537b82 */ /* 0x000e280000000800 */
[----:B------:R1:W-:Y:S01]  /*5ff70*/  STG.E.U16 desc[UR60][R50.64], R46 ;  /* 0x0000002e32007986 */ /* 0x0003e2000c10153c */
[----:B--2---:R-:W-:-:S03]  /*5ff80*/  IMAD R48, R87, 0x218, RZ ;  /* 0x0000021857307824 */ /* 0x004fc600078e02ff */
[----:B------:R2:W-:Y:S01]  /*5ff90*/  STG.E.U16 desc[UR60][R52.64], R121 ;  /* 0x0000007934007986 */ /* 0x0005e2000c10153c */
[----:B------:R-:W3:Y:S01]  /*5ffa0*/  LDC R85, c[0x0][0x278] ;  /* 0x00009e00ff557b82 */ /* 0x000ee20000000800 */
[----:B----4-:R-:W-:Y:S01]  /*5ffb0*/  IMAD R239, R239, 0x10c, RZ ;  /* 0x0000010cefef7824 */ /* 0x010fe200078e02ff */
[----:B------:R-:W-:-:S04]  /*5ffc0*/  IADD3 R48, P3, R48, R244, RZ ;  /* 0x000000f430307210 */ /* 0x000fc80007f7e0ff */
[----:B------:R-:W-:Y:S01]  /*5ffd0*/  LEA.HI.X.SX32 R49, R239, R245, 0x1, P3 ;  /* 0x000000f5ef317211 */ /* 0x000fe200018f0eff */
[----:B-1----:R-:W-:Y:S01]  /*5ffe0*/  IMAD R46, R84, 0x216, RZ ;  /* 0x00000216542e7824 */ /* 0x002fe200078e02ff */
[----:B------:R-:W1:Y:S08]  /*5fff0*/  LDC R239, c[0x0][0x278] ;  /* 0x00009e00ffef7b82 */ /* 0x000e700000000800 */
[----:B--2---:R-:W2:Y:S01]  /*60000*/  LDC R53, c[0x0][0x278] ;  /* 0x00009e00ff357b82 */ /* 0x004ea20000000800 */
[----:B------:R-:W-:-:S02]  /*60010*/  IADD3 R46, P0, R46, R244, RZ ;  /* 0x000000f42e2e7210 */ /* 0x000fc40007f1e0ff */
[----:B------:R-:W-:Y:S02]  /*60020*/  PRMT R121, R121, 0x7632, R121 ;  /* 0x0000763279797816 */ /* 0x000fe40000000079 */
[----:B------:R-:W-:-:S03]  /*60030*/  LEA.HI.X.SX32 R47, R47, R245, 0x1, P0 ;  /* 0x000000f52f2f7211 */ /* 0x000fc600000f0eff */
[----:B------:R-:W4:Y:S01]  /*60040*/  LDC R84, c[0x0][0x278] ;  /* 0x00009e00ff547b82 */ /* 0x000f220000000800 */
[----:B------:R-:W-:Y:S01]  /*60050*/  IMAD R50, R86, 0x21a, RZ ;  /* 0x0000021a56327824 */ /* 0x000fe200078e02ff */
[----:B------:R2:W-:Y:S01]  /*60060*/  STG.E.U16 desc[UR60][R46.64], R121 ;  /* 0x000000792e007986 */ /* 0x0005e2000c10153c */
[----:B------:R-:W-:-:S03]  /*60070*/  IMAD R51, R90, 0x10d, RZ ;  /* 0x0000010d5a337824 */ /* 0x000fc600078e02ff */
[-C--:B------:R-:W-:Y:S01]  /*60080*/  IADD3 R50, P4, R50, R244.reuse, RZ ;  /* 0x000000f432327210 */ /* 0x080fe20007f9e0ff */
[----:B-1----:R-:W-:Y:S01]  /*60090*/  IMAD R239, R239, 0x10e, RZ ;  /* 0x0000010eefef7824 */ /* 0x002fe200078e02ff */
[----:B------:R-:W-:Y:S01]  /*600a0*/  PRMT R52, R122, 0x7632, R52 ;  /* 0x000076327a347816 */ /* 0x000fe20000000034 */
[----:B------:R-:W1:Y:S01]  /*600b0*/  LDC R86, c[0x0][0x278] ;  /* 0x00009e00ff567b82 */ /* 0x000e620000000800 */
[----:B--2---:R-:W-:Y:S01]  /*600c0*/  IMAD R46, R53, 0x21c, RZ ;  /* 0x0000021c352e7824 */ /* 0x004fe200078e02ff */
[----:B------:R-:W-:Y:S01]  /*600d0*/  LEA.HI.X.SX32 R51, R51, R245, 0x1, P4 ;  /* 0x000000f533337211 */ /* 0x000fe200020f0eff */
[----:B------:R2:W-:Y:S05]  /*600e0*/  STG.E.U16 desc[UR60][R48.64], R122 ;  /* 0x0000007a30007986 */ /* 0x0005ea000c10153c */
[----:B------:R-:W1:Y:S01]  /*600f0*/  LDC R90, c[0x0][0x278] ;  /* 0x00009e00ff5a7b82 */ /* 0x000e620000000800 */
[----:B------:R-:W-:-:S04]  /*60100*/  IADD3 R46, P3, R46, R244, RZ ;  /* 0x000000f42e2e7210 */ /* 0x000fc80007f7e0ff */
[----:B------:R-:W-:-:S03]  /*60110*/  LEA.HI.X.SX32 R47, R239, R245, 0x1, P3 ;  /* 0x000000f5ef2f7211 */ /* 0x000fc600018f0eff */
[----:B------:R-:W1:Y:S01]  /*60120*/  LDC R239, c[0x0][0x278] ;  /* 0x00009e00ffef7b82 */ /* 0x000e620000000800 */
[----:B------:R0:W-:Y:S01]  /*60130*/  STG.E.U16 desc[UR60][R50.64], R52 ;  /* 0x0000003432007986 */ /* 0x0001e2000c10153c */
[----:B--2---:R-:W-:Y:S02]  /*60140*/  IMAD R48, R80, 0x21e, RZ ;  /* 0x0000021e50307824 */ /* 0x004fe400078e02ff */
[----:B------:R-:W-:Y:S02]  /*60150*/  IMAD R49, R81, 0x10f, RZ ;  /* 0x0000010f51317824 */ /* 0x000fe400078e02ff */
[----:B----4-:R-:W-:Y:S01]  /*60160*/  IMAD R53, R84, 0x111, RZ ;  /* 0x0000011154357824 */ /* 0x010fe200078e02ff */
[-C--:B------:R-:W-:Y:S01]  /*60170*/  IADD3 R48, P0, R48, R244.reuse, RZ ;  /* 0x000000f430307210 */ /* 0x080fe20007f1e0ff */
[----:B------:R-:W2:Y:S01]  /*60180*/  LDC R88, c[0x0][0x278] ;  /* 0x00009e00ff587b82 */ /* 0x000ea20000000800 */
[----:B0-----:R-:W-:Y:S02]  /*60190*/  IMAD R50, R83, 0x220, RZ ;  /* 0x0000022053327824 */ /* 0x001fe400078e02ff */
[----:B---3--:R-:W-:Y:S01]  /*601a0*/  IMAD R52, R85, 0x222, RZ ;  /* 0x0000022255347824 */ /* 0x008fe200078e02ff */
[----:B------:R-:W-:Y:S01]  /*601b0*/  LEA.HI.X.SX32 R49, R49, R245, 0x1, P0 ;  /* 0x000000f531317211 */ /* 0x000fe200000f0eff */
[----:B------:R0:W-:Y:S01]  /*601c0*/  STG.E.U16 desc[UR60][R46.64], R123 ;  /* 0x0000007b2e007986 */ /* 0x0001e2000c10153c */
[----:B------:R-:W-:-:S02]  /*601d0*/  IADD3 R50, P3, R50, R244, RZ ;  /* 0x000000f432327210 */ /* 0x000fc40007f7e0ff */
[----:B------:R-:W3:Y:S01]  /*601e0*/  LDC R81, c[0x0][0x278] ;  /* 0x00009e00ff517b82 */ /* 0x000ee20000000800 */
[----:B------:R-:W-:Y:S02]  /*601f0*/  IADD3 R52, P4, R52, R244, RZ ;  /* 0x000000f434347210 */ /* 0x000fe40007f9e0ff */
[----:B------:R-:W-:Y:S02]  /*60200*/  PRMT R80, R123, 0x7632, R80 ;  /* 0x000076327b507816 */ /* 0x000fe40000000050 */
[-C--:B------:R-:W-:Y:S02]  /*60210*/  LEA.HI.X.SX32 R51, R250, R245.reuse, 0x1, P3 ;  /* 0x000000f5fa337211 */ /* 0x080fe400018f0eff */
[----:B------:R-:W-:Y:S01]  /*60220*/  LEA.HI.X.SX32 R53, R53, R245, 0x1, P4 ;  /* 0x000000f535357211 */ /* 0x000fe200020f0eff */
[----:B-1----:R-:W-:Y:S01]  /*60230*/  IMAD R239, R239, 0x112, RZ ;  /* 0x00000112efef7824 */ /* 0x002fe200078e02ff */
[----:B------:R-:W1:Y:S01]  /*60240*/  LDC R84, c[0x0][0x278] ;  /* 0x00009e00ff547b82 */ /* 0x000e620000000800 */
[----:B0-----:R-:W-:Y:S01]  /*60250*/  PRMT R46, R124, 0x7632, R46 ;  /* 0x000076327c2e7816 */ /* 0x001fe2000000002e */
[----:B------:R0:W-:Y:S04]  /*60260*/  STG.E.U16 desc[UR60][R48.64], R80 ;  /* 0x0000005030007986 */ /* 0x0001e8000c10153c */
[----:B------:R-:W-:Y:S02]  /*60270*/  STG.E.U16 desc[UR60][R50.64], R124 ;  /* 0x0000007c32007986 */ /* 0x000fe4000c10153c */
[----:B------:R-:W4:Y:S02]  /*60280*/  LDC R87, c[0x0][0x278] ;  /* 0x00009e00ff577b82 */ /* 0x000f240000000800 */
[----:B------:R2:W-:Y:S06]  /*60290*/  STG.E.U16 desc[UR60][R52.64], R46 ;  /* 0x0000002e34007986 */ /* 0x0005ec000c10153c */
[----:B0-----:R-:W0:Y:S01]  /*602a0*/  LDC R80, c[0x0][0x278] ;  /* 0x00009e00ff507b82 */ /* 0x001e220000000800 */
[----:B--2---:R-:W-:-:S02]  /*602b0*/  IMAD R46, R82, 0x224, RZ ;  /* 0x00000224522e7824 */ /* 0x004fc400078e02ff */
[----:B------:R-:W-:-:S05]  /*602c0*/  IMAD R50, R91, 0x228, RZ ;  /* 0x000002285b327824 */ /* 0x000fca00078e02ff */
[----:B------:R-:W2:Y:S01]  /*602d0*/  LDC R85, c[0x0][0x278] ;  /* 0x00009e00ff557b82 */ /* 0x000ea20000000800 */
[----:B------:R-:W-:-:S04]  /*602e0*/  IADD3 R46, P3, R46, R244, RZ ;  /* 0x000000f42e2e7210 */ /* 0x000fc80007f7e0ff */
[----:B------:R-:W-:-:S03]  /*602f0*/  LEA.HI.X.SX32 R47, R239, R245, 0x1, P3 ;  /* 0x000000f5ef2f7211 */ /* 0x000fc600018f0eff */
[----:B------:R-:W1:Y:S01]  /*60300*/  LDC R239, c[0x0][0x278] ;  /* 0x00009e00ffef7b82 */ /* 0x000e620000000800 */
[----:B------:R-:W-:Y:S01]  /*60310*/  IADD3 R50, P3, R50, R244, RZ ;  /* 0x000000f432327210 */ /* 0x000fe20007f7e0ff */
[----:B------:R-:W-:Y:S02]  /*60320*/  IMAD R48, R86, 0x226, RZ ;  /* 0x0000022656307824 */ /* 0x000fe400078e02ff */
[----:B------:R-:W-:Y:S02]  /*60330*/  IMAD R52, R92, 0x22a, RZ ;  /* 0x0000022a5c347824 */ /* 0x000fe400078e02ff */
[----:B------:R-:W-:Y:S02]  /*60340*/  IMAD R49, R90, 0x113, RZ ;  /* 0x000001135a317824 */ /* 0x000fe400078e02ff */
[----:B---3--:R-:W-:Y:S01]  /*60350*/  IMAD R53, R81, 0x115, RZ ;  /* 0x0000011551357824 */ /* 0x008fe200078e02ff */
[----:B------:R-:W3:Y:S01]  /*60360*/  LDC R89, c[0x0][0x278] ;  /* 0x00009e00ff597b82 */ /* 0x000ee20000000800 */
[----:B0-----:R-:W-:-:S07]  /*60370*/  IMAD R80, R80, 0x22c, RZ ;  /* 0x0000022c50507824 */ /* 0x001fce00078e02ff */
[----:B------:R-:W0:Y:S01]  /*60380*/  LDC R83, c[0x0][0x278] ;  /* 0x00009e00ff537b82 */ /* 0x000e220000000800 */
[----:B-1----:R-:W-:Y:S01]  /*60390*/  IMAD R239, R239, 0x114, RZ ;  /* 0x00000114efef7824 */ /* 0x002fe200078e02ff */
[-C--:B------:R-:W-:Y:S01]  /*603a0*/  IADD3 R48, P0, R48, R244.reuse, RZ ;  /* 0x000000f430307210 */ /* 0x080fe20007f1e0ff */
[----:B------:R1:W-:Y:S01]  /*603b0*/  STG.E.U16 desc[UR60][R46.64], R125 ;  /* 0x0000007d2e007986 */ /* 0x0003e2000c10153c */
[----:B------:R-:W-:-:S04]  /*603c0*/  IADD3 R52, P4, R52, R244, RZ ;  /* 0x000000f434347210 */ /* 0x000fc80007f9e0ff */
[----:B------:R-:W0:Y:S01]  /*603d0*/  LDC R81, c[0x0][0x278] ;  /* 0x00009e00ff517b82 */ /* 0x000e220000000800 */
[----:B------:R-:W-:-:S07]  /*603e0*/  LEA.HI.X.SX32 R51, R239, R245, 0x1, P3 ;  /* 0x000000f5ef337211 */ /* 0x000fce00018f0eff */
[----:B------:R-:W4:Y:S01]  /*603f0*/  LDC R239, c[0x0][0x278] ;  /* 0x00009e00ffef7b82 */ /* 0x000f220000000800 */
[-C--:B------:R-:W-:Y:S02]  /*60400*/  LEA.HI.X.SX32 R49, R49, R245.reuse, 0x1, P0 ;  /* 0x000000f531317211 */ /* 0x080fe400000f0eff */
[----:B-1----:R-:W-:Y:S02]  /*60410*/  PRMT R125, R125, 0x7632, R125 ;  /* 0x000076327d7d7816 */ /* 0x002fe4000000007d */
[----:B------:R-:W-:Y:S02]  /*60420*/  LEA.HI.X.SX32 R53, R53, R245, 0x1, P4 ;  /* 0x000000f535357211 */ /* 0x000fe400020f0eff */
[----:B------:R-:W-:Y:S01]  /*60430*/  PRMT R46, R126, 0x7632, R46 ;  /* 0x000076327e2e7816 */ /* 0x000fe2000000002e */
[----:B------:R-:W-:Y:S01]  /*60440*/  STG.E.U16 desc[UR60][R48.64], R125 ;  /* 0x0000007d30007986 */ /* 0x000fe2000c10153c */
[----:B------:R-:W1:Y:S03]  /*60450*/  LDC R82, c[0x0][0x278] ;  /* 0x00009e00ff527b82 */ /* 0x000e660000000800 */
[----:B------:R-:W-:Y:S04]  /*60460*/  STG.E.U16 desc[UR60][R50.64], R126 ;  /* 0x0000007e32007986 */ /* 0x000fe8000c10153c */
[----:B------:R2:W-:Y:S01]  /*60470*/  STG.E.U16 desc[UR60][R52.64], R46 ;  /* 0x0000002e34007986 */ /* 0x0005e2000c10153c */
[----:B------:R-:W1:Y:S01]  /*60480*/  LDC R86, c[0x0][0x278] ;  /* 0x00009e00ff567b82 */ /* 0x000e620000000800 */
[----:B----4-:R-:W-:Y:S01]  /*60490*/  IMAD R239, R239, 0x116, RZ ;  /* 0x00000116efef7824 */ /* 0x010fe200078e02ff */
[----:B--2---:R-:W-:-:S04]  /*604a0*/  IADD3 R46, P3, R80, R244, RZ ;  /* 0x000000f4502e7210 */ /* 0x004fc80007f7e0ff */
[-C--:B------:R-:W-:Y:S02]  /*604b0*/  LEA.HI.X.SX32 R47, R239, R245.reuse, 0x1, P3 ;  /* 0x000000f5ef2f7211 */ /* 0x080fe400018f0eff */
[----:B------:R-:W2:Y:S01]  /*604c0*/  LDC R239, c[0x0][0x278] ;  /* 0x00009e00ffef7b82 */ /* 0x000ea20000000800 */
[----:B------:R-:W-:Y:S02]  /*604d0*/  IMAD R48, R84, 0x22e, RZ ;  /* 0x0000022e54307824 */ /* 0x000fe400078e02ff */
[----:B------:R-:W-:Y:S02]  /*604e0*/  IMAD R50, R88, 0x230, RZ ;  /* 0x0000023058327824 */ /* 0x000fe400078e02ff */
[----:B------:R-:W-:Y:S01]  /*604f0*/  IMAD R52, R87, 0x232, RZ ;  /* 0x0000023257347824 */ /* 0x000fe200078e02ff */
[-C--:B------:R-:W-:Y:S01]  /*60500*/  IADD3 R48, P0, R48, R244.reuse, RZ ;  /* 0x000000f430307210 */ /* 0x080fe20007f1e0ff */
[----:B------:R-:W-:Y:S01]  /*60510*/  IMAD R49, R85, 0x117, RZ ;  /* 0x0000011755317824 */ /* 0x000fe200078e02ff */
[-C--:B------:R-:W-:Y:S01]  /*60520*/  IADD3 R50, P3, R50, R244.reuse, RZ ;  /* 0x000000f432327210 */ /* 0x080fe20007f7e0ff */
[----:B---3--:R-:W-:Y:S01]  /*60530*/  IMAD R53, R89, 0x119, RZ ;  /* 0x0000011959357824 */ /* 0x008fe200078e02ff */
[----:B------:R-:W-:Y:S01]  /*60540*/  IADD3 R52, P4, R52, R244, RZ ;  /* 0x000000f434347210 */ /* 0x000fe20007f9e0ff */
[----:B------:R3:W-:Y:S01]  /*60550*/  STG.E.U16 desc[UR60][R46.64], R127 ;  /* 0x0000007f2e007986 */ /* 0x0007e2000c10153c */
[-C--:B------:R-:W-:Y:S01]  /*60560*/  LEA.HI.X.SX32 R49, R49, R245.reuse, 0x1, P0 ;  /* 0x000000f531317211 */ /* 0x080fe200000f0eff */
[----:B0-----:R-:W-:Y:S01]  /*60570*/  IMAD R83, R83, 0x234, RZ ;  /* 0x0000023453537824 */ /* 0x001fe200078e02ff */
[----:B------:R-:W-:Y:S01]  /*60580*/  PRMT R80, R127, 0x7632, R80 ;  /* 0x000076327f507816 */ /* 0x000fe20000000050 */
[----:B------:R-:W-:Y:S01]  /*60590*/  IMAD R81, R81, 0x238, RZ ;  /* 0x0000023851517824 */ /* 0x000fe200078e02ff */
[-C--:B------:R-:W-:Y:S01]  /*605a0*/  LEA.HI.X.SX32 R51, R249, R245.reuse, 0x1, P3 ;  /* 0x000000f5f9337211 */ /* 0x080fe200018f0eff */
[----:B-1----:R-:W-:Y:S01]  /*605b0*/  IMAD R82, R82, 0x236, RZ ;  /* 0x0000023652527824 */ /* 0x002fe200078e02ff */
[----:B------:R-:W-:Y:S01]  /*605c0*/  LEA.HI.X.SX32 R53, R53, R245, 0x1, P4 ;  /* 0x000000f535357211 */ /* 0x000fe200020f0eff */
[----:B------:R0:W-:Y:S01]  /*605d0*/  STG.E.U16 desc[UR60][R48.64], R80 ;  /* 0x0000005030007986 */ /* 0x0001e2000c10153c */
[----:B------:R-:W1:Y:S01]  /*605e0*/  LDC R85, c[0x0][0x278] ;  /* 0x00009e00ff557b82 */ /* 0x000e620000000800 */
[----:B---3--:R-:W-:-:S02]  /*605f0*/  PRMT R46, R128, 0x7632, R46 ;  /* 0x00007632802e7816 */ /* 0x008fc4000000002e */
[----:B------:R-:W-:Y:S01]  /*60600*/  STG.E.U16 desc[UR60][R50.64], R128 ;  /* 0x0000008032007986 */ /* 0x000fe2000c10153c */
[----:B--2---:R-:W-:-:S03]  /*60610*/  IMAD R239, R239, 0x11a, RZ ;  /* 0x0000011aefef7824 */ /* 0x004fc600078e02ff */
[----:B------:R2:W-:Y:S01]  /*60620*/  STG.E.U16 desc[UR60][R52.64], R46 ;  /* 0x0000002e34007986 */ /* 0x0005e2000c10153c */
[----:B------:R-:W3:Y:S08]  /*60630*/  LDC R87, c[0x0][0x278] ;  /* 0x00009e00ff577b82 */ /* 0x000ef00000000800 */
[----:B0-----:R-:W0:Y:S01]  /*60640*/  LDC R80, c[0x0][0x278] ;  /* 0x00009e00ff507b82 */ /* 0x001e220000000800 */
[----:B--2---:R-:W-:-:S04]  /*60650*/  IADD3 R46, P0, R83, R244, RZ ;  /* 0x000000f4532e7210 */ /* 0x004fc80007f1e0ff */
[----:B------:R-:W-:-:S03]  /*60660*/  LEA.HI.X.SX32 R47, R239, R245, 0x1, P0 ;  /* 0x000000f5ef2f7211 */ /* 0x000fc600000f0eff */
[----:B------:R-:W2:Y:S08]  /*60670*/  LDC R52, c[0x0][0x278] ;  /* 0x00009e00ff347b82 */ /* 0x000eb00000000800 */
[----:B------:R-:W4:Y:S01]  /*60680*/  LDC R239, c[0x0][0x278] ;  /* 0x00009e00ffef7b82 */ /* 0x000f220000000800 */
[-C--:B------:R-:W-:Y:S01]  /*60690*/  IADD3 R50, P4, R81, R244.reuse, RZ ;  /* 0x000000f451327210 */ /* 0x080fe20007f9e0ff */
[----:B------:R-:W-:Y:S01]  /*606a0*/  IMAD R49, R86, 0x11b, RZ ;  /* 0x0000011b56317824 */ /* 0x000fe200078e02ff */
[----:B------:R-:W-:-:S05]  /*606b0*/  IADD3 R48, P3, R82, R244, RZ ;  /* 0x000000f452307210 */ /* 0x000fca0007f7e0ff */
[----:B------:R-:W2:Y:S01]  /*606c0*/  LDC R53, c[0x0][0x278] ;  /* 0x00009e00ff357b82 */ /* 0x000ea20000000800 */
[----:B0-----:R-:W-:Y:S02]  /*606d0*/  IMAD R89, R80, 0x23a, RZ ;  /* 0x0000023a50597824 */ /* 0x001fe400078e02ff */
[----:B-1----:R-:W-:Y:S02]  /*606e0*/  IMAD R85, R85, 0x240, RZ ;  /* 0x0000024055557824 */ /* 0x002fe400078e02ff */
[----:B---3--:R-:W-:-:S03]  /*606f0*/  IMAD R87, R87, 0x23e, RZ ;  /* 0x0000023e57577824 */ /* 0x008fc600078e02ff */
[----:B------:R-:W0:Y:S01]  /*60700*/  LDC R83, c[0x0][0x278] ;  /* 0x00009e00ff537b82 */ /* 0x000e220000000800 */
[----:B----4-:R-:W-:Y:S01]  /*60710*/  IMAD R239, R239, 0x11c, RZ ;  /* 0x0000011cefef7824 */ /* 0x010fe200078e02ff */
[-C--:B------:R-:W-:Y:S01]  /*60720*/  LEA.HI.X.SX32 R49, R49, R245.reuse, 0x1, P3 ;  /* 0x000000f531317211 */ /* 0x080fe200018f0eff */
[----:B--2---:R-:W-:Y:S01]  /*60730*/  IMAD R52, R52, 0x23c, RZ ;  /* 0x0000023c34347824 */ /* 0x004fe200078e02ff */
[----:B------:R-:W-:Y:S01]  /*60740*/  PRMT R81, R129, 0x7632, R81 ;  /* 0x0000763281517816 */ /* 0x000fe20000000051 */
[----:B------:R-:W-:Y:S01]  /*60750*/  STG.E.U16 desc[UR60][R46.64], R129 ;  /* 0x000000812e007986 */ /* 0x000fe2000c10153c */
[----:B------:R-:W-:Y:S02]  /*60760*/  LEA.HI.X.SX32 R51, R239, R245, 0x1, P4 ;  /* 0x000000f5ef337211 */ /* 0x000fe400020f0eff */
[----:B------:R-:W1:Y:S08]  /*60770*/  LDC R86, c[0x0][0x278] ;  /* 0x00009e00ff567b82 */ /* 0x000e700000000800 */
[----:B------:R-:W2:Y:S01]  /*60780*/  LDC R239, c[0x0][0x278] ;  /* 0x00009e00ffef7b82 */ /* 0x000ea20000000800 */
[----:B------:R3:W-:Y:S01]  /*60790*/  STG.E.U16 desc[UR60][R48.64], R81 ;  /* 0x0000005130007986 */ /* 0x0007e2000c10153c */
[----:B------:R-:W-:-:S06]  /*607a0*/  IMAD R53, R53, 0x11d, RZ ;  /* 0x0000011d35357824 */ /* 0x000fcc00078e02ff */
[----:B------:R-:W4:Y:S01]  /*607b0*/  LDC R82, c[0x0][0x278] ;  /* 0x00009e00ff527b82 */ /* 0x000f220000000800 */
[----:B---3--:R-:W-:-:S07]  /*607c0*/  IADD3 R48, P0, R52, R244, RZ ;  /* 0x000000f434307210 */ /* 0x008fce0007f1e0ff */
[----:B------:R-:W3:Y:S01]  /*607d0*/  LDC R88, c[0x0][0x278] ;  /* 0x00009e00ff587b82 */ /* 0x000ee20000000800 */
[----:B--2---:R-:W-:Y:S01]  /*607e0*/  IMAD R239, R239, 0x11e, RZ ;  /* 0x0000011eefef7824 */ /* 0x004fe200078e02ff */
[----:B------:R-:W-:-:S06]  /*607f0*/  IADD3 R46, P3, R89, R244, RZ ;  /* 0x000000f4592e7210 */ /* 0x000fcc0007f7e0ff */
[----:B------:R-:W2:Y:S01]  /*60800*/  LDC R81, c[0x0][0x278] ;  /* 0x00009e00ff517b82 */ /* 0x000ea20000000800 */
[----:B------:R-:W-:-:S07]  /*60810*/  LEA.HI.X.SX32 R49, R239, R245, 0x1, P0 ;  /* 0x000000f5ef317211 */ /* 0x000fce00000f0eff */
[----:B------:R-:W4:Y:S01]  /*60820*/  LDC R239, c[0x0][0x278] ;  /* 0x00009e00ffef7b82 */ /* 0x000f220000000800 */
[----:B------:R-:W-:Y:S02]  /*60830*/  IADD3 R52, P4, R85, R244, RZ ;  /* 0x000000f455347210 */ /* 0x000fe40007f9e0ff */
[----:B------:R-:W-:Y:S01]  /*60840*/  LEA.HI.X.SX32 R47, R53, R245, 0x1, P3 ;  /* 0x000000f5352f7211 */ /* 0x000fe200018f0eff */
[----:B------:R3:W-:Y:S01]  /*60850*/  STG.E.U16 desc[UR60][R50.64], R130 ;  /* 0x0000008232007986 */ /* 0x0007e2000c10153c */
[----:B-1----:R-:W-:Y:S01]  /*60860*/  IMAD R86, R86, 0x11f, RZ ;  /* 0x0000011f56567824 */ /* 0x002fe200078e02ff */
[----:B------:R-:W-:Y:S01]  /*60870*/  PRMT R90, R131, 0x7632, R90 ;  /* 0x00007632835a7816 */ /* 0x000fe2000000005a */
[----:B0-----:R-:W-:Y:S01]  /*60880*/  IMAD R83, R83, 0x121, RZ ;  /* 0x0000012153537824 */ /* 0x001fe200078e02ff */
[----:B------:R-:W0:Y:S08]  /*60890*/  LDC R84, c[0x0][0x278] ;  /* 0x00009e00ff547b82 */ /* 0x000e300000000800 */
[----:B------:R-:W1:Y:S01]  /*608a0*/  LDC R80, c[0x0][0x278] ;  /* 0x00009e00ff507b82 */ /* 0x000e620000000800 */
[----:B----4-:R-:W-:-:S07]  /*608b0*/  IMAD R239, R239, 0x120, RZ ;  /* 0x00000120efef7824 */ /* 0x010fce00078e02ff */
[----:B------:R-:W4:Y:S01]  /*608c0*/  LDC R85, c[0x0][0x278] ;  /* 0x00009e00ff557b82 */ /* 0x000f220000000800 */
[----:B------:R-:W-:-:S07]  /*608d0*/  LEA.HI.X.SX32 R53, R239, R245, 0x1, P4 ;  /* 0x000000f5ef357211 */ /* 0x000fce00020f0eff */
[----:B------:R-:W1:Y:S01]  /*608e0*/  LDC R239, c[0x0][0x278] ;  /* 0x00009e00ffef7b82 */ /* 0x000e620000000800 */
[----:B---3--:R-:W-:Y:S01]  /*608f0*/  PRMT R130, R130, 0x7632, R130 ;  /* 0x0000763282827816 */ /* 0x008fe20000000082 */
[----:B--2---:R-:W-:Y:S01]  /*60900*/  IMAD R81, R81, 0x244, RZ ;  /* 0x0000024451517824 */ /* 0x004fe200078e02ff */
[----:B------:R-:W-:-:S03]  /*60910*/  IADD3 R50, P3, R87, R244, RZ ;  /* 0x000000f457327210 */ /* 0x000fc60007f7e0ff */
[----:B------:R-:W-:Y:S01]  /*60920*/  STG.E.U16 desc[UR60][R46.64], R130 ;  /* 0x000000822e007986 */ /* 0x000fe2000c10153c */
[-C--:B------:R-:W-:Y:S01]  /*60930*/  LEA.HI.X.SX32 R51, R86, R245.reuse, 0x1, P3 ;  /* 0x000000f556337211 */ /* 0x080fe200018f0eff */
[----:B0-----:R-:W-:Y:S01]  /*60940*/  IMAD R89, R84, 0x246, RZ ;  /* 0x0000024654597824 */ /* 0x001fe200078e02ff */
[----:B------:R-:W-:Y:S01]  /*60950*/  PRMT R92, R133, 0x7632, R92 ;  /* 0x00007632855c7816 */ /* 0x000fe2000000005c */
[----:B------:R0:W-:Y:S01]  /*60960*/  STG.E.U16 desc[UR60][R48.64], R131 ;  /* 0x0000008330007986 */ /* 0x0001e2000c10153c */
[----:B------:R-:W2:Y:S01]  /*60970*/  LDC R86, c[0x0][0x278] ;  /* 0x00009e00ff567b82 */ /* 0x000ea20000000800 */
[----:B-1----:R-:W-:Y:S01]  /*60980*/  IMAD R239, R239, 0x122, RZ ;  /* 0x00000122efef7824 */ /* 0x002fe200078e02ff */
[----:B0-----:R-:W-:Y:S01]  /*60990*/  IADD3 R48, P3, R81, R244, RZ ;  /* 0x000000f451307210 */ /* 0x001fe20007f7e0ff */
[----:B------:R-:W-:Y:S01]  /*609a0*/  IMAD R47, R82, 0x242, RZ ;  /* 0x00000242522f7824 */ /* 0x000fe200078e02ff */
[----:B------:R0:W-:Y:S01]  /*609b0*/  STG.E.U16 desc[UR60][R50.64], R90 ;  /* 0x0000005a32007986 */ /* 0x0001e2000c10153c */
[----:B----4-:R-:W-:Y:S01]  /*609c0*/  IMAD R85, R85, 0x24c, RZ ;  /* 0x0000024c55557824 */ /* 0x010fe200078e02ff */
[----:B------:R-:W-:-:S02]  /*609d0*/  LEA.HI.X.SX32 R49, R239, R245, 0x1, P3 ;  /* 0x000000f5ef317211 */ /* 0x000fc400018f0eff */
[----:B------:R-:W1:Y:S08]  /*609e0*/  LDC R82, c[0x0][0x278] ;  /* 0x00009e00ff527b82 */ /* 0x000e700000000800 */
[----:B------:R-:W3:Y:S01]  /*609f0*/  LDC R239, c[0x0][0x278] ;  /* 0x00009e00ffef7b82 */ /* 0x000ee20000000800 */
[-C--:B------:R-:W-:Y:S01]  /*60a00*/  IADD3 R46, P0, R47, R244.reuse, RZ ;  /* 0x000000f42f2e7210 */ /* 0x080fe20007f1e0ff */
[----:B------:R4:W-:Y:S03]  /*60a10*/  STG.E.U16 desc[UR60][R52.64], R132 ;  /* 0x0000008434007986 */ /* 0x0009e6000c10153c */
[----:B------:R-:W-:Y:S01]  /*60a20*/  LEA.HI.X.SX32 R47, R83, R245, 0x1, P0 ;  /* 0x000000f5532f7211 */ /* 0x000fe200000f0eff */
[----:B0-----:R-:W-:Y:S01]  /*60a30*/  IMAD R51, R80, 0x123, RZ ;  /* 0x0000012350337824 */ /* 0x001fe200078e02ff */
[----:B------:R-:W-:Y:S01]  /*60a40*/  IADD3 R50, P4, R89, R244, RZ ;  /* 0x000000f459327210 */ /* 0x000fe20007f9e0ff */
[----:B------:R-:W0:Y:S01]  /*60a50*/  LDC R87, c[0x0][0x278] ;  /* 0x00009e00ff577b82 */ /* 0x000e220000000800 */
[----:B----4-:R-:W-:Y:S01]  /*60a60*/  PRMT R132, R132, 0x7632, R132 ;  /* 0x0000763284847816 */ /* 0x010fe20000000084 */
[----:B------:R-:W-:-:S06]  /*60a70*/  IMAD R53, R88, 0x248, RZ ;  /* 0x0000024858357824 */ /* 0x000fcc00078e02ff */
[----:B------:R-:W4:Y:S01]  /*60a80*/  LDC R84, c[0x0][0x278] ;  /* 0x00009e00ff547b82 */ /* 0x000f220000000800 */
[----:B------:R2:W-:Y:S01]  /*60a90*/  STG.E.U16 desc[UR60][R46.64], R132 ;  /* 0x000000842e007986 */ /* 0x0005e2000c10153c */
[----:B---3--:R-:W-:-:S06]  /*60aa0*/  IMAD R239, R239, 0x124, RZ ;  /* 0x00000124efef7824 */ /* 0x008fcc00078e02ff */
[----:B------:R-:W3:Y:S01]  /*60ab0*/  LDC R52, c[0x0][0x278] ;  /* 0x00009e00ff347b82 */ /* 0x000ee20000000800 */
[-C--:B--2---:R-:W-:Y:S01]  /*60ac0*/  IADD3 R46, P3, R53, R244.reuse, RZ ;  /* 0x000000f4352e7210 */ /* 0x084fe20007f7e0ff */
[----:B------:R-:W-:Y:S01]  /*60ad0*/  IMAD R91, R86, 0x24a, RZ ;  /* 0x0000024a565b7824 */ /* 0x000fe200078e02ff */
[-C--:B------:R-:W-:Y:S01]  /*60ae0*/  LEA.HI.X.SX32 R51, R51, R245.reuse, 0x1, P4 ;  /* 0x000000f533337211 */ /* 0x080fe200020f0eff */
[----:B------:R-:W-:Y:S01]  /*60af0*/  STG.E.U16 desc[UR60][R48.64], R133 ;  /* 0x0000008530007986 */ /* 0x000fe2000c10153c */
[----:B------:R-:W-:Y:S01]  /*60b00*/  LEA.HI.X.SX32 R47, R239, R245, 0x1, P3 ;  /* 0x000000f5ef2f7211 */ /* 0x000fe200018f0eff */
[----:B0-----:R-:W-:Y:S02]  /*60b10*/  IMAD R87, R87, 0x125, RZ ;  /* 0x0000012557577824 */ /* 0x001fe400078e02ff */
[----:B------:R-:W0:Y:S01]  /*60b20*/  LDC R239, c[0x0][0x278] ;  /* 0x00009e00ffef7b82 */ /* 0x000e220000000800 */
[----:B------:R2:W-:Y:S07]  /*60b30*/  STG.E.U16 desc[UR60][R50.64], R92 ;  /* 0x0000005c32007986 */ /* 0x0005ee000c10153c */
[----:B------:R-:W4:Y:S01]  /*60b40*/  LDC R81, c[0x0][0x278] ;  /* 0x00009e00ff517b82 */ /* 0x000f220000000800 */
[----:B--2---:R-:W-:Y:S01]  /*60b50*/  IADD3 R50, P3, R85, R244, RZ ;  /* 0x000000f455327210 */ /* 0x004fe20007f7e0ff */
[----:B---3--:R-:W-:-:S06]  /*60b60*/  IMAD R53, R52, 0x127, RZ ;  /* 0x0000012734357824 */ /* 0x008fcc00078e02ff */
[----:B------:R-:W2:Y:S01]  /*60b70*/  LDC R89, c[0x0][0x278] ;  /* 0x00009e00ff597b82 */ /* 0x000ea20000000800 */
[----:B0-----:R-:W-:-:S07]  /*60b80*/  IMAD R239, R239, 0x126, RZ ;  /* 0x00000126efef7824 */ /* 0x001fce00078e02ff */
[----:B------:R-:W0:Y:S01]  /*60b90*/  LDC R90, c[0x0][0x278] ;  /* 0x00009e00ff5a7b82 */ /* 0x000e220000000800 */
[----:B------:R-:W-:-:S07]  /*60ba0*/  LEA.HI.X.SX32 R51, R239, R245, 0x1, P3 ;  /* 0x000000f5ef337211 */ /* 0x000fce00018f0eff */
[----:B------:R-:W3:Y:S01]  /*60bb0*/  LDC R239, c[0x0][0x278] ;  /* 0x00009e00ffef7b82 */ /* 0x000ee20000000800 */
[----:B-1----:R-:W-:Y:S01]  /*60bc0*/  IMAD R49, R82, 0x24e, RZ ;  /* 0x0000024e52317824 */ /* 0x002fe200078e02ff */
[-C--:B------:R-:W-:Y:S01]  /*60bd0*/  IADD3 R48, P0, R91, R244.reuse, RZ ;  /* 0x000000f45b307210 */ /* 0x080fe20007f1e0ff */
[----:B----4-:R-:W-:Y:S01]  /*60be0*/  IMAD R91, R84, 0x250, RZ ;  /* 0x00000250545b7824 */ /* 0x010fe200078e02ff */
[----:B------:R1:W-:Y:S02]  /*60bf0*/  STG.E.U16 desc[UR60][R46.64], R134 ;  /* 0x000000862e007986 */ /* 0x0003e4000c10153c */
[----:B------:R-:W-:Y:S02]  /*60c00*/  IADD3 R52, P4, R49, R244, RZ ;  /* 0x000000f431347210 */ /* 0x000fe40007f9e0ff */
[----:B------:R-:W-:Y:S01]  /*60c10*/  LEA.HI.X.SX32 R49, R87, R245, 0x1, P0 ;  /* 0x000000f557317211 */ /* 0x000fe200000f0eff */
[----:B------:R-:W-:Y:S01]  /*60c20*/  IMAD R81, R81, 0x254, RZ ;  /* 0x0000025451517824 */ /* 0x000fe200078e02ff */
[----:B------:R-:W4:Y:S01]  /*60c30*/  LDC R85, c[0x0][0x278] ;  /* 0x00009e00ff557b82 */ /* 0x000f220000000800 */
[----:B-1----:R-:W-:-:S02]  /*60c40*/  PRMT R47, R134, 0x7632, R47 ;  /* 0x00007632862f7816 */ /* 0x002fc4000000002f */
[----:B------:R-:W-:-:S05]  /*60c50*/  IADD3 R46, P3, R91, R244, RZ ;  /* 0x000000f45b2e7210 */ /* 0x000fca0007f7e0ff */
[----:B------:R-:W1:Y:S01]  /*60c60*/  LDC R86, c[0x0][0x278] ;  /* 0x00009e00ff567b82 */ /* 0x000e620000000800 */
[----:B---3--:R-:W-:Y:S01]  /*60c70*/  IMAD R239, R239, 0x128, RZ ;  /* 0x00000128efef7824 */ /* 0x008fe200078e02ff */
[----:B------:R3:W-:Y:S01]  /*60c80*/  STG.E.U16 desc[UR60][R48.64], R47 ;  /* 0x0000002f30007986 */ /* 0x0007e2000c10153c */
[----:B--2---:R-:W-:Y:S01]  /*60c90*/  IMAD R89, R89, 0x252, RZ ;  /* 0x0000025259597824 */ /* 0x004fe200078e02ff */
[----:B------:R-:W-:-:S04]  /*60ca0*/  PRMT R88, R135, 0x7632, R88 ;  /* 0x0000763287587816 */ /* 0x000fc80000000058 */
[----:B------:R-:W2:Y:S08]  /*60cb0*/  LDC R83, c[0x0][0x278] ;  /* 0x00009e00ff537b82 */ /* 0x000eb00000000800 */
[----:B------:R-:W1:Y:S01]  /*60cc0*/  LDC R80, c[0x0][0x278] ;  /* 0x00009e00ff507b82 */ /* 0x000e620000000800 */
[----:B---3--:R-:W-:-:S07]  /*60cd0*/  LEA.HI.X.SX32 R47, R239, R245, 0x1, P3 ;  /* 0x000000f5ef2f7211 */ /* 0x008fce00018f0eff */
[----:B------:R-:W3:Y:S01]  /*60ce0*/  LDC R239, c[0x0][0x278] ;  /* 0x00009e00ffef7b82 */ /* 0x000ee20000000800 */
[----:B------:R0:W-:Y:S07]  /*60cf0*/  STG.E.U16 desc[UR60][R50.64], R135 ;  /* 0x0000008732007986 */ /* 0x0001ee000c10153c */
[----:B------:R-:W1:Y:S01]  /*60d00*/  LDC R84, c[0x0][0x278] ;  /* 0x00009e00ff547b82 */ /* 0x000e620000000800 */
[----:B0-----:R-:W-:Y:S01]  /*60d10*/  IADD3 R50, P3, R81, R244, RZ ;  /* 0x000000f451327210 */ /* 0x001fe20007f7e0ff */
[----:B------:R-:W-:-:S06]  /*60d20*/  IMAD R87, R90, 0x129, RZ ;  /* 0x000001295a577824 */ /* 0x000fcc00078e02ff */
[----:B------:R-:W0:Y:S01]  /*60d30*/  LDC R82, c[0x0][0x278] ;  /* 0x00009e00ff527b82 */ /* 0x000e220000000800 */
[----:B---3--:R-:W-:Y:S01]  /*60d40*/  IMAD R239, R239, 0x12a, RZ ;  /* 0x0000012aefef7824 */ /* 0x008fe200078e02ff */
[-C--:B------:R-:W-:Y:S02]  /*60d50*/  LEA.HI.X.SX32 R53, R53, R245.reuse, 0x1, P4 ;  /* 0x000000f535357211 */ /* 0x080fe400020f0eff */
[----:B------:R-:W-:Y:S01]  /*60d60*/  IADD3 R48, P0, R89, R244, RZ ;  /* 0x000000f459307210 */ /* 0x000fe20007f1e0ff */
[----:B----4-:R-:W-:Y:S01]  /*60d70*/  IMAD R85, R85, 0x258, RZ ;  /* 0x0000025855557824 */ /* 0x010fe200078e02ff */
[-C--:B------:R-:W-:Y:S01]  /*60d80*/  LEA.HI.X.SX32 R51, R239, R245.reuse, 0x1, P3 ;  /* 0x000000f5ef337211 */ /* 0x080fe200018f0eff */
[----:B--2---:R-:W-:Y:S01]  /*60d90*/  IMAD R83, R83, 0x256, RZ ;  /* 0x0000025653537824 */ /* 0x004fe200078e02ff */
[----:B------:R-:W2:Y:S01]  /*60da0*/  LDC R239, c[0x0][0x278] ;  /* 0x00009e00ffef7b82 */ /* 0x000ea20000000800 */
[----:B------:R3:W-:Y:S01]  /*60db0*/  STG.E.U16 desc[UR60][R52.64], R88 ;  /* 0x0000005834007986 */ /* 0x0007e2000c10153c */
[----:B------:R-:W-:-:S02]  /*60dc0*/  LEA.HI.X.SX32 R49, R87, R245, 0x1, P0 ;  /* 0x000000f557317211 */ /* 0x000fc400000f0eff */
[----:B------:R-:W-:Y:S01]  /*60dd0*/  PRMT R90, R136, 0x7632, R90 ;  /* 0x00007632885a7816 */ /* 0x000fe2000000005a */
[----:B------:R4:W-:Y:S01]  /*60de0*/  STG.E.U16 desc[UR60][R46.64], R136 ;  /* 0x000000882e007986 */ /* 0x0009e2000c10153c */
[----:B-1----:R-:W-:Y:S01]  /*60df0*/  IMAD R89, R84, 0x25c, RZ ;  /* 0x0000025c54597824 */ /* 0x002fe200078e02ff */
[----:B------:R-:W-:Y:S01]  /*60e00*/  PRMT R91, R137, 0x7632, R91 ;  /* 0x00007632895b7816 */ /* 0x000fe2000000005b */
[----:B------:R-:W1:Y:S01]  /*60e10*/  LDC R87, c[0x0][0x278] ;  /* 0x00009e00ff577b82 */ /* 0x000e620000000800 */
[----:B------:R0:W-:Y:S07]  /*60e20*/  STG.E.U16 desc[UR60][R48.64], R90 ;  /* 0x0000005a30007986 */ /* 0x0001ee000c10153c */
[----:B---3--:R-:W3:Y:S01]  /*60e30*/  LDC R88, c[0x0][0x278] ;  /* 0x00009e00ff587b82 */ /* 0x008ee20000000800 */
[----:B----4-:R-:W-:Y:S01]  /*60e40*/  IMAD R47, R86, 0x25a, RZ ;  /* 0x0000025a562f7824 */ /* 0x010fe200078e02ff */
[----:B------:R-:W-:Y:S01]  /*60e50*/  IADD3 R46, P0, R85, R244, RZ ;  /* 0x000000f4552e7210 */ /* 0x000fe20007f1e0ff */
[----:B--2---:R-:W-:-:S03]  /*60e60*/  IMAD R239, R239, 0x12c, RZ ;  /* 0x0000012cefef7824 */ /* 0x004fc600078e02ff */
[-C--:B0-----:R-:W-:Y:S01]  /*60e70*/  IADD3 R48, P3, R47, R244.reuse, RZ ;  /* 0x000000f42f307210 */ /* 0x081fe20007f7e0ff */
[----:B------:R-:W-:Y:S01]  /*60e80*/  IMAD R53, R80, 0x12b, RZ ;  /* 0x0000012b50357824 */ /* 0x000fe200078e02ff */
[----:B------:R-:W-:Y:S01]  /*60e90*/  IADD3 R52, P4, R83, R244, RZ ;  /* 0x000000f453347210 */ /* 0x000fe20007f9e0ff */
[----:B------:R0:W-:Y:S01]  /*60ea0*/  STG.E.U16 desc[UR60][R50.64], R137 ;  /* 0x0000008932007986 */ /* 0x0001e2000c10153c */
[-C--:B------:R-:W-:Y:S01]  /*60eb0*/  LEA.HI.X.SX32 R47, R239, R245.reuse, 0x1, P0 ;  /* 0x000000f5ef2f7211 */ /* 0x080fe200000f0eff */
[----:B------:R-:W-:Y:S01]  /*60ec0*/  IMAD R49, R82, 0x12d, RZ ;  /* 0x0000012d52317824 */ /* 0x000fe200078e02ff */
[----:B------:R-:W2:Y:S01]  /*60ed0*/  LDC R239, c[0x0][0x278] ;  /* 0x00009e00ffef7b82 */ /* 0x000ea20000000800 */
[----:B------:R-:W-:Y:S02]  /*60ee0*/  LEA.HI.X.SX32 R53, R53, R245, 0x1, P4 ;  /* 0x000000f535357211 */ /* 0x000fe400020f0eff */
[----:B------:R-:W-:-:S05]  /*60ef0*/  PRMT R90, R138, 0x7632, R90 ;  /* 0x000076328a5a7816 */ /* 0x000fca000000005a */
[----:B------:R-:W4:Y:S01]  /*60f00*/  LDC R83, c[0x0][0x278] ;  /* 0x00009e00ff537b82 */ /* 0x000f220000000800 */
[----:B0-----:R-:W-:-:S07]  /*60f10*/  IADD3 R50, P4, R89, R244, RZ ;  /* 0x000000f459327210 */ /* 0x001fce0007f9e0ff */
[----:B------:R-:W0:Y:S01]  /*60f20*/  LDC R80, c[0x0][0x278] ;  /* 0x00009e00ff507b82 */ /* 0x000e220000000800 */
[----:B--2---:R-:W-:-:S07]  /*60f30*/  IMAD R239, R239, 0x12e, RZ ;  /* 0x0000012eefef7824 */ /* 0x004fce00078e02ff */
[----:B------:R-:W2:Y:S01]  /*60f40*/  LDC R81, c[0x0][0x278] ;  /* 0x00009e00ff517b82 */ /* 0x000ea20000000800 */
[----:B------:R-:W-:-:S07]  /*60f50*/  LEA.HI.X.SX32 R51, R239, R245, 0x1, P4 ;  /* 0x000000f5ef337211 */ /* 0x000fce00020f0eff */
[----:B------:R-:W1:Y:S01]  /*60f60*/  LDC R239, c[0x0][0x278] ;  /* 0x00009e00ffef7b82 */ /* 0x000e620000000800 */
[----:B------:R-:W-:Y:S01]  /*60f70*/  LEA.HI.X.SX32 R49, R49, R245, 0x1, P3 ;  /* 0x000000f531317211 */ /* 0x000fe200018f0eff */
[----:B---3--:R-:W-:Y:S01]  /*60f80*/  IMAD R89, R88, 0x260, RZ ;  /* 0x0000026058597824 */ /* 0x008fe200078e02ff */
[----:B------:R3:W-:Y:S04]  /*60f90*/  STG.E.U16 desc[UR60][R52.64], R91 ;  /* 0x0000005b34007986 */ /* 0x0007e8000c10153c */
[----:B------:R-:W-:Y:S01]  /*60fa0*/  STG.E.U16 desc[UR60][R46.64], R138 ;  /* 0x0000008a2e007986 */ /* 0x000fe2000c10153c */
[----:B------:R-:W2:Y:S03]  /*60fb0*/  LDC R84, c[0x0][0x278] ;  /* 0x00009e00ff547b82 */ /* 0x000ea60000000800 */
[----:B------:R4:W-:Y:S05]  /*60fc0*/  STG.E.U16 desc[UR60][R48.64], R90 ;  /* 0x0000005a30007986 */ /* 0x0009ea000c10153c */
[----:B---3--:R-:W3:Y:S01]  /*60fd0*/  LDC R52, c[0x0][0x278] ;  /* 0x00009e00ff347b82 */ /* 0x008ee20000000800 */
[----:B----4-:R-:W-:Y:S01]  /*60fe0*/  IADD3 R48, P0, R89, R244, RZ ;  /* 0x000000f459307210 */ /* 0x010fe20007f1e0ff */
[----:B-1----:R-:W-:-:S06]  /*60ff0*/  IMAD R239, R239, 0x130, RZ ;  /* 0x00000130efef7824 */ /* 0x002fcc00078e02ff */
[----:B------:R-:W1:Y:S01]  /*61000*/  LDC R82, c[0x0][0x278] ;  /* 0x00009e00ff527b82 */ /* 0x000e620000000800 */
[----:B------:R-:W-:-:S07]  /*61010*/  LEA.HI.X.SX32 R49, R239, R245, 0x1, P0 ;  /* 0x000000f5ef317211 */ /* 0x000fce00000f0eff */
[----:B------:R-:W4:Y:S01]  /*61020*/  LDC R239, c[0x0][0x278] ;  /* 0x00009e00ffef7b82 */ /* 0x000f220000000800 */
[----:B------:R-:W-:Y:S01]  /*61030*/  IMAD R83, R83, 0x264, RZ ;  /* 0x0000026453537824 */ /* 0x000fe200078e02ff */
[----:B------:R3:W-:Y:S01]  /*61040*/  STG.E.U16 desc[UR60][R50.64], R139 ;  /* 0x0000008b32007986 */ /* 0x0007e2000c10153c */
[----:B0-----:R-:W-:-:S05]  /*61050*/  IMAD R53, R80, 0x25e, RZ ;  /* 0x0000025e50357824 */ /* 0x001fca00078e02ff */
[----:B------:R-:W0:Y:S01]  /*61060*/  LDC R85, c[0x0][0x278] ;  /* 0x00009e00ff557b82 */ /* 0x000e220000000800 */
[-C--:B------:R-:W-:Y:S01]  /*61070*/  IADD3 R46, P3, R53, R244.reuse, RZ ;  /* 0x000000f4352e7210 */ /* 0x080fe20007f7e0ff */
[----:B---3--:R-:W-:Y:S01]  /*61080*/  IMAD R51, R52, 0x131, RZ ;  /* 0x0000013134337824 */ /* 0x008fe200078e02ff */
[----:B------:R-:W-:Y:S01]  /*61090*/  IADD3 R52, P4, R83, R244, RZ ;  /* 0x000000f453347210 */ /* 0x000fe20007f9e0ff */
[----:B------:R-:W-:-:S04]  /*610a0*/  IMAD R47, R87, 0x12f, RZ ;  /* 0x0000012f572f7824 */ /* 0x000fc800078e02ff */
[----:B------:R-:W3:Y:S01]  /*610b0*/  LDC R83, c[0x0][0x278] ;  /* 0x00009e00ff537b82 */ /* 0x000ee20000000800 */
[----:B----4-:R-:W-:-:S07]  /*610c0*/  IMAD R239, R239, 0x132, RZ ;  /* 0x00000132efef7824 */ /* 0x010fce00078e02ff */
[----:B------:R-:W4:Y:S01]  /*610d0*/  LDC R86, c[0x0][0x278] ;  /* 0x00009e00ff567b82 */ /* 0x000f220000000800 */
[----:B------:R-:W-:Y:S01]  /*610e0*/  LEA.HI.X.SX32 R53, R239, R245, 0x1, P4 ;  /* 0x000000f5ef357211 */ /* 0x000fe200020f0eff */
[----:B--2---:R-:W-:-:S06]  /*610f0*/  IMAD R81, R81, 0x262, RZ ;  /* 0x0000026251517824 */ /* 0x004fcc00078e02ff */
[----:B------:R-:W2:Y:S01]  /*61100*/  LDC R239, c[0x0][0x278] ;  /* 0x00009e00ffef7b82 */ /* 0x000ea20000000800 */
[-C--:B------:R-:W-:Y:S02]  /*61110*/  LEA.HI.X.SX32 R47, R47, R245.reuse, 0x1, P3 ;  /* 0x000000f52f2f7211 */ /* 0x080fe400018f0eff */
[----:B------:R-:W-:Y:S02]  /*61120*/  PRMT R91, R139, 0x7632, R91 ;  /* 0x000076328b5b7816 */ /* 0x000fe4000000005b */
[----:B------:R-:W-:Y:S01]  /*61130*/  IADD3 R50, P3, R81, R244, RZ ;  /* 0x000000f451327210 */ /* 0x000fe20007f7e0ff */
[----:B------:R-:W-:Y:S01]  /*61140*/  IMAD R89, R84, 0x266, RZ ;  /* 0x0000026654597824 */ /* 0x000fe200078e02ff */
[----:B------:R-:W-:Y:S01]  /*61150*/  PRMT R90, R140, 0x7632, R90 ;  /* 0x000076328c5a7816 */ /* 0x000fe2000000005a */
[----:B------:R1:W-:Y:S01]  /*61160*/  STG.E.U16 desc[UR60][R46.64], R91 ;  /* 0x0000005b2e007986 */ /* 0x0003e2000c10153c */
[----:B------:R-:W-:Y:S01]  /*61170*/  LEA.HI.X.SX32 R51, R51, R245, 0x1, P3 ;  /* 0x000000f533337211 */ /* 0x000fe200018f0eff */
[----:B0-----:R-:W-:Y:S01]  /*61180*/  IMAD R85, R85, 0x268, RZ ;  /* 0x0000026855557824 */ /* 0x001fe200078e02ff */
[----:B------:R-:W0:Y:S01]  /*61190*/  LDC R80, c[0x0][0x278] ;  /* 0x00009e00ff507b82 */ /* 0x000e220000000800 */
[----:B------:R1:W-:Y:S01]  /*611a0*/  STG.E.U16 desc[UR60][R48.64], R140 ;  /* 0x0000008c30007986 */ /* 0x0003e2000c10153c */
[----:B---3--:R-:W-:-:S03]  /*611b0*/  IMAD R83, R83, 0x26c, RZ ;  /* 0x0000026c53537824 */ /* 0x008fc600078e02ff */
[----:B------:R-:W-:Y:S03]  /*611c0*/  STG.E.U16 desc[UR60][R50.64], R90 ;  /* 0x0000005a32007986 */ /* 0x000fe6000c10153c */
[----:B------:R-:W3:Y:S01]  /*611d0*/  LDC R88, c[0x0][0x278] ;  /* 0x00009e00ff587b82 */ /* 0x000ee20000000800 */
[----:B-1----:R-:W-:Y:S01]  /*611e0*/  IMAD R47, R82, 0x133, RZ ;  /* 0x00000133522f7824 */ /* 0x002fe200078e02ff */
[-C--:B------:R-:W-:Y:S01]  /*611f0*/  IADD3 R46, P0, R89, R244.reuse, RZ ;  /* 0x000000f4592e7210 */ /* 0x080fe20007f1e0ff */
[----:B------:R1:W-:Y:S01]  /*61200*/  STG.E.U16 desc[UR60][R52.64], R141 ;  /* 0x0000008d34007986 */ /* 0x0003e2000c10153c */
[----:B------:R-:W-:Y:S02]  /*61210*/  IADD3 R48, P3, R85, R244, RZ ;  /* 0x000000f455307210 */ /* 0x000fe40007f7e0ff */
[-C--:B------:R-:W-:Y:S01]  /*61220*/  LEA.HI.X.SX32 R47, R47, R245.reuse, 0x1, P0 ;  /* 0x000000f52f2f7211 */ /* 0x080fe200000f0eff */
[----:B--2---:R-:W-:Y:S01]  /*61230*/  IMAD R239, R239, 0x136, RZ ;  /* 0x00000136efef7824 */ /* 0x004fe200078e02ff */
[----:B------:R-:W-:Y:S01]  /*61240*/  LEA.HI.X.SX32 R49, R246, R245, 0x1, P3 ;  /* 0x000000f5f6317211 */ /* 0x000fe200018f0eff */
[----:B------:R-:W2:Y:S01]  /*61250*/  LDC R84, c[0x0][0x278] ;  /* 0x00009e00ff547b82 */ /* 0x000ea20000000800 */
[----:B-1----:R-:W-:-:S07]  /*61260*/  PRMT R141, R141, 0x7632, R141 ;  /* 0x000076328d8d7816 */ /* 0x002fce000000008d */
[----:B------:R-:W1:Y:S01]  /*61270*/  LDC R81, c[0x0][0x278] ;  /* 0x00009e00ff517b82 */ /* 0x000e620000000800 */
[----:B------:R0:W-:Y:S01]  /*61280*/  STG.E.U16 desc[UR60][R46.64], R141 ;  /* 0x0000008d2e007986 */ /* 0x0001e2000c10153c */
[----:B----4-:R-:W-:-:S06]  /*61290*/  IMAD R91, R86, 0x26a, RZ ;  /* 0x0000026a565b7824 */ /* 0x010fcc00078e02ff */
[----:B------:R-:W4:Y:S01]  /*612a0*/  LDC R52, c[0x0][0x278] ;  /* 0x00009e00ff347b82 */ /* 0x000f220000000800 */
[-C--:B0-----:R-:W-:Y:S01]  /*612b0*/  IADD3 R46, P3, R83, R244.reuse, RZ ;  /* 0x000000f4532e7210 */ /* 0x081fe20007f7e0ff */
[----:B------:R-:W-:Y:S01]  /*612c0*/  IMAD R51, R80, 0x135, RZ ;  /* 0x0000013550337824 */ /* 0x000fe200078e02ff */
[----:B------:R-:W-:-:S05]  /*612d0*/  IADD3 R50, P4, R91, R244, RZ ;  /* 0x000000f45b327210 */ /* 0x000fca0007f9e0ff */
[----:B------:R-:W0:Y:S01]  /*612e0*/  LDC R87, c[0x0][0x278] ;  /* 0x00009e00ff577b82 */ /* 0x000e220000000800 */
[----:B------:R-:W-:-:S07]  /*612f0*/  LEA.HI.X.SX32 R47, R239, R245, 0x1, P3 ;  /* 0x000000f5ef2f7211 */ /* 0x000fce00018f0eff */
[----:B------:R-:W4:Y:S01]  /*61300*/  LDC R239, c[0x0][0x278] ;  /* 0x00009e00ffef7b82 */ /* 0x000f220000000800 */
[----:B------:R-:W-:Y:S02]  /*61310*/  LEA.HI.X.SX32 R51, R51, R245, 0x1, P4 ;  /* 0x000000f533337211 */ /* 0x000fe400020f0eff */
[----:B------:R-:W-:Y:S01]  /*61320*/  PRMT R82, R142, 0x7632, R82 ;  /* 0x000076328e527816 */ /* 0x000fe20000000052 */
[----:B------:R3:W-:Y:S04]  /*61330*/  STG.E.U16 desc[UR60][R48.64], R142 ;  /* 0x0000008e30007986 */ /* 0x0007e8000c10153c */
[----:B------:R2:W-:Y:S01]  /*61340*/  STG.E.U16 desc[UR60][R50.64], R82 ;  /* 0x0000005232007986 */ /* 0x0005e2000c10153c */
[----:B------:R-:W0:Y:S01]  /*61350*/  LDC R85, c[0x0][0x278] ;  /* 0x00009e00ff557b82 */ /* 0x000e220000000800 */
[----:B-1----:R-:W-:-:S02]  /*61360*/  IMAD R53, R81, 0x137, RZ ;  /* 0x0000013751357824 */ /* 0x002fc400078e02ff */
[----:B---3--:R-:W-:-:S05]  /*61370*/  IMAD R49, R88, 0x270, RZ ;  /* 0x0000027058317824 */ /* 0x008fca00078e02ff */
[----:B------:R-:W1:Y:S01]  /*61380*/  LDC R86, c[0x0][0x278] ;  /* 0x00009e00ff567b82 */ /* 0x000e620000000800 */
[----:B--2---:R-:W-:Y:S01]  /*61390*/  IMAD R51, R84, 0x272, RZ ;  /* 0x0000027254337824 */ /* 0x004fe200078e02ff */
[-C--:B------:R-:W-:Y:S01]  /*613a0*/  IADD3 R50, P3, R49, R244.reuse, RZ ;  /* 0x000000f431327210 */ /* 0x080fe20007f7e0ff */
[----:B----4-:R-:W-:Y:S01]  /*613b0*/  IMAD R239, R239, 0x138, RZ ;  /* 0x00000138efef7824 */ /* 0x010fe200078e02ff */
[----:B------:R0:W-:Y:S01]  /*613c0*/  STG.E.U16 desc[UR60][R46.64], R143 ;  /* 0x0000008f2e007986 */ /* 0x0001e2000c10153c */
[----:B------:R-:W-:Y:S01]  /*613d0*/  IMAD R81, R52, 0x139, RZ ;  /* 0x0000013934517824 */ /* 0x000fe200078e02ff */
[----:B------:R-:W-:Y:S02]  /*613e0*/  IADD3 R52, P4, R51, R244, RZ ;  /* 0x000000f433347210 */ /* 0x000fe40007f9e0ff */
[----:B------:R-:W2:Y:S01]  /*613f0*/  LDC R89, c[0x0][0x278] ;  /* 0x00009e00ff597b82 */ /* 0x000ea20000000800 */
[----:B------:R-:W-:-:S07]  /*61400*/  LEA.HI.X.SX32 R51, R239, R245, 0x1, P3 ;  /* 0x000000f5ef337211 */ /* 0x000fce00018f0eff */
[----:B------:R-:W3:Y:S01]  /*61410*/  LDC R239, c[0x0][0x278] ;  /* 0x00009e00ffef7b82 */ /* 0x000ee20000000800 */
[----:B0-----:R-:W-:-:S05]  /*61420*/  IMAD R47, R85, 0x274, RZ ;  /* 0x00000274552f7824 */ /* 0x001fca00078e02ff */
[----:B------:R-:W-:Y:S02]  /*61430*/  IADD3 R46, P3, R47, R244, RZ ;  /* 0x000000f42f2e7210 */ /* 0x000fe40007f7e0ff */
[----:B------:R-:W0:Y:S08]  /*61440*/  LDC R80, c[0x0][0x278] ;  /* 0x00009e00ff507b82 */ /* 0x000e300000000800 */
[----:B------:R-:W4:Y:S01]  /*61450*/  LDC R90, c[0x0][0x278] ;  /* 0x00009e00ff5a7b82 */ /* 0x000f220000000800 */
[----:B---3--:R-:W-:-:S07]  /*61460*/  IMAD R239, R239, 0x13a, RZ ;  /* 0x0000013aefef7824 */ /* 0x008fce00078e02ff */
[----:B------:R-:W3:Y:S01]  /*61470*/  LDC R84, c[0x0][0x278] ;  /* 0x00009e00ff547b82 */ /* 0x000ee20000000800 */
[----:B------:R-:W-:Y:S01]  /*61480*/  IMAD R87, R87, 0x26e, RZ ;  /* 0x0000026e57577824 */ /* 0x000fe200078e02ff */
[----:B------:R-:W-:-:S06]  /*61490*/  LEA.HI.X.SX32 R47, R239, R245, 0x1, P3 ;  /* 0x000000f5ef2f7211 */ /* 0x000fcc00018f0eff */
[----:B------:R-:W3:Y:S01]  /*614a0*/  LDC R239, c[0x0][0x278] ;  /* 0x00009e00ffef7b82 */ /* 0x000ee20000000800 */
[-C--:B------:R-:W-:Y:S02]  /*614b0*/  IADD3 R48, P0, R87, R244.reuse, RZ ;  /* 0x000000f457307210 */ /* 0x080fe40007f1e0ff */
[----:B------:R-:W-:Y:S02]  /*614c0*/  PRMT R92, R143, 0x7632, R92 ;  /* 0x000076328f5c7816 */ /* 0x000fe4000000005c */
[-C--:B------:R-:W-:Y:S01]  /*614d0*/  LEA.HI.X.SX32 R49, R53, R245.reuse, 0x1, P0 ;  /* 0x000000f535317211 */ /* 0x080fe200000f0eff */
[----:B-1----:R-:W-:Y:S02]  /*614e0*/  IMAD R91, R86, 0x276, RZ ;  /* 0x00000276565b7824 */ /* 0x002fe400078e02ff */
[----:B--2---:R-:W-:Y:S01]  /*614f0*/  IMAD R89, R89, 0x278, RZ ;  /* 0x0000027859597824 */ /* 0x004fe200078e02ff */
[-C--:B------:R-:W-:Y:S01]  /*61500*/  LEA.HI.X.SX32 R53, R81, R245.reuse, 0x1, P4 ;  /* 0x000000f551357211 */ /* 0x080fe200020f0eff */
[----:B------:R0:W-:Y:S01]  /*61510*/  STG.E.U16 desc[UR60][R48.64], R92 ;  /* 0x0000005c30007986 */ /* 0x0001e2000c10153c */
[----:B------:R-:W-:Y:S01]  /*61520*/  PRMT R93, R144, 0x7632, R93 ;  /* 0x00007632905d7816 */ /* 0x000fe2000000005d */
[----:B------:R-:W1:Y:S02]  /*61530*/  LDC R88, c[0x0][0x278] ;  /* 0x00009e00ff587b82 */ /* 0x000e640000000800 */
[----:B------:R4:W-:Y:S04]  /*61540*/  STG.E.U16 desc[UR60][R50.64], R144 ;  /* 0x0000009032007986 */ /* 0x0009e8000c10153c */
[----:B------:R2:W-:Y:S02]  /*61550*/  STG.E.U16 desc[UR60][R52.64], R93 ;  /* 0x0000005d34007986 */ /* 0x0005e4000c10153c */
[----:B------:R-:W1:Y:S01]  /*61560*/  LDC R82, c[0x0][0x278] ;  /* 0x00009e00ff527b82 */ /* 0x000e620000000800 */
[----:B0-----:R-:W-:Y:S01]  /*61570*/  IMAD R49, R80, 0x13b, RZ ;  /* 0x0000013b50317824 */ /* 0x001fe200078e02ff */
[-C--:B------:R-:W-:Y:S01]  /*61580*/  IADD3 R48, P0, R91, R244.reuse, RZ ;  /* 0x000000f45b307210 */ /* 0x080fe20007f1e0ff */
[----:B----4-:R-:W-:Y:S01]  /*61590*/  IMAD R51, R90, 0x27a, RZ ;  /* 0x0000027a5a337824 */ /* 0x010fe200078e02ff */
[-C--:B------:R-:W-:Y:S01]  /*615a0*/  IADD3 R50, P3, R89, R244.reuse, RZ ;  /* 0x000000f459327210 */ /* 0x080fe20007f7e0ff */
[----:B---3--:R-:W-:Y:S01]  /*615b0*/  IMAD R89, R84, 0x27c, RZ ;  /* 0x0000027c54597824 */ /* 0x008fe200078e02ff */
[----:B------:R0:W-:Y:S01]  /*615c0*/  STG.E.U16 desc[UR60][R46.64], R145 ;  /* 0x000000912e007986 */ /* 0x0001e2000c10153c */
[-C--:B------:R-:W-:Y:S01]  /*615d0*/  LEA.HI.X.SX32 R49, R49, R245.reuse, 0x1, P0 ;  /* 0x000000f531317211 */ /* 0x080fe200000f0eff */
[----:B------:R-:W-:Y:S01]  /*615e0*/  IMAD R239, R239, 0x13e, RZ ;  /* 0x0000013eefef7824 */ /* 0x000fe200078e02ff */
[----:B--2---:R-:W-:Y:S01]  /*615f0*/  IADD3 R52, P4, R51, R244, RZ ;  /* 0x000000f433347210 */ /* 0x004fe20007f9e0ff */
[----:B------:R-:W2:Y:S01]  /*61600*/  LDC R87, c[0x0][0x278] ;  /* 0x00009e00ff577b82 */ /* 0x000ea20000000800 */
[----:B------:R-:W-:-:S02]  /*61610*/  LEA.HI.X.SX32 R51, R248, R245, 0x1, P3 ;  /* 0x000000f5f8337211 */ /* 0x000fc400018f0eff */
[----:B0-----:R-:W-:-:S05]  /*61620*/  PRMT R47, R145, 0x7632, R47 ;  /* 0x00007632912f7816 */ /* 0x001fca000000002f */
[----:B------:R-:W0:Y:S01]  /*61630*/  LDC R81, c[0x0][0x278] ;  /* 0x00009e00ff517b82 */ /* 0x000e220000000800 */
[----:B------:R-:W-:Y:S01]  /*61640*/  IADD3 R46, P3, R89, R244, RZ ;  /* 0x000000f4592e7210 */ /* 0x000fe20007f7e0ff */
[----:B------:R3:W-:Y:S01]  /*61650*/  STG.E.U16 desc[UR60][R48.64], R47 ;  /* 0x0000002f30007986 */ /* 0x0007e2000c10153c */
[----:B-1----:R-:W-:-:S05]  /*61660*/  IMAD R53, R82, 0x13d, RZ ;  /* 0x0000013d52357824 */ /* 0x002fca00078e02ff */
[----:B------:R-:W1:Y:S01]  /*61670*/  LDC R84, c[0x0][0x278] ;  /* 0x00009e00ff547b82 */ /* 0x000e620000000800 */
[----:B---3--:R-:W-:Y:S01]  /*61680*/  LEA.HI.X.SX32 R47, R239, R245, 0x1, P3 ;  /* 0x000000f5ef2f7211 */ /* 0x008fe200018f0eff */
[----:B------:R-:W-:-:S06]  /*61690*/  IMAD R49, R88, 0x280, RZ ;  /* 0x0000028058317824 */ /* 0x000fcc00078e02ff */
[----:B------:R-:W3:Y:S01]  /*616a0*/  LDC R239, c[0x0][0x278] ;  /* 0x00009e00ffef7b82 */ /* 0x000ee20000000800 */
[----:B------:R4:W-:Y:S07]  /*616b0*/  STG.E.U16 desc[UR60][R50.64], R146 ;  /* 0x0000009232007986 */ /* 0x0009ee000c10153c */
[----:B------:R-:W1:Y:S01]  /*616c0*/  LDC R82, c[0x0][0x278] ;  /* 0x00009e00ff527b82 */ /* 0x000e620000000800 */
[----:B----4-:R-:W-:-:S07]  /*616d0*/  IADD3 R50, P3, R49, R244, RZ ;  /* 0x000000f431327210 */ /* 0x010fce0007f7e0ff */
[----:B------:R-:W4:Y:S01]  /*616e0*/  LDC R85, c[0x0][0x278] ;  /* 0x00009e00ff557b82 */ /* 0x000f220000000800 */
[----:B---3--:R-:W-:-:S07]  /*616f0*/  IMAD R239, R239, 0x140, RZ ;  /* 0x00000140efef7824 */ /* 0x008fce00078e02ff */
[----:B------:R-:W3:Y:S01]  /*61700*/  LDC R83, c[0x0][0x278] ;  /* 0x00009e00ff537b82 */ /* 0x000ee20000000800 */
[----:B------:R-:W-:-:S07]  /*61710*/  LEA.HI.X.SX32 R51, R239, R245, 0x1, P3 ;  /* 0x000000f5ef337211 */ /* 0x000fce00018f0eff */
[----:B------:R-:W3:Y:S01]  /*61720*/  LDC R239, c[0x0][0x278] ;  /* 0x00009e00ffef7b82 */ /* 0x000ee20000000800 */
[----:B--2---:R-:W-:Y:S01]  /*61730*/  IMAD R87, R87, 0x27e, RZ ;  /* 0x0000027e57577824 */ /* 0x004fe200078e02ff */
[-C--:B------:R-:W-:Y:S01]  /*61740*/  LEA.HI.X.SX32 R53, R53, R245.reuse, 0x1, P4 ;  /* 0x000000f535357211 */ /* 0x080fe200020f0eff */
[----:B0-----:R-:W-:Y:S01]  /*61750*/  IMAD R81, R81, 0x13f, RZ ;  /* 0x0000013f51517824 */ /* 0x001fe200078e02ff */
[----:B------:R-:W-:Y:S02]  /*61760*/  PRMT R90, R146, 0x7632, R90 ;  /* 0x00007632925a7816 */ /* 0x000fe4000000005a */
[----:B------:R-:W-:Y:S01]  /*61770*/  IADD3 R48, P0, R87, R244, RZ ;  /* 0x000000f457307210 */ /* 0x000fe20007f1e0ff */
[----:B-1----:R-:W-:Y:S01]  /*61780*/  IMAD R89, R82, 0x284, RZ ;  /* 0x0000028452597824 */ /* 0x002fe200078e02ff */
[----:B------:R-:W-:Y:S01]  /*61790*/  PRMT R88, R147, 0x7632, R88 ;  /* 0x0000763293587816 */ /* 0x000fe20000000058 */
[----:B------:R-:W-:Y:S01]  /*617a0*/  STG.E.U16 desc[UR60][R52.64], R90 ;  /* 0x0000005a34007986 */ /* 0x000fe2000c10153c */
[----:B------:R-:W-:Y:S01]  /*617b0*/  LEA.HI.X.SX32 R49, R81, R245, 0x1, P0 ;  /* 0x000000f551317211 */ /* 0x000fe200000f0eff */
[----:B------:R-:W0:Y:S02]  /*617c0*/  LDC R86, c[0x0][0x278] ;  /* 0x00009e00ff567b82 */ /* 0x000e240000000800 */
[----:B------:R1:W-:Y:S04]  /*617d0*/  STG.E.U16 desc[UR60][R46.64], R147 ;  /* 0x000000932e007986 */ /* 0x0003e8000c10153c */
[----:B------:R2:W-:Y:S01]  /*617e0*/  STG.E.U16 desc[UR60][R48.64], R88 ;  /* 0x0000005830007986 */ /* 0x0005e2000c10153c */
[----:B----4-:R-:W-:Y:S01]  /*617f0*/  IMAD R85, R85, 0x282, RZ ;  /* 0x0000028255557824 */ /* 0x010fe200078e02ff */
[----:B------:R-:W4:Y:S01]  /*61800*/  LDC R80, c[0x0][0x278] ;  /* 0x00009e00ff507b82 */ /* 0x000f220000000800 */
[----:B---3--:R-:W-:-:S02]  /*61810*/  IMAD R239, R239, 0x142, RZ ;  /* 0x00000142efef7824 */ /* 0x008fc400078e02ff */
[----:B-1----:R-:W-:Y:S01]  /*61820*/  IMAD R47, R84, 0x286, RZ ;  /* 0x00000286542f7824 */ /* 0x002fe200078e02ff */
[-C--:B------:R-:W-:Y:S01]  /*61830*/  IADD3 R46, P0, R89, R244.reuse, RZ ;  /* 0x000000f4592e7210 */ /* 0x080fe20007f1e0ff */
[----:B------:R-:W-:Y:S01]  /*61840*/  IMAD R53, R83, 0x141, RZ ;  /* 0x0000014153357824 */ /* 0x000fe200078e02ff */
[-C--:B------:R-:W-:Y:S01]  /*61850*/  IADD3 R52, P4, R85, R244.reuse, RZ ;  /* 0x000000f455347210 */ /* 0x080fe20007f9e0ff */
[----:B------:R1:W-:Y:S01]  /*61860*/  STG.E.U16 desc[UR60][R50.64], R148 ;  /* 0x0000009432007986 */ /* 0x0003e2000c10153c */
[----:B--2---:R-:W-:Y:S01]  /*61870*/  IADD3 R48, P3, R47, R244, RZ ;  /* 0x000000f42f307210 */ /* 0x004fe20007f7e0ff */
[----:B------:R-:W2:Y:S01]  /*61880*/  LDC R85, c[0x0][0x278] ;  /* 0x00009e00ff557b82 */ /* 0x000ea20000000800 */
[----:B------:R-:W-:-:S07]  /*61890*/  LEA.HI.X.SX32 R47, R239, R245, 0x1, P0 ;  /* 0x000000f5ef2f7211 */ /* 0x000fce00000f0eff */
[----:B------:R-:W3:Y:S01]  /*618a0*/  LDC R239, c[0x0][0x278] ;  /* 0x00009e00ffef7b82 */ /* 0x000ee20000000800 */
[----:B0-----:R-:W-:Y:S01]  /*618b0*/  IMAD R91, R86, 0x288, RZ ;  /* 0x00000288565b7824 */ /* 0x001fe200078e02ff */
[----:B------:R-:W-:-:S04]  /*618c0*/  LEA.HI.X.SX32 R53, R53, R245, 0x1, P4 ;  /* 0x000000f535357211 */ /* 0x000fc800020f0eff */
[----:B-1----:R-:W-:Y:S01]  /*618d0*/  IADD3 R50, P4, R91, R244, RZ ;  /* 0x000000f45b327210 */ /* 0x002fe20007f9e0ff */
[----:B----4-:R-:W-:Y:S01]  /*618e0*/  IMAD R49, R80, 0x143, RZ ;  /* 0x0000014350317824 */ /* 0x010fe200078e02ff */
[----:B------:R-:W-:Y:S01]  /*618f0*/  PRMT R90, R148, 0x7632, R90 ;  /* 0x00007632945a7816 */ /* 0x000fe2000000005a */
[----:B------:R-:W0:Y:S08]  /*61900*/  LDC R83, c[0x0][0x278] ;  /* 0x00009e00ff537b82 */ /* 0x000e300000000800 */
[----:B------:R-:W1:Y:S01]  /*61910*/  LDC R84, c[0x0][0x278] ;  /* 0x00009e00ff547b82 */ /* 0x000e620000000800 */
[----:B---3--:R-:W-:Y:S01]  /*61920*/  IMAD R239, R239, 0x144, RZ ;  /* 0x00000144efef7824 */ /* 0x008fe200078e02ff */
[----:B------:R-:W-:Y:S01]  /*61930*/  PRMT R89, R149, 0x7632, R89 ;  /* 0x0000763295597816 */ /* 0x000fe20000000059 */
[----:B--2---:R-:W-:-:S05]  /*61940*/  IMAD R85, R85, 0x28c, RZ ;  /* 0x0000028c55557824 */ /* 0x004fca00078e02ff */
[----:B------:R-:W2:Y:S01]  /*61950*/  LDC R81, c[0x0][0x278] ;  /* 0x00009e00ff517b82 */ /* 0x000ea20000000800 */
[----:B------:R-:W-:-:S07]  /*61960*/  LEA.HI.X.SX32 R51, R239, R245, 0x1, P4 ;  /* 0x000000f5ef337211 */ /* 0x000fce00020f0eff */
[----:B------:R-:W3:Y:S01]  /*61970*/  LDC R239, c[0x0][0x278] ;  /* 0x00009e00ffef7b82 */ /* 0x000ee20000000800 */
[----:B------:R-:W-:Y:S01]  /*61980*/  LEA.HI.X.SX32 R49, R49, R245, 0x1, P3 ;  /* 0x000000f531317211 */ /* 0x000fe200018f0eff */
[----:B------:R4:W-:Y:S04]  /*61990*/  STG.E.U16 desc[UR60][R52.64], R90 ;  /* 0x0000005a34007986 */ /* 0x0009e8000c10153c */
[----:B------:R-:W-:Y:S02]  /*619a0*/  STG.E.U16 desc[UR60][R46.64], R149 ;  /* 0x000000952e007986 */ /* 0x000fe4000c10153c */
[----:B------:R-:W2:Y:S02]  /*619b0*/  LDC R87, c[0x0][0x278] ;  /* 0x00009e00ff577b82 */ /* 0x000ea40000000800 */
[----:B------:R0:W-:Y:S06]  /*619c0*/  STG.E.U16 desc[UR60][R48.64], R89 ;  /* 0x0000005930007986 */ /* 0x0001ec000c10153c */
[----:B----4-:R-:W4:Y:S01]  /*619d0*/  LDC R52, c[0x0][0x278] ;  /* 0x00009e00ff347b82 */ /* 0x010f220000000800 */
[----:B0-----:R-:W-:Y:S01]  /*619e0*/  IADD3 R48, P0, R85, R244, RZ ;  /* 0x000000f455307210 */ /* 0x001fe20007f1e0ff */
[----:B---3--:R-:W-:-:S06]  /*619f0*/  IMAD R239, R239, 0x146, RZ ;  /* 0x00000146efef7824 */ /* 0x008fcc00078e02ff */
[----:B------:R-:W0:Y:S01]  /*61a00*/  LDC R88, c[0x0][0x278] ;  /* 0x00009e00ff587b82 */ /* 0x000e220000000800 */
[----:B------:R-:W-:-:S07]  /*61a10*/  LEA.HI.X.SX32 R49, R239, R245, 0x1, P0 ;  /* 0x000000f5ef317211 */ /* 0x000fce00000f0eff */
[----:B------:R-:W3:Y:S01]  /*61a20*/  LDC R239, c[0x0][0x278] ;  /* 0x00009e00ffef7b82 */ /* 0x000ee20000000800 */
[----:B------:R-:W-:Y:S01]  /*61a30*/  IMAD R53, R83, 0x28a, RZ ;  /* 0x0000028a53357824 */ /* 0x000fe200078e02ff */
[----:B------:R4:W-:Y:S04]  /*61a40*/  STG.E.U16 desc[UR60][R50.64], R150 ;  /* 0x0000009632007986 */ /* 0x0009e8000c10153c */
[----:B------:R-:W-:Y:S01]  /*61a50*/  IADD3 R46, P3, R53, R244, RZ ;  /* 0x000000f4352e7210 */ /* 0x000fe20007f7e0ff */
[----:B-1----:R-:W-:Y:S01]  /*61a60*/  IMAD R53, R84, 0x290, RZ ;  /* 0x0000029054357824 */ /* 0x002fe200078e02ff */
[----:B------:R-:W1:Y:S01]  /*61a70*/  LDC R86, c[0x0][0x278] ;  /* 0x00009e00ff567b82 */ /* 0x000e620000000800 */
[----:B----4-:R-:W-:-:S03]  /*61a80*/  IMAD R51, R52, 0x147, RZ ;  /* 0x0000014734337824 */ /* 0x010fc600078e02ff */
[----:B------:R-:W-:Y:S01]  /*61a90*/  IADD3 R52, P4, R53, R244, RZ ;  /* 0x000000f435347210 */ /* 0x000fe20007f9e0ff */
[----:B--2---:R-:W-:Y:S01]  /*61aa0*/  IMAD R47, R81, 0x145, RZ ;  /* 0x00000145512f7824 */ /* 0x004fe200078e02ff */
[----:B------:R-:W-:Y:S01]  /*61ab0*/  PRMT R90, R150, 0x7632, R90 ;  /* 0x00007632965a7816 */ /* 0x000fe2000000005a */
[----:B------:R-:W-:Y:S01]  /*61ac0*/  IMAD R87, R87, 0x28e, RZ ;  /* 0x0000028e57577824 */ /* 0x000fe200078e02ff */
[----:B------:R-:W2:Y:S01]  /*61ad0*/  LDC R80, c[0x0][0x278] ;  /* 0x00009e00ff507b82 */ /* 0x000ea20000000800 */
[----:B---3--:R-:W-:Y:S02]  /*61ae0*/  IMAD R239, R239, 0x148, RZ ;  /* 0x00000148efef7824 */ /* 0x008fe400078e02ff */
[----:B0-----:R-:W-:Y:S01]  /*61af0*/  IMAD R91, R88, 0x294, RZ ;  /* 0x00000294585b7824 */ /* 0x001fe200078e02ff */
[----:B------:R-:W-:-:S04]  /*61b00*/  LEA.HI.X.SX32 R47, R47, R245, 0x1, P3 ;  /* 0x000000f52f2f7211 */ /* 0x000fc800018f0eff */
[----:B------:R-:W0:Y:S01]  /*61b10*/  LDC R83, c[0x0][0x278] ;  /* 0x00009e00ff537b82 */ /* 0x000e220000000800 */
[----:B------:R-:W-:-:S07]  /*61b20*/  LEA.HI.X.SX32 R53, R239, R245, 0x1, P4 ;  /* 0x000000f5ef357211 */ /* 0x000fce00020f0eff */
[----:B------:R-:W3:Y:S01]  /*61b30*/  LDC R239, c[0x0][0x278] ;  /* 0x00009e00ffef7b82 */ /* 0x000ee20000000800 */
[----:B------:R-:W-:Y:S01]  /*61b40*/  IADD3 R50, P3, R87, R244, RZ ;  /* 0x000000f457327210 */ /* 0x000fe20007f7e0ff */
[----:B------:R-:W-:Y:S03]  /*61b50*/  STG.E.U16 desc[UR60][R46.64], R90 ;  /* 0x0000005a2e007986 */ /* 0x000fe6000c10153c */
[----:B------:R-:W-:Y:S01]  /*61b60*/  LEA.HI.X.SX32 R51, R51, R245, 0x1, P3 ;  /* 0x000000f533337211 */ /* 0x000fe200018f0eff */
[----:B------:R4:W-:Y:S02]  /*61b70*/  STG.E.U16 desc[UR60][R48.64], R151 ;  /* 0x0000009730007986 */ /* 0x0009e4000c10153c */
[----:B------:R-:W2:Y:S01]  /*61b80*/  LDC R84, c[0x0][0x278] ;  /* 0x00009e00ff547b82 */ /* 0x000ea20000000800 */
[----:B-1----:R-:W-:Y:S01]  /*61b90*/  IMAD R89, R86, 0x292, RZ ;  /* 0x0000029256597824 */ /* 0x002fe200078e02ff */
[----:B------:R-:W-:Y:S01]  /*61ba0*/  PRMT R92, R151, 0x7632, R92 ;  /* 0x00007632975c7816 */ /* 0x000fe2000000005c */
[----:B0-----:R-:W-:-:S05]  /*61bb0*/  IMAD R83, R83, 0x296, RZ ;  /* 0x0000029653537824 */ /* 0x001fca00078e02ff */
[----:B------:R-:W0:Y:S01]  /*61bc0*/  LDC R82, c[0x0][0x278] ;  /* 0x00009e00ff527b82 */ /* 0x000e220000000800 */
[----:B----4-:R-:W-:Y:S01]  /*61bd0*/  IADD3 R48, P3, R91, R244, RZ ;  /* 0x000000f45b307210 */ /* 0x010fe20007f7e0ff */
[----:B---3--:R-:W-:-:S06]  /*61be0*/  IMAD R239, R239, 0x14a, RZ ;  /* 0x0000014aefef7824 */ /* 0x008fcc00078e02ff */
[----:B------:R-:W1:Y:S01]  /*61bf0*/  LDC R87, c[0x0][0x278] ;  /* 0x00009e00ff577b82 */ /* 0x000e620000000800 */
[----:B------:R-:W-:-:S07]  /*61c00*/  LEA.HI.X.SX32 R49, R239, R245, 0x1, P3 ;  /* 0x000000f5ef317211 */ /* 0x000fce00018f0eff */
[----:B------:R-:W3:Y:S01]  /*61c10*/  LDC R239, c[0x0][0x278] ;  /* 0x00009e00ffef7b82 */ /* 0x000ee20000000800 */
[----:B--2---:R-:W-:Y:S01]  /*61c20*/  IMAD R47, R80, 0x149, RZ ;  /* 0x00000149502f7824 */ /* 0x004fe200078e02ff */
[-C--:B------:R-:W-:Y:S01]  /*61c30*/  IADD3 R46, P0, R89, R244.reuse, RZ ;  /* 0x000000f4592e7210 */ /* 0x080fe20007f1e0ff */
[----:B------:R2:W-:Y:S03]  /*61c40*/  STG.E.U16 desc[UR60][R50.64], R92 ;  /* 0x0000005c32007986 */ /* 0x0005e6000c10153c */
[----:B------:R-:W-:Y:S01]  /*61c50*/  LEA.HI.X.SX32 R47, R47, R245, 0x1, P0 ;  /* 0x000000f52f2f7211 */ /* 0x000fe200000f0eff */
[----:B------:R4:W-:Y:S01]  /*61c60*/  STG.E.U16 desc[UR60][R52.64], R152 ;  /* 0x0000009834007986 */ /* 0x0009e2000c10153c */
[----:B------:R-:W-:Y:S01]  /*61c70*/  PRMT R91, R153, 0x7632, R91 ;  /* 0x00007632995b7816 */ /* 0x000fe2000000005b */
[----:B------:R-:W1:Y:S01]  /*61c80*/  LDC R85, c[0x0][0x278] ;  /* 0x00009e00ff557b82 */ /* 0x000e620000000800 */
[----:B--2---:R-:W-:Y:S01]  /*61c90*/  IADD3 R50, P4, R83, R244, RZ ;  /* 0x000000f453327210 */ /* 0x004fe20007f9e0ff */
[----:B------:R-:W-:-:S06]  /*61ca0*/  IMAD R83, R84, 0x298, RZ ;  /* 0x0000029854537824 */ /* 0x000fcc00078e02ff */
[----:B------:R-:W2:Y:S01]  /*61cb0*/  LDC R86, c[0x0][0x278] ;  /* 0x00009e00ff567b82 */ /* 0x000ea20000000800 */
[----:B----4-:R-:W-:-:S05]  /*61cc0*/  PRMT R152, R152, 0x7632, R152 ;  /* 0x0000763298987816 */ /* 0x010fca0000000098 */
[----:B------:R4:W-:Y:S01]  /*61cd0*/  STG.E.U16 desc[UR60][R46.64], R152 ;  /* 0x000000982e007986 */ /* 0x0009e2000c10153c */
[----:B---3--:R-:W-:Y:S01]  /*61ce0*/  IMAD R239, R239, 0x14c, RZ ;  /* 0x0000014cefef7824 */ /* 0x008fe200078e02ff */
[----:B------:R-:W3:Y:S01]  /*61cf0*/  LDC R81, c[0x0][0x278] ;  /* 0x00009e00ff517b82 */ /* 0x000ee20000000800 */
[----:B0-----:R-:W-:Y:S02]  /*61d00*/  IMAD R51, R82, 0x14b, RZ ;  /* 0x0000014b52337824 */ /* 0x001fe400078e02ff */
[----:B-1----:R-:W-:-:S05]  /*61d10*/  IMAD R87, R87, 0x29c, RZ ;  /* 0x0000029c57577824 */ /* 0x002fca00078e02ff */
[----:B------:R-:W0:Y:S01]  /*61d20*/  LDC R88, c[0x0][0x278] ;  /* 0x00009e00ff587b82 */ /* 0x000e220000000800 */
[----:B----4-:R-:W-:-:S04]  /*61d30*/  IADD3 R46, P3, R83, R244, RZ ;  /* 0x000000f4532e7210 */ /* 0x010fc80007f7e0ff */
[----:B------:R-:W-:-:S03]  /*61d40*/  LEA.HI.X.SX32 R47, R239, R245, 0x1, P3 ;  /* 0x000000f5ef2f7211 */ /* 0x000fc600018f0eff */
[----:B------:R-:W1:Y:S01]  /*61d50*/  LDC R239, c[0x0][0x278] ;  /* 0x00009e00ffef7b82 */ /* 0x000e620000000800 */
[----:B------:R-:W-:Y:S01]  /*61d60*/  LEA.HI.X.SX32 R51, R51, R245, 0x1, P4 ;  /* 0x000000f533337211 */ /* 0x000fe200020f0eff */
[----:B------:R-:W-:Y:S04]  /*61d70*/  STG.E.U16 desc[UR60][R48.64], R153 ;  /* 0x0000009930007986 */ /* 0x000fe8000c10153c */
[----:B------:R4:W-:Y:S02]  /*61d80*/  STG.E.U16 desc[UR60][R50.64], R91 ;  /* 0x0000005b32007986 */ /* 0x0009e4000c10153c */
[----:B------:R-:W0:Y:S01]  /*61d90*/  LDC R52, c[0x0][0x278] ;  /* 0x00009e00ff347b82 */ /* 0x000e220000000800 */
[----:B------:R-:W-:Y:S02]  /*61da0*/  IMAD R85, R85, 0x29a, RZ ;  /* 0x0000029a55557824 */ /* 0x000fe400078e02ff */
[----:B---3--:R-:W-:-:S05]  /*61db0*/  IMAD R53, R81, 0x14d, RZ ;  /* 0x0000014d51357824 */ /* 0x008fca00078e02ff */
[----:B------:R-:W3:Y:S01]  /*61dc0*/  LDC R90, c[0x0][0x278] ;  /* 0x00009e00ff5a7b82 */ /* 0x000ee20000000800 */
[----:B----4-:R-:W-:Y:S01]  /*61dd0*/  IADD3 R50, P3, R87, R244, RZ ;  /* 0x000000f457327210 */ /* 0x010fe20007f7e0ff */
[----:B-1----:R-:W-:-:S06]  /*61de0*/  IMAD R239, R239, 0x14e, RZ ;  /* 0x0000014eefef7824 */ /* 0x002fcc00078e02ff */
[----:B------:R-:W1:Y:S01]  /*61df0*/  LDC R84, c[0x0][0x278] ;  /* 0x00009e00ff547b82 */ /* 0x000e620000000800 */
[----:B------:R-:W-:-:S07]  /*61e00*/  LEA.HI.X.SX32 R51, R239, R245, 0x1, P3 ;  /* 0x000000f5ef337211 */ /* 0x000fce00018f0eff */
[----:B------:R-:W4:Y:S01]  /*61e10*/  LDC R239, c[0x0][0x278] ;  /* 0x00009e00ffef7b82 */ /* 0x000f220000000800 */
[----:B--2---:R-:W-:Y:S01]  /*61e20*/  IMAD R49, R86, 0x29e, RZ ;  /* 0x0000029e56317824 */ /* 0x004fe200078e02ff */
[-C--:B------:R-:W-:Y:S01]  /*61e30*/  IADD3 R48, P0, R85, R244.reuse, RZ ;  /* 0x000000f455307210 */ /* 0x080fe20007f1e0ff */
[----:B0-----:R-:W-:Y:S01]  /*61e40*/  IMAD R91, R88, 0x2a0, RZ ;  /* 0x000002a0585b7824 */ /* 0x001fe200078e02ff */
[----:B------:R0:W-:Y:S01]  /*61e50*/  STG.E.U16 desc[UR60][R46.64], R154 ;  /* 0x0000009a2e007986 */ /* 0x0001e2000c10153c */
[----:B------:R-:W-:Y:S01]  /*61e60*/  IMAD R81, R52, 0x14f, RZ ;  /* 0x0000014f34517824 */ /* 0x000fe200078e02ff */
[----:B------:R-:W-:Y:S02]  /*61e70*/  IADD3 R52, P4, R49, R244, RZ ;  /* 0x000000f431347210 */ /* 0x000fe40007f9e0ff */
[----:B------:R-:W-:Y:S01]  /*61e80*/  LEA.HI.X.SX32 R49, R53, R245, 0x1, P0 ;  /* 0x000000f535317211 */ /* 0x000fe200000f0eff */
[----:B------:R-:W2:Y:S01]  /*61e90*/  LDC R89, c[0x0][0x278] ;  /* 0x00009e00ff597b82 */ /* 0x000ea20000000800 */
[----:B0-----:R-:W-:-:S07]  /*61ea0*/  PRMT R47, R154, 0x7632, R47 ;  /* 0x000076329a2f7816 */ /* 0x001fce000000002f */
[----:B------:R-:W0:Y:S01]  /*61eb0*/  LDC R80, c[0x0][0x278] ;  /* 0x00009e00ff507b82 */ /* 0x000e220000000800 */
[----:B------:R-:W-:Y:S01]  /*61ec0*/  IADD3 R46, P3, R91, R244, RZ ;  /* 0x000000f45b2e7210 */ /* 0x000fe20007f7e0ff */
[----:B----4-:R-:W-:Y:S01]  /*61ed0*/  IMAD R239, R239, 0x150, RZ ;  /* 0x00000150efef7824 */ /* 0x010fe200078e02ff */
[----:B------:R4:W-:Y:S01]  /*61ee0*/  STG.E.U16 desc[UR60][R48.64], R47 ;  /* 0x0000002f30007986 */ /* 0x0009e2000c10153c */
[----:B------:R-:W-:-:S04]  /*61ef0*/  PRMT R92, R155, 0x7632, R92 ;  /* 0x000076329b5c7816 */ /* 0x000fc8000000005c */
[----:B------:R-:W0:Y:S08]  /*61f00*/  LDC R85, c[0x0][0x278] ;  /* 0x00009e00ff557b82 */ /* 0x000e300000000800 */
[----:B------:R-:W0:Y:S01]  /*61f10*/  LDC R82, c[0x0][0x278] ;  /* 0x00009e00ff527b82 */ /* 0x000e220000000800 */
[----:B----4-:R-:W-:-:S07]  /*61f20*/  LEA.HI.X.SX32 R47, R239, R245, 0x1, P3 ;  /* 0x000000f5ef2f7211 */ /* 0x010fce00018f0eff */
[----:B------:R-:W4:Y:S01]  /*61f30*/  LDC R239, c[0x0][0x278] ;  /* 0x00009e00ffef7b82 */ /* 0x000f220000000800 */
[----:B---3--:R-:W-:Y:S01]  /*61f40*/  IMAD R49, R90, 0x2a4, RZ ;  /* 0x000002a45a317824 */ /* 0x008fe200078e02ff */
[----:B------:R-:W-:Y:S01]  /*61f50*/  LEA.HI.X.SX32 R53, R81, R245, 0x1, P4 ;  /* 0x000000f551357211 */ /* 0x000fe200020f0eff */
[----:B------:R1:W-:Y:S04]  /*61f60*/  STG.E.U16 desc[UR60][R50.64], R155 ;  /* 0x0000009b32007986 */ /* 0x0003e8000c10153c */
[----:B------:R3:W-:Y:S01]  /*61f70*/  STG.E.U16 desc[UR60][R52.64], R92 ;  /* 0x0000005c34007986 */ /* 0x0007e2000c10153c */
[----:B------:R-:W0:Y:S01]  /*61f80*/  LDC R87, c[0x0][0x278] ;  /* 0x00009e00ff577b82 */ /* 0x000e220000000800 */
[----:B-1----:R-:W-:Y:S01]  /*61f90*/  IMAD R51, R84, 0x2a6, RZ ;  /* 0x000002a654337824 */ /* 0x002fe200078e02ff */
[----:B------:R-:W-:-:S06]  /*61fa0*/  IADD3 R50, P3, R49, R244, RZ ;  /* 0x000000f431327210 */ /* 0x000fcc0007f7e0ff */
[----:B------:R-:W1:Y:S01]  /*61fb0*/  LDC R86, c[0x0][0x278] ;  /* 0x00009e00ff567b82 */ /* 0x000e620000000800 */
[----:B---3--:R-:W-:Y:S01]  /*61fc0*/  IADD3 R52, P4, R51, R244, RZ ;  /* 0x000000f433347210 */ /* 0x008fe20007f9e0ff */
[----:B----4-:R-:W-:-:S06]  /*61fd0*/  IMAD R239, R239, 0x152, RZ ;  /* 0x00000152efef7824 */ /* 0x010fcc00078e02ff */
[----:B------:R-:W3:Y:S01]  /*61fe0*/  LDC R83, c[0x0][0x278] ;  /* 0x00009e00ff537b82 */ /* 0x000ee20000000800 */
[----:B------:R-:W-:-:S07]  /*61ff0*/  LEA.HI.X.SX32 R51, R239, R245, 0x1, P3 ;  /* 0x000000f5ef337211 */ /* 0x000fce00018f0eff */
[----:B------:R-:W4:Y:S01]  /*62000*/  LDC R239, c[0x0][0x278] ;  /* 0x00009e00ffef7b82 */ /* 0x000f220000000800 */
[----:B--2---:R-:W-:Y:S01]  /*62010*/  IMAD R89, R89, 0x2a2, RZ ;  /* 0x000002a259597824 */ /* 0x004fe200078e02ff */
[----:B------:R2:W-:Y:S01]  /*62020*/  STG.E.U16 desc[UR60][R46.64], R156 ;  /* 0x0000009c2e007986 */ /* 0x0005e2000c10153c */
[----:B0-----:R-:W-:-:S03]  /*62030*/  IMAD R81, R80, 0x151, RZ ;  /* 0x0000015150517824 */ /* 0x001fc600078e02ff */
[-C--:B------:R-:W-:Y:S01]  /*62040*/  IADD3 R48, P0, R89, R244.reuse, RZ ;  /* 0x000000f459307210 */ /* 0x080fe20007f1e0ff */
[----:B------:R-:W-:Y:S01]  /*62050*/  IMAD R53, R82, 0x153, RZ ;  /* 0x0000015352357824 */ /* 0x000fe200078e02ff */
[----:B------:R-:W0:Y:S02]  /*62060*/  LDC R88, c[0x0][0x278] ;  /* 0x00009e00ff587b82 */ /* 0x000e240000000800 */
[----:B------:R-:W-:Y:S01]  /*62070*/  LEA.HI.X.SX32 R49, R81, R245, 0x1, P0 ;  /* 0x000000f551317211 */ /* 0x000fe200000f0eff */
[----:B--2---:R-:W-:Y:S02]  /*62080*/  IMAD R47, R85, 0x2a8, RZ ;  /* 0x000002a8552f7824 */ /* 0x004fe400078e02ff */
[----:B------:R-:W-:Y:S01]  /*62090*/  IMAD R87, R87, 0x2ac, RZ ;  /* 0x000002ac57577824 */ /* 0x000fe200078e02ff */
[----:B------:R-:W-:Y:S02]  /*620a0*/  PRMT R90, R158, 0x7632, R90 ;  /* 0x000076329e5a7816 */ /* 0x000fe4000000005a */
[----:B------:R-:W2:Y:S01]  /*620b0*/  LDC R84, c[0x0][0x278] ;  /* 0x00009e00ff547b82 */ /* 0x000ea20000000800 */
[----:B------:R-:W-:Y:S01]  /*620c0*/  IADD3 R46, P0, R47, R244, RZ ;  /* 0x000000f42f2e7210 */ /* 0x000fe20007f1e0ff */
[----:B----4-:R-:W-:Y:S01]  /*620d0*/  IMAD R239, R239, 0x154, RZ ;  /* 0x00000154efef7824 */ /* 0x010fe200078e02ff */
[----:B------:R-:W-:-:S05]  /*620e0*/  PRMT R82, R156, 0x7632, R82 ;  /* 0x000076329c527816 */ /* 0x000fca0000000052 */
[----:B------:R-:W4:Y:S01]  /*620f0*/  LDC R80, c[0x0][0x278] ;  /* 0x00009e00ff507b82 */ /* 0x000f220000000800 */
[----:B------:R-:W-:-:S07]  /*62100*/  LEA.HI.X.SX32 R47, R239, R245, 0x1, P0 ;  /* 0x000000f5ef2f7211 */ /* 0x000fce00000f0eff */
[----:B------:R-:W3:Y:S01]  /*62110*/  LDC R239, c[0x0][0x278] ;  /* 0x00009e00ffef7b82 */ /* 0x000ee20000000800 */
[----:B------:R-:W-:Y:S01]  /*62120*/  STG.E.U16 desc[UR60][R48.64], R82 ;  /* 0x0000005230007986 */ /* 0x000fe2000c10153c */
[----:B------:R-:W-:-:S03]  /*62130*/  LEA.HI.X.SX32 R53, R53, R245, 0x1, P4 ;  /* 0x000000f535357211 */ /* 0x000fc600020f0eff */
[----:B------:R0:W-:Y:S01]  /*62140*/  STG.E.U16 desc[UR60][R50.64], R157 ;  /* 0x0000009d32007986 */ /* 0x0001e2000c10153c */
[----:B-1----:R-:W-:Y:S01]  /*62150*/  IMAD R81, R86, 0x2aa, RZ ;  /* 0x000002aa56517824 */ /* 0x002fe200078e02ff */
[----:B------:R-:W-:Y:S01]  /*62160*/  PRMT R89, R157, 0x7632, R89 ;  /* 0x000076329d597816 */ /* 0x000fe20000000059 */
[----:B------:R-:W1:Y:S08]  /*62170*/  LDC R86, c[0x0][0x278] ;  /* 0x00009e00ff567b82 */ /* 0x000e700000000800 */
[----:B------:R-:W4:Y:S01]  /*62180*/  LDC R85, c[0x0][0x278] ;  /* 0x00009e00ff557b82 */ /* 0x000f220000000800 */
[-C--:B0-----:R-:W-:Y:S01]  /*62190*/  IADD3 R50, P4, R87, R244.reuse, RZ ;  /* 0x000000f457327210 */ /* 0x081fe20007f9e0ff */
[----:B---3--:R-:W-:Y:S01]  /*621a0*/  IMAD R239, R239, 0x156, RZ ;  /* 0x00000156efef7824 */ /* 0x008fe200078e02ff */
[----:B------:R-:W-:Y:S01]  /*621b0*/  IADD3 R48, P3, R81, R244, RZ ;  /* 0x000000f451307210 */ /* 0x000fe20007f7e0ff */
[----:B------:R-:W-:Y:S01]  /*621c0*/  IMAD R49, R83, 0x155, RZ ;  /* 0x0000015553317824 */ /* 0x000fe200078e02ff */
[----:B------:R0:W-:Y:S01]  /*621d0*/  STG.E.U16 desc[UR60][R52.64], R89 ;  /* 0x0000005934007986 */ /* 0x0001e2000c10153c */
[----:B------:R-:W-:-:S02]  /*621e0*/  PRMT R91, R159, 0x7632, R91 ;  /* 0x000076329f5b7816 */ /* 0x000fc4000000005b */
[----:B------:R-:W3:Y:S01]  /*621f0*/  LDC R83, c[0x0][0x278] ;  /* 0x00009e00ff537b82 */ /* 0x000ee20000000800 */
[----:B------:R-:W-:-:S07]  /*62200*/  LEA.HI.X.SX32 R51, R239, R245, 0x1, P4 ;  /* 0x000000f5ef337211 */ /* 0x000fce00020f0eff */
[----:B------:R-:W1:Y:S01]  /*62210*/  LDC R239, c[0x0][0x278] ;  /* 0x00009e00ffef7b82 */ /* 0x000e620000000800 */
[----:B------:R-:W-:Y:S01]  /*62220*/  LEA.HI.X.SX32 R49, R49, R245, 0x1, P3 ;  /* 0x000000f531317211 */ /* 0x000fe200018f0eff */
[----:B0-----:R-:W-:Y:S01]  /*62230*/  IMAD R89, R88, 0x2b0, RZ ;  /* 0x000002b058597824 */ /* 0x001fe200078e02ff */
[----:B------:R-:W-:Y:S04]  /*62240*/  STG.E.U16 desc[UR60][R46.64], R158 ;  /* 0x0000009e2e007986 */ /* 0x000fe8000c10153c */
[----:B------:R0:W-:Y:S01]  /*62250*/  STG.E.U16 desc[UR60][R48.64], R90 ;  /* 0x0000005a30007986 */ /* 0x0001e2000c10153c */
[----:B------:R-:W3:Y:S01]  /*62260*/  LDC R52, c[0x0][0x278] ;  /* 0x00009e00ff347b82 */ /* 0x000ee20000000800 */
[----:B--2---:R-:W-:Y:S02]  /*62270*/  IMAD R53, R84, 0x2ae, RZ ;  /* 0x000002ae54357824 */ /* 0x004fe400078e02ff */
[----:B----4-:R-:W-:-:S05]  /*62280*/  IMAD R85, R85, 0x2b2, RZ ;  /* 0x000002b255557824 */ /* 0x010fca00078e02ff */
[----:B------:R-:W2:Y:S01]  /*62290*/  LDC R81, c[0x0][0x278] ;  /* 0x00009e00ff517b82 */ /* 0x000ea20000000800 */
[----:B0-----:R-:W-:Y:S01]  /*622a0*/  IADD3 R48, P0, R89, R244, RZ ;  /* 0x000000f459307210 */ /* 0x001fe20007f1e0ff */
[----:B-1----:R-:W-:Y:S01]  /*622b0*/  IMAD R239, R239, 0x158, RZ ;  /* 0x00000158efef7824 */ /* 0x002fe200078e02ff */
[----:B------:R3:W-:Y:S05]  /*622c0*/  STG.E.U16 desc[UR60][R50.64], R159 ;  /* 0x0000009f32007986 */ /* 0x0007ea000c10153c */
[----:B------:R-:W0:Y:S01]  /*622d0*/  LDC R84, c[0x0][0x278] ;  /* 0x00009e00ff547b82 */ /* 0x000e220000000800 */
[----:B------:R-:W-:-:S07]  /*622e0*/  LEA.HI.X.SX32 R49, R239, R245, 0x1, P0 ;  /* 0x000000f5ef317211 */ /* 0x000fce00000f0eff */
[----:B------:R-:W1:Y:S01]  /*622f0*/  LDC R239, c[0x0][0x278] ;  /* 0x00009e00ffef7b82 */ /* 0x000e620000000800 */
[----:B------:R-:W-:Y:S01]  /*62300*/  IADD3 R46, P3, R53, R244, RZ ;  /* 0x000000f4352e7210 */ /* 0x000fe20007f7e0ff */
[----:B------:R-:W-:Y:S02]  /*62310*/  IMAD R53, R86, 0x2b4, RZ ;  /* 0x000002b456357824 */ /* 0x000fe400078e02ff */
[----:B---3--:R-:W-:-:S03]  /*62320*/  IMAD R51, R52, 0x159, RZ ;  /* 0x0000015934337824 */ /* 0x008fc600078e02ff */
[----:B------:R-:W-:Y:S01]  /*62330*/  IADD3 R52, P4, R53, R244, RZ ;  /* 0x000000f435347210 */ /* 0x000fe20007f9e0ff */
[----:B------:R-:W-:Y:S01]  /*62340*/  IMAD R47, R80, 0x157, RZ ;  /* 0x00000157502f7824 */ /* 0x000fe200078e02ff */
[----:B------:R-:W-:Y:S01]  /*62350*/  PRMT R90, R160, 0x7632, R90 ;  /* 0x00007632a05a7816 */ /* 0x000fe2000000005a */
[----:B------:R-:W-:Y:S01]  /*62360*/  IMAD R89, R83, 0x2b6, RZ ;  /* 0x000002b653597824 */ /* 0x000fe200078e02ff */
[----:B------:R-:W3:Y:S08]  /*62370*/  LDC R87, c[0x0][0x278] ;  /* 0x00009e00ff577b82 */ /* 0x000ef00000000800 */
[----:B------:R-:W4:Y:S01]  /*62380*/  LDC R82, c[0x0][0x278] ;  /* 0x00009e00ff527b82 */ /* 0x000f220000000800 */
[----:B-1----:R-:W-:Y:S01]  /*62390*/  IMAD R239, R239, 0x15a, RZ ;  /* 0x0000015aefef7824 */ /* 0x002fe200078e02ff */
[----:B------:R-:W-:-:S06]  /*623a0*/  LEA.HI.X.SX32 R47, R47, R245, 0x1, P3 ;  /* 0x000000f52f2f7211 */ /* 0x000fcc00018f0eff */
[----:B------:R-:W1:Y:S01]  /*623b0*/  LDC R88, c[0x0][0x278] ;  /* 0x00009e00ff587b82 */ /* 0x000e620000000800 */
[----:B------:R-:W-:-:S07]  /*623c0*/  LEA.HI.X.SX32 R53, R239, R245, 0x1, P4 ;  /* 0x000000f5ef357211 */ /* 0x000fce00020f0eff */
[----:B------:R-:W2:Y:S01]  /*623d0*/  LDC R239, c[0x0][0x278] ;  /* 0x00009e00ffef7b82 */ /* 0x000ea20000000800 */
[----:B------:R0:W-:Y:S01]  /*623e0*/  STG.E.U16 desc[UR60][R46.64], R91 ;  /* 0x0000005b2e007986 */ /* 0x0001e2000c10153c */
[----:B------:R-:W-:-:S03]  /*623f0*/  IADD3 R50, P3, R85, R244, RZ ;  /* 0x000000f455327210 */ /* 0x000fc60007f7e0ff */
[----:B------:R3:W-:Y:S01]  /*62400*/  STG.E.U16 desc[UR60][R48.64], R160 ;  /* 0x000000a030007986 */ /* 0x0007e2000c10153c */
[----:B------:R-:W-:Y:S02]  /*62410*/  LEA.HI.X.SX32 R51, R51, R245, 0x1, P3 ;  /* 0x000000f533337211 */ /* 0x000fe400018f0eff */
[----:B------:R-:W4:Y:S01]  /*62420*/  LDC R85, c[0x0][0x278] ;  /* 0x00009e00ff557b82 */ /* 0x000f220000000800 */
[----:B0-----:R-:W-:-:S07]  /*62430*/  IMAD R91, R84, 0x2b8, RZ ;  /* 0x000002b8545b7824 */ /* 0x001fce00078e02ff */
[----:B------:R-:W0:Y:S01]  /*62440*/  LDC R86, c[0x0][0x278] ;  /* 0x00009e00ff567b82 */ /* 0x000e220000000800 */
[-C--:B---3--:R-:W-:Y:S01]  /*62450*/  IADD3 R48, P3, R91, R244.reuse, RZ ;  /* 0x000000f45b307210 */ /* 0x088fe20007f7e0ff */
[----:B--2---:R-:W-:Y:S01]  /*62460*/  IMAD R239, R239, 0x15c, RZ ;  /* 0x0000015cefef7824 */ /* 0x004fe200078e02ff */
[-C--:B------:R-:W-:Y:S01]  /*62470*/  IADD3 R46, P0, R89, R244.reuse, RZ ;  /* 0x000000f4592e7210 */ /* 0x080fe20007f1e0ff */
[----:B------:R-:W-:Y:S01]  /*62480*/  IMAD R47, R81, 0x15b, RZ ;  /* 0x0000015b512f7824 */ /* 0x000fe200078e02ff */
[----:B------:R2:W-:Y:S01]  /*62490*/  STG.E.U16 desc[UR60][R50.64], R90 ;  /* 0x0000005a32007986 */ /* 0x0005e2000c10153c */
[----:B------:R-:W-:Y:S01]  /*624a0*/  IMAD R87, R87, 0x2ba, RZ ;  /* 0x000002ba57577824 */ /* 0x000fe200078e02ff */
[-C--:B------:R-:W-:Y:S01]  /*624b0*/  LEA.HI.X.SX32 R49, R239, R245.reuse, 0x1, P3 ;  /* 0x000000f5ef317211 */ /* 0x080fe200018f0eff */
[----:B------:R-:W3:Y:S08]  /*624c0*/  LDC R84, c[0x0][0x278] ;  /* 0x00009e00ff547b82 */ /* 0x000ef00000000800 */
[----:B------:R-:W1:Y:S01]  /*624d0*/  LDC R239, c[0x0][0x278] ;  /* 0x00009e00ffef7b82 */ /* 0x000e620000000800 */
[----:B------:R0:W-:Y:S01]  /*624e0*/  STG.E.U16 desc[UR60][R52.64], R161 ;  /* 0x000000a134007986 */ /* 0x0001e2000c10153c */
[----:B------:R-:W-:Y:S01]  /*624f0*/  LEA.HI.X.SX32 R47, R47, R245, 0x1, P0 ;  /* 0x000000f52f2f7211 */ /* 0x000fe200000f0eff */
[----:B----4-:R-:W-:Y:S01]  /*62500*/  IMAD R91, R85, 0x2bc, RZ ;  /* 0x000002bc555b7824 */ /* 0x010fe200078e02ff */
[----:B--2---:R-:W-:Y:S01]  /*62510*/  IADD3 R50, P4, R87, R244, RZ ;  /* 0x000000f457327210 */ /* 0x004fe20007f9e0ff */
[----:B------:R-:W-:-:S03]  /*62520*/  IMAD R51, R82, 0x15d, RZ ;  /* 0x0000015d52337824 */ /* 0x000fc600078e02ff */
[----:B------:R-:W2:Y:S01]  /*62530*/  LDC R80, c[0x0][0x278] ;  /* 0x00009e00ff507b82 */ /* 0x000ea20000000800 */
[----:B0-----:R-:W-:Y:S01]  /*62540*/  PRMT R161, R161, 0x7632, R161 ;  /* 0x00007632a1a17816 */ /* 0x001fe200000000a1 */
[----:B------:R-:W-:-:S06]  /*62550*/  IMAD R93, R86, 0x2be, RZ ;  /* 0x000002be565d7824 */ /* 0x000fcc00078e02ff */
[----:B------:R-:W0:Y:S01]  /*62560*/  LDC R83, c[0x0][0x278] ;  /* 0x00009e00ff537b82 */ /* 0x000e220000000800 */
[----:B------:R4:W-:Y:S01]  /*62570*/  STG.E.U16 desc[UR60][R46.64], R161 ;  /* 0x000000a12e007986 */ /* 0x0009e2000c10153c */
[----:B-1----:R-:W-:Y:S01]  /*62580*/  IMAD R239, R239, 0x15e, RZ ;  /* 0x0000015eefef7824 */ /* 0x002fe200078e02ff */
[----:B------:R-:W-:-:S05]  /*62590*/  LEA.HI.X.SX32 R51, R51, R245, 0x1, P4 ;  /* 0x000000f533337211 */ /* 0x000fca00020f0eff */
[----:B------:R-:W1:Y:S01]  /*625a0*/  LDC R85, c[0x0][0x278] ;  /* 0x00009e00ff557b82 */ /* 0x000e620000000800 */
[----:B----4-:R-:W-:-:S04]  /*625b0*/  IADD3 R46, P3, R91, R244, RZ ;  /* 0x000000f45b2e7210 */ /* 0x010fc80007f7e0ff */
[----:B------:R-:W-:-:S03]  /*625c0*/  LEA.HI.X.SX32 R47, R239, R245, 0x1, P3 ;  /* 0x000000f5ef2f7211 */ /* 0x000fc600018f0eff */
[----:B------:R-:W4:Y:S08]  /*625d0*/  LDC R81, c[0x0][0x278] ;  /* 0x00009e00ff517b82 */ /* 0x000f300000000800 */
[----:B------:R-:W3:Y:S01]  /*625e0*/  LDC R239, c[0x0][0x278] ;  /* 0x00009e00ffef7b82 */ /* 0x000ee20000000800 */
[----:B------:R-:W-:Y:S01]  /*625f0*/  PRMT R52, R162, 0x7632, R52 ;  /* 0x00007632a2347816 */ /* 0x000fe20000000034 */
[----:B------:R0:W-:Y:S04]  /*62600*/  STG.E.U16 desc[UR60][R48.64], R162 ;  /* 0x000000a230007986 */ /* 0x0001e8000c10153c */
[----:B------:R0:W-:Y:S01]  /*62610*/  STG.E.U16 desc[UR60][R50.64], R52 ;  /* 0x0000003432007986 */ /* 0x0001e2000c10153c */
[----:B--2---:R-:W-:Y:S01]  /*62620*/  IMAD R53, R80, 0x15f, RZ ;  /* 0x0000015f50357824 */ /* 0x004fe200078e02ff */
[----:B------:R-:W-:Y:S01]  /*62630*/  PRMT R91, R163, 0x7632, R91 ;  /* 0x00007632a35b7816 */ /* 0x000fe2000000005b */
[----:B------:R-:W2:Y:S01]  /*62640*/  LDC R87, c[0x0][0x278] ;  /* 0x00009e00ff577b82 */ /* 0x000ea20000000800 */
[----:B0-----:R-:W-:-:S07]  /*62650*/  IMAD R49, R88, 0x2c0, RZ ;  /* 0x000002c058317824 */ /* 0x001fce00078e02ff */
[----:B------:R-:W0:Y:S01]  /*62660*/  LDC R89, c[0x0][0x278] ;  /* 0x00009e00ff597b82 */ /* 0x000e220000000800 */
[-C--:B------:R-:W-:Y:S01]  /*62670*/  IADD3 R50, P3, R49, R244.reuse, RZ ;  /* 0x000000f431327210 */ /* 0x080fe20007f7e0ff */
[----:B---3--:R-:W-:Y:S01]  /*62680*/  IMAD R239, R239, 0x160, RZ ;  /* 0x00000160efef7824 */ /* 0x008fe200078e02ff */
[----:B------:R3:W-:Y:S01]  /*62690*/  STG.E.U16 desc[UR60][R46.64], R163 ;  /* 0x000000a32e007986 */ /* 0x0007e2000c10153c */
[----:B------:R-:W-:Y:S01]  /*626a0*/  IADD3 R48, P0, R93, R244, RZ ;  /* 0x000000f45d307210 */ /* 0x000fe20007f1e0ff */
[----:B-1----:R-:W-:-:S03]  /*626b0*/  IMAD R85, R85, 0x2c8, RZ ;  /* 0x000002c855557824 */ /* 0x002fc600078e02ff */
[----:B------:R-:W1:Y:S01]  /*626c0*/  LDC R82, c[0x0][0x278] ;  /* 0x00009e00ff527b82 */ /* 0x000e620000000800 */
[----:B------:R-:W-:-:S07]  /*626d0*/  LEA.HI.X.SX32 R51, R239, R245, 0x1, P3 ;  /* 0x000000f5ef337211 */ /* 0x000fce00018f0eff */
[----:B------:R-:W4:Y:S01]  /*626e0*/  LDC R239, c[0x0][0x278] ;  /* 0x00009e00ffef7b82 */ /* 0x000f220000000800 */
[----:B---3--:R-:W-:-:S05]  /*626f0*/  IMAD R47, R84, 0x2c4, RZ ;  /* 0x000002c4542f7824 */ /* 0x008fca00078e02ff */
[----:B------:R-:W-:Y:S02]  /*62700*/  IADD3 R46, P3, R47, R244, RZ ;  /* 0x000000f42f2e7210 */ /* 0x000fe40007f7e0ff */
[----:B------:R-:W-:Y:S01]  /*62710*/  LEA.HI.X.SX32 R49, R53, R245, 0x1, P0 ;  /* 0x000000f535317211 */ /* 0x000fe200000f0eff */
[----:B------:R-:W3:Y:S01]  /*62720*/  LDC R86, c[0x0][0x278] ;  /* 0x00009e00ff567b82 */ /* 0x000ee20000000800 */
[----:B------:R-:W-:-:S07]  /*62730*/  IMAD R83, R83, 0x2c2, RZ ;  /* 0x000002c253537824 */ /* 0x000fce00078e02ff */
[----:B------:R-:W3:Y:S01]  /*62740*/  LDC R88, c[0x0][0x278] ;  /* 0x00009e00ff587b82 */ /* 0x000ee20000000800 */
[----:B----4-:R-:W-:Y:S01]  /*62750*/  IMAD R239, R239, 0x162, RZ ;  /* 0x00000162efef7824 */ /* 0x010fe200078e02ff */
[----:B------:R-:W-:Y:S01]  /*62760*/  PRMT R92, R164, 0x7632, R92 ;  /* 0x00007632a45c7816 */ /* 0x000fe2000000005c */
[----:B------:R-:W-:-:S05]  /*62770*/  IMAD R81, R81, 0x161, RZ ;  /* 0x0000016151517824 */ /* 0x000fca00078e02ff */
[----:B------:R-:W4:Y:S01]  /*62780*/  LDC R80, c[0x0][0x278] ;  /* 0x00009e00ff507b82 */ /* 0x000f220000000800 */
[----:B------:R-:W-:-:S07]  /*62790*/  LEA.HI.X.SX32 R47, R239, R245, 0x1, P3 ;  /* 0x000000f5ef2f7211 */ /* 0x000fce00018f0eff */
[----:B------:R-:W1:Y:S01]  /*627a0*/  LDC R239, c[0x0][0x278] ;  /* 0x00009e00ffef7b82 */ /* 0x000e620000000800 */
[----:B------:R-:W-:Y:S04]  /*627b0*/  STG.E.U16 desc[UR60][R48.64], R91 ;  /* 0x0000005b30007986 */ /* 0x000fe8000c10153c */
[----:B------:R3:W-:Y:S01]  /*627c0*/  STG.E.U16 desc[UR60][R50.64], R164 ;  /* 0x000000a432007986 */ /* 0x0007e2000c10153c */
[----:B--2---:R-:W-:Y:S02]  /*627d0*/  IMAD R87, R87, 0x2c6, RZ ;  /* 0x000002c657577824 */ /* 0x004fe400078e02ff */
[----:B0-----:R-:W-:Y:S01]  /*627e0*/  IMAD R89, R89, 0x2ca, RZ ;  /* 0x000002ca59597824 */ /* 0x001fe200078e02ff */
[----:B------:R-:W0:Y:S01]  /*627f0*/  LDC R84, c[0x0][0x278] ;  /* 0x00009e00ff547b82 */ /* 0x000e220000000800 */
[----:B---3--:R-:W-:-:S07]  /*62800*/  IADD3 R50, P3, R85, R244, RZ ;  /* 0x000000f455327210 */ /* 0x008fce0007f7e0ff */
[----:B------:R-:W2:Y:S01]  /*62810*/  LDC R90, c[0x0][0x278] ;  /* 0x00009e00ff5a7b82 */ /* 0x000ea20000000800 */
[----:B-1----:R-:W-:Y:S01]  /*62820*/  IMAD R239, R239, 0x164, RZ ;  /* 0x00000164efef7824 */ /* 0x002fe200078e02ff */
[-C--:B------:R-:W-:Y:S01]  /*62830*/  IADD3 R52, P4, R83, R244.reuse, RZ ;  /* 0x000000f453347210 */ /* 0x080fe20007f9e0ff */
[----:B------:R-:W-:Y:S01]  /*62840*/  IMAD R49, R82, 0x163, RZ ;  /* 0x0000016352317824 */ /* 0x000fe200078e02ff */
[----:B------:R-:W-:-:S04]  /*62850*/  IADD3 R48, P0, R87, R244, RZ ;  /* 0x000000f457307210 */ /* 0x000fc80007f1e0ff */
[----:B------:R-:W1:Y:S01]  /*62860*/  LDC R85, c[0x0][0x278] ;  /* 0x00009e00ff557b82 */ /* 0x000e620000000800 */
[----:B------:R-:W-:-:S07]  /*62870*/  LEA.HI.X.SX32 R51, R239, R245, 0x1, P3 ;  /* 0x000000f5ef337211 */ /* 0x000fce00018f0eff */
[----:B------:R-:W3:Y:S01]  /*62880*/  LDC R239, c[0x0][0x278] ;  /* 0x00009e00ffef7b82 */ /* 0x000ee20000000800 */
[-C--:B------:R-:W-:Y:S01]  /*62890*/  LEA.HI.X.SX32 R53, R81, R245.reuse, 0x1, P4 ;  /* 0x000000f551357211 */ /* 0x080fe200020f0eff */
[----:B------:R-:W-:Y:S01]  /*628a0*/  IMAD R87, R86, 0x2cc, RZ ;  /* 0x000002cc56577824 */ /* 0x000fe200078e02ff */
[----:B------:R-:W-:-:S03]  /*628b0*/  LEA.HI.X.SX32 R49, R49, R245, 0x1, P0 ;  /* 0x000000f531317211 */ /* 0x000fc600000f0eff */
[----:B------:R4:W-:Y:S01]  /*628c0*/  STG.E.U16 desc[UR60][R52.64], R92 ;  /* 0x0000005c34007986 */ /* 0x0009e2000c10153c */
[----:B------:R-:W-:Y:S01]  /*628d0*/  PRMT R91, R166, 0x7632, R91 ;  /* 0x00007632a65b7816 */ /* 0x000fe2000000005b */
[----:B------:R-:W0:Y:S02]  /*628e0*/  LDC R81, c[0x0][0x278] ;  /* 0x00009e00ff517b82 */ /* 0x000e240000000800 */
[----:B------:R2:W-:Y:S06]  /*628f0*/  STG.E.U16 desc[UR60][R46.64], R165 ;  /* 0x000000a52e007986 */ /* 0x0005ec000c10153c */
[----:B------:R-:W1:Y:S01]  /*62900*/  LDC R82, c[0x0][0x278] ;  /* 0x00009e00ff527b82 */ /* 0x000e620000000800 */
[----:B----4-:R-:W-:-:S02]  /*62910*/  IADD3 R52, P4, R89, R244, RZ ;  /* 0x000000f459347210 */ /* 0x010fc40007f9e0ff */
[----:B------:R-:W-:Y:S01]  /*62920*/  PRMT R89, R165, 0x7632, R89 ;  /* 0x00007632a5597816 */ /* 0x000fe20000000059 */
[----:B--2---:R-:W-:Y:S01]  /*62930*/  IMAD R47, R88, 0x2ce, RZ ;  /* 0x000002ce582f7824 */ /* 0x004fe200078e02ff */
[----:B------:R-:W-:Y:S01]  /*62940*/  IADD3 R46, P3, R87, R244, RZ ;  /* 0x000000f4572e7210 */ /* 0x000fe20007f7e0ff */
[----:B---3--:R-:W-:Y:S02]  /*62950*/  IMAD R239, R239, 0x166, RZ ;  /* 0x00000166efef7824 */ /* 0x008fe400078e02ff */
[----:B------:R2:W-:Y:S01]  /*62960*/  STG.E.U16 desc[UR60][R48.64], R89 ;  /* 0x0000005930007986 */ /* 0x0005e2000c10153c */
[----:B------:R-:W-:Y:S01]  /*62970*/  IMAD R53, R80, 0x165, RZ ;  /* 0x0000016550357824 */ /* 0x000fe200078e02ff */
[----:B------:R-:W3:Y:S01]  /*62980*/  LDC R83, c[0x0][0x278] ;  /* 0x00009e00ff537b82 */ /* 0x000ee20000000800 */
[----:B0-----:R-:W-:Y:S01]  /*62990*/  IMAD R81, R81, 0x167, RZ ;  /* 0x0000016751517824 */ /* 0x001fe200078e02ff */
[----:B------:R-:W-:-:S06]  /*629a0*/  PRMT R88, R167, 0x7632, R88 ;  /* 0x00007632a7587816 */ /* 0x000fcc0000000058 */
[----:B------:R-:W0:Y:S01]  /*629b0*/  LDC R86, c[0x0][0x278] ;  /* 0x00009e00ff567b82 */ /* 0x000e220000000800 */
[----:B--2---:R-:W-:Y:S02]  /*629c0*/  IADD3 R48, P0, R47, R244, RZ ;  /* 0x000000f42f307210 */ /* 0x004fe40007f1e0ff */
[----:B------:R-:W-:-:S05]  /*629d0*/  LEA.HI.X.SX32 R47, R239, R245, 0x1, P3 ;  /* 0x000000f5ef2f7211 */ /* 0x000fca00018f0eff */
[----:B------:R-:W2:Y:S01]  /*629e0*/  LDC R239, c[0x0][0x278] ;  /* 0x00009e00ffef7b82 */ /* 0x000ea20000000800 */
[----:B------:R-:W-:Y:S01]  /*629f0*/  IMAD R49, R84, 0x2d0, RZ ;  /* 0x000002d054317824 */ /* 0x000fe200078e02ff */
[----:B------:R-:W-:Y:S01]  /*62a00*/  LEA.HI.X.SX32 R53, R53, R245, 0x1, P4 ;  /* 0x000000f535357211 */ /* 0x000fe200020f0eff */
[----:B------:R4:W-:Y:S04]  /*62a10*/  STG.E.U16 desc[UR60][R50.64], R166 ;  /* 0x000000a632007986 */ /* 0x0009e8000c10153c */
[----:B------:R4:W-:Y:S01]  /*62a20*/  STG.E.U16 desc[UR60][R52.64], R91 ;  /* 0x0000005b34007986 */ /* 0x0009e2000c10153c */
[----:B-1----:R-:W-:Y:S01]  /*62a30*/  IMAD R89, R82, 0x2d4, RZ ;  /* 0x000002d452597824 */ /* 0x002fe200078e02ff */
[----:B------:R-:W1:Y:S01]  /*62a40*/  LDC R80, c[0x0][0x278] ;  /* 0x00009e00ff507b82 */ /* 0x000e620000000800 */
[----:B----4-:R-:W-:Y:S01]  /*62a50*/  IMAD R51, R90, 0x2d2, RZ ;  /* 0x000002d25a337824 */ /* 0x010fe200078e02ff */
[----:B------:R-:W-:-:S06]  /*62a60*/  IADD3 R50, P3, R49, R244, RZ ;  /* 0x000000f431327210 */ /* 0x000fcc0007f7e0ff */
[----:B------:R-:W4:Y:S01]  /*62a70*/  LDC R87, c[0x0][0x278] ;  /* 0x00009e00ff577b82 */ /* 0x000f220000000800 */
[----:B------:R-:W-:Y:S01]  /*62a80*/  IADD3 R52, P4, R51, R244, RZ ;  /* 0x000000f433347210 */ /* 0x000fe20007f9e0ff */
[----:B--2---:R-:W-:Y:S01]  /*62a90*/  IMAD R239, R239, 0x168, RZ ;  /* 0x00000168efef7824 */ /* 0x004fe200078e02ff */
[----:B------:R2:W-:Y:S01]  /*62aa0*/  STG.E.U16 desc[UR60][R46.64], R167 ;  /* 0x000000a72e007986 */ /* 0x0005e2000c10153c */
[----:B---3--:R-:W-:Y:S01]  /*62ab0*/  IMAD R53, R83, 0x169, RZ ;  /* 0x0000016953357824 */ /* 0x008fe200078e02ff */
[----:B------:R-:W-:-:S03]  /*62ac0*/  LEA.HI.X.SX32 R49, R81, R245, 0x1, P0 ;  /* 0x000000f551317211 */ /* 0x000fc600000f0eff */
[----:B------:R-:W3:Y:S01]  /*62ad0*/  LDC R83, c[0x0][0x278] ;  /* 0x00009e00ff537b82 */ /* 0x000ee20000000800 */
[----:B------:R-:W-:-:S07]  /*62ae0*/  LEA.HI.X.SX32 R51, R239, R245, 0x1, P3 ;  /* 0x000000f5ef337211 */ /* 0x000fce00018f0eff */
[----:B------:R-:W1:Y:S01]  /*62af0*/  LDC R239, c[0x0][0x278] ;  /* 0x00009e00ffef7b82 */ /* 0x000e620000000800 */
[----:B--2---:R-:W-:Y:S01]  /*62b00*/  IMAD R47, R85, 0x2d6, RZ ;  /* 0x000002d6552f7824 */ /* 0x004fe200078e02ff */
[-C--:B------:R-:W-:Y:S01]  /*62b10*/  IADD3 R46, P0, R89, R244.reuse, RZ ;  /* 0x000000f4592e7210 */ /* 0x080fe20007f1e0ff */
[----:B------:R2:W-:Y:S01]  /*62b20*/  STG.E.U16 desc[UR60][R48.64], R88 ;  /* 0x0000005830007986 */ /* 0x0005e2000c10153c */
[----:B0-----:R-:W-:Y:S01]  /*62b30*/  IMAD R91, R86, 0x2d8, RZ ;  /* 0x000002d8565b7824 */ /* 0x001fe200078e02ff */
[----:B------:R-:W-:Y:S02]  /*62b40*/  LEA.HI.X.SX32 R53, R53, R245, 0x1, P4 ;  /* 0x000000f535357211 */ /* 0x000fe400020f0eff */
[----:B------:R-:W-:Y:S01]  /*62b50*/  PRMT R90, R168, 0x7632, R90 ;  /* 0x00007632a85a7816 */ /* 0x000fe2000000005a */
[----:B------:R-:W0:Y:S01]  /*62b60*/  LDC R84, c[0x0][0x278] ;  /* 0x00009e00ff547b82 */ /* 0x000e220000000800 */
[----:B--2---:R-:W-:-:S07]  /*62b70*/  IADD3 R48, P3, R47, R244, RZ ;  /* 0x000000f42f307210 */ /* 0x004fce0007f7e0ff */
[----:B------:R-:W2:Y:S01]  /*62b80*/  LDC R81, c[0x0][0x278] ;  /* 0x00009e00ff517b82 */ /* 0x000ea20000000800 */
[----:B-1----:R-:W-:Y:S01]  /*62b90*/  IMAD R239, R239, 0x16a, RZ ;  /* 0x0000016aefef7824 */ /* 0x002fe200078e02ff */
[----:B------:R1:W-:Y:S06]  /*62ba0*/  STG.E.U16 desc[UR60][R50.64], R168 ;  /* 0x000000a832007986 */ /* 0x0003ec000c10153c */
[----:B------:R-:W2:Y:S01]  /*62bb0*/  LDC R85, c[0x0][0x278] ;  /* 0x00009e00ff557b82 */ /* 0x000ea20000000800 */
[----:B------:R-:W-:-:S07]  /*62bc0*/  LEA.HI.X.SX32 R47, R239, R245, 0x1, P0 ;  /* 0x000000f5ef2f7211 */ /* 0x000fce00000f0eff */
[----:B------:R-:W4:Y:S01]  /*62bd0*/  LDC R239, c[0x0][0x278] ;  /* 0x00009e00ffef7b82 */ /* 0x000f220000000800 */
[----:B-1----:R-:W-:Y:S01]  /*62be0*/  IADD3 R50, P4, R91, R244, RZ ;  /* 0x000000f45b327210 */ /* 0x002fe20007f9e0ff */
[----:B------:R1:W-:Y:S06]  /*62bf0*/  STG.E.U16 desc[UR60][R52.64], R90 ;  /* 0x0000005a34007986 */ /* 0x0003ec000c10153c */
[----:B------:R-:W2:Y:S08]  /*62c00*/  LDC R86, c[0x0][0x278] ;  /* 0x00009e00ff567b82 */ /* 0x000eb00000000800 */
[----:B-1----:R-:W1:Y:S01]  /*62c10*/  LDC R52, c[0x0][0x278] ;  /* 0x00009e00ff347b82 */ /* 0x002e620000000800 */
[----:B----4-:R-:W-:-:S07]  /*62c20*/  IMAD R239, R239, 0x16c, RZ ;  /* 0x0000016cefef7824 */ /* 0x010fce00078e02ff */
[----:B------:R-:W4:Y:S01]  /*62c30*/  LDC R88, c[0x0][0x278] ;  /* 0x00009e00ff587b82 */ /* 0x000f220000000800 */
[----:B------:R-:W-:-:S07]  /*62c40*/  LEA.HI.X.SX32 R51, R239, R245, 0x1, P4 ;  /* 0x000000f5ef337211 */ /* 0x000fce00020f0eff */
[----:B------:R-:W1:Y:S01]  /*62c50*/  LDC R239, c[0x0][0x278] ;  /* 0x00009e00ffef7b82 */ /* 0x000e620000000800 */
[----:B---3--:R-:W-:-:S07]  /*62c60*/  IMAD R53, R83, 0x2da, RZ ;  /* 0x000002da53357824 */ /* 0x008fce00078e02ff */
[----:B------:R-:W3:Y:S01]  /*62c70*/  LDC R83, c[0x0][0x278] ;  /* 0x00009e00ff537b82 */ /* 0x000ee20000000800 */
[----:B------:R-:W-:Y:S01]  /*62c80*/  IMAD R49, R80, 0x16b, RZ ;  /* 0x0000016b50317824 */ /* 0x000fe200078e02ff */
[----:B------:R-:W-:Y:S01]  /*62c90*/  PRMT R90, R169, 0x7632, R90 ;  /* 0x00007632a95a7816 */ /* 0x000fe2000000005a */
[----:B------:R2:W-:Y:S01]  /*62ca0*/  STG.E.U16 desc[UR60][R46.64], R169 ;  /* 0x000000a92e007986 */ /* 0x0005e2000c10153c */
[----:B0-----:R-:W-:Y:S02]  /*62cb0*/  IMAD R89, R84, 0x2dc, RZ ;  /* 0x000002dc54597824 */ /* 0x001fe400078e02ff */
[----:B------:R-:W-:Y:S02]  /*62cc0*/  LEA.HI.X.SX32 R49, R49, R245, 0x1, P3 ;  /* 0x000000f531317211 */ /* 0x000fe400018f0eff */
[----:B------:R-:W0:Y:S01]  /*62cd0*/  LDC R80, c[0x0][0x278] ;  /* 0x00009e00ff507b82 */ /* 0x000e220000000800 */
[----:B------:R-:W-:Y:S02]  /*62ce0*/  IMAD R87, R87, 0x2de, RZ ;  /* 0x000002de57577824 */ /* 0x000fe400078e02ff */
[----:B--2---:R-:W-:Y:S01]  /*62cf0*/  IMAD R85, R85, 0x2e0, RZ ;  /* 0x000002e055557824 */ /* 0x004fe200078e02ff */
[----:B------:R2:W-:Y:S01]  /*62d00*/  STG.E.U16 desc[UR60][R48.64], R90 ;  /* 0x0000005a30007986 */ /* 0x0005e2000c10153c */
[----:B------:R-:W-:-:S03]  /*62d10*/  IMAD R47, R81, 0x16d, RZ ;  /* 0x0000016d512f7824 */ /* 0x000fc600078e02ff */
[----:B------:R-:W0:Y:S01]  /*62d20*/  LDC R84, c[0x0][0x278] ;  /* 0x00009e00ff547b82 */ /* 0x000e220000000800 */
[----:B------:R-:W-:Y:S01]  /*62d30*/  IADD3 R46, P3, R53, R244, RZ ;  /* 0x000000f4352e7210 */ /* 0x000fe20007f7e0ff */
[----:B------:R4:W-:Y:S01]  /*62d40*/  STG.E.U16 desc[UR60][R50.64], R170 ;  /* 0x000000aa32007986 */ /* 0x0009e2000c10153c */
[----:B-1----:R-:W-:Y:S02]  /*62d50*/  IMAD R239, R239, 0x16e, RZ ;  /* 0x0000016eefef7824 */ /* 0x002fe400078e02ff */
[----:B------:R-:W-:-:S03]  /*62d60*/  LEA.HI.X.SX32 R47, R47, R245, 0x1, P3 ;  /* 0x000000f52f2f7211 */ /* 0x000fc600018f0eff */
[----:B------:R-:W1:Y:S01]  /*62d70*/  LDC R82, c[0x0][0x278] ;  /* 0x00009e00ff527b82 */ /* 0x000e620000000800 */
[-C--:B--2---:R-:W-:Y:S02]  /*62d80*/  IADD3 R48, P0, R89, R244.reuse, RZ ;  /* 0x000000f459307210 */ /* 0x084fe40007f1e0ff */
[----:B------:R-:W-:Y:S01]  /*62d90*/  PRMT R91, R170, 0x7632, R91 ;  /* 0x00007632aa5b7816 */ /* 0x000fe2000000005b */
[----:B----4-:R-:W-:Y:S01]  /*62da0*/  IMAD R51, R52, 0x16f, RZ ;  /* 0x0000016f34337824 */ /* 0x010fe200078e02ff */
[-C--:B------:R-:W-:Y:S01]  /*62db0*/  IADD3 R50, P3, R87, R244.reuse, RZ ;  /* 0x000000f457327210 */ /* 0x080fe20007f7e0ff */
[----:B---3--:R-:W-:Y:S01]  /*62dc0*/  IMAD R83, R83, 0x2e4, RZ ;  /* 0x000002e453537824 */ /* 0x008fe200078e02ff */
[----:B------:R-:W-:Y:S01]  /*62dd0*/  IADD3 R52, P4, R85, R244, RZ ;  /* 0x000000f455347210 */ /* 0x000fe20007f9e0ff */
[----:B------:R-:W2:Y:S01]  /*62de0*/  LDC R87, c[0x0][0x278] ;  /* 0x00009e00ff577b82 */ /* 0x000ea20000000800 */
[-C--:B------:R-:W-:Y:S02]  /*62df0*/  LEA.HI.X.SX32 R49, R239, R245.reuse, 0x1, P0 ;  /* 0x000000f5ef317211 */ /* 0x080fe400000f0eff */
[----:B------:R-:W-:-:S02]  /*62e00*/  LEA.HI.X.SX32 R51, R51, R245, 0x1, P3 ;  /* 0x000000f533337211 */ /* 0x000fc400018f0eff */
[----:B------:R-:W-:Y:S01]  /*62e10*/  PRMT R90, R171, 0x7632, R90 ;  /* 0x00007632ab5a7816 */ /* 0x000fe2000000005a */
[----:B------:R-:W-:Y:S01]  /*62e20*/  IMAD R89, R86, 0x2e2, RZ ;  /* 0x000002e256597824 */ /* 0x000fe200078e02ff */
[----:B------:R-:W-:Y:S01]  /*62e30*/  LEA.HI.X.SX32 R53, R251, R245, 0x1, P4 ;  /* 0x000000f5fb357211 */ /* 0x000fe200020f0eff */
[----:B------:R-:W3:Y:S01]  /*62e40*/  LDC R85, c[0x0][0x278] ;  /* 0x00009e00ff557b82 */ /* 0x000ee20000000800 */
[----:B------:R4:W-:Y:S04]  /*62e50*/  STG.E.U16 desc[UR60][R46.64], R91 ;  /* 0x0000005b2e007986 */ /* 0x0009e8000c10153c */
[----:B------:R-:W-:Y:S03]  /*62e60*/  STG.E.U16 desc[UR60][R48.64], R171 ;  /* 0x000000ab30007986 */ /* 0x000fe6000c10153c */
[----:B------:R-:W2:Y:S01]  /*62e70*/  LDC R81, c[0x0][0x278] ;  /* 0x00009e00ff517b82 */ /* 0x000ea20000000800 */
[----:B------:R0:W-:Y:S04]  /*62e80*/  STG.E.U16 desc[UR60][R50.64], R90 ;  /* 0x0000005a32007986 */ /* 0x0001e8000c10153c */
[----:B------:R1:W-:Y:S03]  /*62e90*/  STG.E.U16 desc[UR60][R52.64], R172 ;  /* 0x000000ac34007986 */ /* 0x0003e6000c10153c */
[----:B------:R-:W2:Y:S01]  /*62ea0*/  LDC R86, c[0x0][0x278] ;  /* 0x00009e00ff567b82 */ /* 0x000ea20000000800 */
[----:B----4-:R-:W-:Y:S01]  /*62eb0*/  IMAD R91, R88, 0x2e6, RZ ;  /* 0x000002e6585b7824 */ /* 0x010fe200078e02ff */
[----:B------:R-:W4:Y:S01]  /*62ec0*/  LDL.LU R239, [R1+0x600] ;  /* 0x0006000001ef7983 */ /* 0x000f220000300800 */
[----:B0-----:R-:W-:Y:S01]  /*62ed0*/  IADD3 R50, P3, R83, R244, RZ ;  /* 0x000000f453327210 */ /* 0x001fe20007f7e0ff */
[----:B------:R-:W-:-:S04]  /*62ee0*/  IMAD R47, R80, 0x171, RZ ;  /* 0x00000171502f7824 */ /* 0x000fc800078e02ff */
[----:B------:R-:W0:Y:S01]  /*62ef0*/  LDC R88, c[0x0][0x278] ;  /* 0x00009e00ff587b82 */ /* 0x000e220000000800 */
[-C--:B------:R-:W-:Y:S02]  /*62f00*/  IADD3 R48, P4, R91, R244.reuse, RZ ;  /* 0x000000f45b307210 */ /* 0x080fe40007f9e0ff */
[----:B------:R-:W-:Y:S01]  /*62f10*/  IADD3 R46, P0, R89, R244, RZ ;  /* 0x000000f4592e7210 */ /* 0x000fe20007f1e0ff */
[----:B-1----:R-:W-:Y:S01]  /*62f20*/  IMAD R49, R82, 0x173, RZ ;  /* 0x0000017352317824 */ /* 0x002fe200078e02ff */
[----:B------:R-:W-:Y:S01]  /*62f30*/  PRMT R172, R172, 0x7632, R172 ;  /* 0x00007632acac7816 */ /* 0x000fe200000000ac */
[----:B---3--:R-:W-:Y:S01]  /*62f40*/  IMAD R85, R85, 0x2ea, RZ ;  /* 0x000002ea55557824 */ /* 0x008fe200078e02ff */
[----:B------:R-:W-:Y:S01]  /*62f50*/  PRMT R90, R173, 0x7632, R90 ;  /* 0x00007632ad5a7816 */ /* 0x000fe2000000005a */
[----:B------:R-:W1:Y:S01]  /*62f60*/  LDC R52, c[0x0][0x278] ;  /* 0x00009e00ff347b82 */ /* 0x000e620000000800 */
[----:B------:R-:W-:Y:S01]  /*62f70*/  IMAD R91, R84, 0x2e8, RZ ;  /* 0x000002e8545b7824 */ /* 0x000fe200078e02ff */
[----:B------:R-:W3:Y:S06]  /*62f80*/  LDL.LU R238, [R1+0x388] ;  /* 0x0003880001ee7983 */ /* 0x000eec0000300800 */
[----:B------:R-:W0:Y:S01]  /*62f90*/  LDC R83, c[0x0][0x278] ;  /* 0x00009e00ff537b82 */ /* 0x000e220000000800 */
[-C--:B------:R-:W-:Y:S01]  /*62fa0*/  LEA.HI.X.SX32 R47, R47, R245.reuse, 0x1, P0 ;  /* 0x000000f52f2f7211 */ /* 0x080fe200000f0eff */
[----:B--2---:R-:W-:Y:S01]  /*62fb0*/  IMAD R87, R87, 0x2ec, RZ ;  /* 0x000002ec57577824 */ /* 0x004fe200078e02ff */
[----:B------:R-:W-:Y:S01]  /*62fc0*/  LEA.HI.X.SX32 R51, R247, R245, 0x1, P3 ;  /* 0x000000f5f7337211 */ /* 0x000fe200018f0eff */
[----:B------:R-:W-:-:S04]  /*62fd0*/  IMAD R53, R81, 0x175, RZ ;  /* 0x0000017551357824 */ /* 0x000fc800078e02ff */
[----:B------:R-:W2:Y:S01]  /*62fe0*/  LDC R89, c[0x0][0x278] ;  /* 0x00009e00ff597b82 */ /* 0x000ea20000000800 */
[----:B------:R-:W-:-:S07]  /*62ff0*/  LEA.HI.X.SX32 R49, R49, R245, 0x1, P4 ;  /* 0x000000f531317211 */ /* 0x000fce00020f0eff */
[----:B------:R-:W2:Y:S01]  /*63000*/  LDC R84, c[0x0][0x278] ;  /* 0x00009e00ff547b82 */ /* 0x000ea20000000800 */
[----:B------:R1:W-:Y:S07]  /*63010*/  STG.E.U16 desc[UR60][R46.64], R172 ;  /* 0x000000ac2e007986 */ /* 0x0003ee000c10153c */
[----:B------:R-:W2:Y:S01]  /*63020*/  LDC R80, c[0x0][0x278] ;  /* 0x00009e00ff507b82 */ /* 0x000ea20000000800 */
[----:B------:R1:W-:Y:S07]  /*63030*/  STG.E.U16 desc[UR60][R50.64], R173 ;  /* 0x000000ad32007986 */ /* 0x0003ee000c10153c */
[----:B------:R-:W2:Y:S01]  /*63040*/  LDC R82, c[0x0][0x278] ;  /* 0x00009e00ff527b82 */ /* 0x000ea20000000800 */
[-C--:B-1----:R-:W-:Y:S01]  /*63050*/  IADD3 R46, P3, R91, R244.reuse, RZ ;  /* 0x000000f45b2e7210 */ /* 0x082fe20007f7e0ff */
[----:B------:R1:W-:Y:S03]  /*63060*/  STG.E.U16 desc[UR60][R48.64], R90 ;  /* 0x0000005a30007986 */ /* 0x0003e6000c10153c */
[----:B------:R-:W-:Y:S01]  /*63070*/  LEA.HI.X.SX32 R47, R79, R245, 0x1, P3 ;  /* 0x000000f54f2f7211 */ /* 0x000fe200018f0eff */
[----:B------:R-:W3:Y:S02]  /*63080*/  LDL.LU R94, [R1+0x5ec] ;  /* 0x0005ec00015e7983 */ /* 0x000ee40000300800 */
[----:B------:R-:W2:Y:S01]  /*63090*/  LDC R81, c[0x0][0x278] ;  /* 0x00009e00ff517b82 */ /* 0x000ea20000000800 */
[----:B------:R-:W-:Y:S01]  /*630a0*/  IADD3 R50, P3, R87, R244, RZ ;  /* 0x000000f457327210 */ /* 0x000fe20007f7e0ff */
[----:B------:R-:W-:-:S02]  /*630b0*/  IMAD R79, R52, 0x177, RZ ;  /* 0x00000177344f7824 */ /* 0x000fc400078e02ff */
[----:B-1----:R-:W-:Y:S01]  /*630c0*/  IMAD R49, R86, 0x2ee, RZ ;  /* 0x000002ee56317824 */ /* 0x002fe200078e02ff */
[-C--:B------:R-:W-:Y:S01]  /*630d0*/  IADD3 R48, P0, R85, R244.reuse, RZ ;  /* 0x000000f455307210 */ /* 0x080fe20007f1e0ff */
[----:B0-----:R-:W-:Y:S02]  /*630e0*/  IMAD R87, R83, 0x2f0, RZ ;  /* 0x000002f053577824 */ /* 0x001fe400078e02ff */
[----:B------:R-:W0:Y:S01]  /*630f0*/  LDC R85, c[0x0][0x278] ;  /* 0x00009e00ff557b82 */ /* 0x000e220000000800 */
[----:B------:R1:W-:Y:S01]  /*63100*/  STG.E.U16 desc[UR60][R46.64], R174 ;  /* 0x000000ae2e007986 */ /* 0x0003e2000c10153c */
[----:B------:R-:W-:Y:S02]  /*63110*/  IADD3 R52, P4, R49, R244, RZ ;  /* 0x000000f431347210 */ /* 0x000fe40007f9e0ff */
[----:B------:R-:W-:Y:S02]  /*63120*/  LEA.HI.X.SX32 R49, R53, R245, 0x1, P0 ;  /* 0x000000f535317211 */ /* 0x000fe400000f0eff */
[----:B------:R-:W-:-:S02]  /*63130*/  PRMT R86, R174, 0x7632, R86 ;  /* 0x00007632ae567816 */ /* 0x000fc40000000056 */
[-C--:B------:R-:W-:Y:S01]  /*63140*/  LEA.HI.X.SX32 R51, R78, R245.reuse, 0x1, P3 ;  /* 0x000000f54e337211 */ /* 0x080fe200018f0eff */
[----:B------:R-:W0:Y:S01]  /*63150*/  LDC R83, c[0x0][0x278] ;  /* 0x00009e00ff537b82 */ /* 0x000e220000000800 */
[----:B-1----:R-:W-:Y:S01]  /*63160*/  IMAD R47, R88, 0x2f2, RZ ;  /* 0x000002f2582f7824 */ /* 0x002fe200078e02ff */
[----:B------:R-:W-:Y:S01]  /*63170*/  IADD3 R46, P3, R87, R244, RZ ;  /* 0x000000f4572e7210 */ /* 0x000fe20007f7e0ff */
[----:B------:R1:W-:Y:S01]  /*63180*/  STG.E.U16 desc[UR60][R48.64], R86 ;  /* 0x0000005630007986 */ /* 0x0003e2000c10153c */
[----:B------:R-:W-:-:S04]  /*63190*/  LEA.HI.X.SX32 R53, R79, R245, 0x1, P4 ;  /* 0x000000f54f357211 */ /* 0x000fc800020f0eff */
[----:B------:R-:W0:Y:S01]  /*631a0*/  LDC R78, c[0x0][0x278] ;  /* 0x00009e00ff4e7b82 */ /* 0x000e220000000800 */
[----:B------:R-:W-:Y:S01]  /*631b0*/  PRMT R90, R175, 0x7632, R90 ;  /* 0x00007632af5a7816 */ /* 0x000fe2000000005a */
[----:B--2---:R-:W-:Y:S01]  /*631c0*/  IMAD R89, R89, 0x2f6, RZ ;  /* 0x000002f659597824 */ /* 0x004fe200078e02ff */
[----:B------:R2:W-:Y:S01]  /*631d0*/  STG.E.U16 desc[UR60][R50.64], R175 ;  /* 0x000000af32007986 */ /* 0x0005e2000c10153c */
[----:B------:R-:W-:Y:S02]  /*631e0*/  IMAD R79, R80, 0x179, RZ ;  /* 0x00000179504f7824 */ /* 0x000fe400078e02ff */
[----:B-1----:R-:W-:Y:S01]  /*631f0*/  IMAD R49, R84, 0x2f4, RZ ;  /* 0x000002f454317824 */ /* 0x002fe200078e02ff */
[-C--:B------:R-:W-:Y:S01]  /*63200*/  IADD3 R48, P0, R47, R244.reuse, RZ ;  /* 0x000000f42f307210 */ /* 0x080fe20007f1e0ff */
[----:B------:R1:W-:Y:S01]  /*63210*/  STG.E.U16 desc[UR60][R52.64], R90 ;  /* 0x0000005a34007986 */ /* 0x0003e2000c10153c */
[----:B------:R-:W-:Y:S01]  /*63220*/  LEA.HI.X.SX32 R47, R77, R245, 0x1, P3 ;  /* 0x000000f54d2f7211 */ /* 0x000fe200018f0eff */
[----:B------:R-:W0:Y:S01]  /*63230*/  LDC R80, c[0x0][0x278] ;  /* 0x00009e00ff507b82 */ /* 0x000e220000000800 */
[----:B--2---:R-:W-:-:S07]  /*63240*/  IADD3 R50, P3, R49, R244, RZ ;  /* 0x000000f431327210 */ /* 0x004fce0007f7e0ff */
[----:B------:R-:W2:Y:S01]  /*63250*/  LDC R77, c[0x0][0x278] ;  /* 0x00009e00ff4d7b82 */ /* 0x000ea20000000800 */
[----:B-1----:R-:W-:Y:S01]  /*63260*/  IMAD R53, R82, 0x17b, RZ ;  /* 0x0000017b52357824 */ /* 0x002fe200078e02ff */
[----:B------:R-:W-:Y:S02]  /*63270*/  IADD3 R52, P4, R89, R244, RZ ;  /* 0x000000f459347210 */ /* 0x000fe40007f9e0ff */
[-C--:B------:R-:W-:Y:S02]  /*63280*/  LEA.HI.X.SX32 R49, R79, R245.reuse, 0x1, P0 ;  /* 0x000000f54f317211 */ /* 0x080fe400000f0eff */
[----:B------:R-:W-:Y:S01]  /*63290*/  PRMT R82, R176, 0x7632, R82 ;  /* 0x00007632b0527816 */ /* 0x000fe20000000052 */
[----:B------:R1:W-:Y:S01]  /*632a0*/  STG.E.U16 desc[UR60][R46.64], R176 ;  /* 0x000000b02e007986 */ /* 0x0003e2000c10153c */
[-C--:B------:R-:W-:Y:S01]  /*632b0*/  LEA.HI.X.SX32 R51, R76, R245.reuse, 0x1, P3 ;  /* 0x000000f54c337211 */ /* 0x080fe200018f0eff */
[----:B------:R-:W2:Y:S01]  /*632c0*/  LDC R79, c[0x0][0x278] ;  /* 0x00009e00ff4f7b82 */ /* 0x000ea20000000800 */
[----:B------:R-:W-:-:S02]  /*632d0*/  LEA.HI.X.SX32 R53, R53, R245, 0x1, P4 ;  /* 0x000000f535357211 */ /* 0x000fc400020f0eff */
[----:B------:R-:W-:Y:S01]  /*632e0*/  PRMT R84, R177, 0x7632, R84 ;  /* 0x00007632b1547816 */ /* 0x000fe20000000054 */
[----:B------:R0:W-:Y:S04]  /*632f0*/  STG.E.U16 desc[UR60][R48.64], R82 ;  /* 0x0000005230007986 */ /* 0x0001e8000c10153c */
[----:B------:R-:W2:Y:S01]  /*63300*/  LDC R76, c[0x0][0x278] ;  /* 0x00009e00ff4c7b82 */ /* 0x000ea20000000800 */
[----:B-1----:R-:W-:Y:S01]  /*63310*/  IMAD R47, R81, 0x2f8, RZ ;  /* 0x000002f8512f7824 */ /* 0x002fe200078e02ff */
[----:B------:R1:W-:Y:S01]  /*63320*/  STG.E.U16 desc[UR60][R50.64], R177 ;  /* 0x000000b132007986 */ /* 0x0003e2000c10153c */
[----:B0-----:R-:W-:-:S05]  /*63330*/  IMAD R85, R85, 0x2fc, RZ ;  /* 0x000002fc55557824 */ /* 0x001fca00078e02ff */
[----:B------:R-:W0:Y:S01]  /*63340*/  LDC R81, c[0x0][0x278] ;  /* 0x00009e00ff517b82 */ /* 0x000e220000000800 */
[----:B------:R2:W-:Y:S01]  /*63350*/  STG.E.U16 desc[UR60][R52.64], R84 ;  /* 0x0000005434007986 */ /* 0x0005e2000c10153c */
[----:B------:R-:W-:Y:S02]  /*63360*/  IMAD R83, R83, 0x2fa, RZ ;  /* 0x000002fa53537824 */ /* 0x000fe400078e02ff */
[----:B------:R-:W-:Y:S01]  /*63370*/  IMAD R49, R78, 0x17d, RZ ;  /* 0x0000017d4e317824 */ /* 0x000fe200078e02ff */
[----:B-1----:R-:W-:-:S03]  /*63380*/  IADD3 R50, P4, R85, R244, RZ ;  /* 0x000000f455327210 */ /* 0x002fc60007f9e0ff */
[----:B------:R-:W1:Y:S08]  /*63390*/  LDC R78, c[0x0][0x278] ;  /* 0x00009e00ff4e7b82 */ /* 0x000e700000000800 */
[----:B--2---:R-:W2:Y:S01]  /*633a0*/  LDC R52, c[0x0][0x278] ;  /* 0x00009e00ff347b82 */ /* 0x004ea20000000800 */
[-C--:B------:R-:W-:Y:S01]  /*633b0*/  IADD3 R46, P0, R47, R244.reuse, RZ ;  /* 0x000000f42f2e7210 */ /* 0x080fe20007f1e0ff */
[----:B------:R-:W-:Y:S01]  /*633c0*/  IMAD R53, R77, 0x2fe, RZ ;  /* 0x000002fe4d357824 */ /* 0x000fe200078e02ff */
[----:B------:R-:W-:-:S02]  /*633d0*/  IADD3 R48, P3, R83, R244, RZ ;  /* 0x000000f453307210 */ /* 0x000fc40007f7e0ff */
[----:B------:R-:W-:-:S03]  /*633e0*/  LEA.HI.X.SX32 R51, R74, R245, 0x1, P4 ;  /* 0x000000f54a337211 */ /* 0x000fc600020f0eff */
[----:B------:R-:W1:Y:S01]  /*633f0*/  LDC R74, c[0x0][0x278] ;  /* 0x00009e00ff4a7b82 */ /* 0x000e620000000800 */
[-C--:B------:R-:W-:Y:S02]  /*63400*/  LEA.HI.X.SX32 R47, R75, R245.reuse, 0x1, P0 ;  /* 0x000000f54b2f7211 */ /* 0x080fe400000f0eff */
[----:B------:R-:W-:Y:S02]  /*63410*/  LEA.HI.X.SX32 R49, R49, R245, 0x1, P3 ;  /* 0x000000f531317211 */ /* 0x000fe400018f0eff */
[----:B------:R-:W-:-:S03]  /*63420*/  PRMT R83, R178, 0x7632, R83 ;  /* 0x00007632b2537816 */ /* 0x000fc60000000053 */
[----:B------:R-:W1:Y:S01]  /*63430*/  LDC R77, c[0x0][0x278] ;  /* 0x00009e00ff4d7b82 */ /* 0x000e620000000800 */
[----:B------:R0:W-:Y:S01]  /*63440*/  STG.E.U16 desc[UR60][R46.64], R178 ;  /* 0x000000b22e007986 */ /* 0x0001e2000c10153c */
[----:B------:R-:W-:-:S03]  /*63450*/  IMAD R79, R79, 0x300, RZ ;  /* 0x000003004f4f7824 */ /* 0x000fc600078e02ff */
[----:B------:R0:W-:Y:S03]  /*63460*/  STG.E.U16 desc[UR60][R48.64], R83 ;  /* 0x0000005330007986 */ /* 0x0001e6000c10153c */
[----:B------:R-:W1:Y:S01]  /*63470*/  LDC R82, c[0x0][0x278] ;  /* 0x00009e00ff527b82 */ /* 0x000e620000000800 */
[----:B0-----:R-:W-:Y:S02]  /*63480*/  IMAD R81, R81, 0x304, RZ ;  /* 0x0000030451517824 */ /* 0x001fe400078e02ff */
[----:B------:R-:W-:Y:S01]  /*63490*/  IMAD R47, R76, 0x17f, RZ ;  /* 0x0000017f4c2f7824 */ /* 0x000fe200078e02ff */
[----:B------:R-:W-:-:S04]  /*634a0*/  IADD3 R46, P3, R53, R244, RZ ;  /* 0x000000f4352e7210 */ /* 0x000fc80007f7e0ff */
[----:B------:R-:W0:Y:S01]  /*634b0*/  LDC R75, c[0x0][0x278] ;  /* 0x00009e00ff4b7b82 */ /* 0x000e220000000800 */
[----:B------:R-:W-:Y:S01]  /*634c0*/  IMAD R49, R80, 0x302, RZ ;  /* 0x0000030250317824 */ /* 0x000fe200078e02ff */
[----:B------:R2:W-:Y:S01]  /*634d0*/  STG.E.U16 desc[UR60][R50.64], R179 ;  /* 0x000000b332007986 */ /* 0x0005e2000c10153c */
[----:B------:R-:W-:Y:S02]  /*634e0*/  IADD3 R48, P0, R79, R244, RZ ;  /* 0x000000f44f307210 */ /* 0x000fe40007f1e0ff */
[----:B------:R-:W-:-:S03]  /*634f0*/  LEA.HI.X.SX32 R47, R47, R245, 0x1, P3 ;  /* 0x000000f52f2f7211 */ /* 0x000fc600018f0eff */
[----:B------:R-:W0:Y:S01]  /*63500*/  LDC R76, c[0x0][0x278] ;  /* 0x00009e00ff4c7b82 */ /* 0x000e220000000800 */
[----:B------:R-:W-:Y:S01]  /*63510*/  PRMT R84, R179, 0x7632, R84 ;  /* 0x00007632b3547816 */ /* 0x000fe20000000054 */
[----:B--2---:R-:W-:Y:S01]  /*63520*/  IMAD R51, R52, 0x181, RZ ;  /* 0x0000018134337824 */ /* 0x004fe200078e02ff */
[----:B------:R-:W-:-:S05]  /*63530*/  IADD3 R50, P3, R49, R244, RZ ;  /* 0x000000f431327210 */ /* 0x000fca0007f7e0ff */
[----:B------:R-:W2:Y:S01]  /*63540*/  LDC R80, c[0x0][0x278] ;  /* 0x00009e00ff507b82 */ /* 0x000ea20000000800 */
[----:B------:R-:W-:Y:S02]  /*63550*/  IADD3 R52, P4, R81, R244, RZ ;  /* 0x000000f451347210 */ /* 0x000fe40007f9e0ff */
[-C--:B------:R-:W-:Y:S02]  /*63560*/  LEA.HI.X.SX32 R49, R73, R245.reuse, 0x1, P0 ;  /* 0x000000f549317211 */ /* 0x080fe400000f0eff */
[-C--:B------:R-:W-:Y:S02]  /*63570*/  LEA.HI.X.SX32 R51, R51, R245.reuse, 0x1, P3 ;  /* 0x000000f533337211 */ /* 0x080fe400018f0eff */
[----:B------:R-:W-:Y:S01]  /*63580*/  PRMT R83, R180, 0x7632, R83 ;  /* 0x00007632b4537816 */ /* 0x000fe20000000053 */
[----:B------:R-:W2:Y:S01]  /*63590*/  LDC R79, c[0x0][0x278] ;  /* 0x00009e00ff4f7b82 */ /* 0x000ea20000000800 */
[----:B------:R-:W-:Y:S01]  /*635a0*/  LEA.HI.X.SX32 R53, R72, R245, 0x1, P4 ;  /* 0x000000f548357211 */ /* 0x000fe200020f0eff */
[----:B-1----:R-:W-:Y:S01]  /*635b0*/  IMAD R73, R78, 0x306, RZ ;  /* 0x000003064e497824 */ /* 0x002fe200078e02ff */
[----:B------:R1:W-:Y:S01]  /*635c0*/  STG.E.U16 desc[UR60][R46.64], R84 ;  /* 0x000000542e007986 */ /* 0x0003e2000c10153c */
[----:B------:R-:W-:-:S04]  /*635d0*/  IMAD R77, R77, 0x308, RZ ;  /* 0x000003084d4d7824 */ /* 0x000fc800078e02ff */
[----:B------:R-:W4:Y:S01]  /*635e0*/  LDC R72, c[0x0][0x278] ;  /* 0x00009e00ff487b82 */ /* 0x000f220000000800 */
[----:B------:R0:W-:Y:S04]  /*635f0*/  STG.E.U16 desc[UR60][R48.64], R180 ;  /* 0x000000b430007986 */ /* 0x0001e8000c10153c */
[----:B------:R-:W-:Y:S03]  /*63600*/  STG.E.U16 desc[UR60][R50.64], R83 ;  /* 0x0000005332007986 */ /* 0x000fe6000c10153c */
[----:B------:R-:W4:Y:S01]  /*63610*/  LDC R78, c[0x0][0x278] ;  /* 0x00009e00ff4e7b82 */ /* 0x000f220000000800 */
[----:B------:R0:W-:Y:S01]  /*63620*/  STG.E.U16 desc[UR60][R52.64], R181 ;  /* 0x000000b534007986 */ /* 0x0001e2000c10153c */
[----:B-1----:R-:W-:Y:S01]  /*63630*/  IMAD R47, R74, 0x183, RZ ;  /* 0x000001834a2f7824 */ /* 0x002fe200078e02ff */
[----:B------:R-:W-:-:S05]  /*63640*/  IADD3 R46, P0, R73, R244, RZ ;  /* 0x000000f4492e7210 */ /* 0x000fca0007f1e0ff */
[----:B------:R-:W1:Y:S01]  /*63650*/  LDC R74, c[0x0][0x278] ;  /* 0x00009e00ff4a7b82 */ /* 0x000e620000000800 */
[----:B0-----:R-:W-:Y:S01]  /*63660*/  IADD3 R48, P3, R77, R244, RZ ;  /* 0x000000f44d307210 */ /* 0x001fe20007f7e0ff */
[----:B------:R-:W-:-:S06]  /*63670*/  IMAD R81, R82, 0x30a, RZ ;  /* 0x0000030a52517824 */ /* 0x000fcc00078e02ff */
[----:B------:R-:W0:Y:S01]  /*63680*/  LDC R52, c[0x0][0x278] ;  /* 0x00009e00ff347b82 */ /* 0x000e220000000800 */
[-C--:B------:R-:W-:Y:S01]  /*63690*/  LEA.HI.X.SX32 R47, R47, R245.reuse, 0x1, P0 ;  /* 0x000000f52f2f7211 */ /* 0x080fe200000f0eff */
[----:B------:R-:W-:Y:S01]  /*636a0*/  IMAD R51, R75, 0x185, RZ ;  /* 0x000001854b337824 */ /* 0x000fe200078e02ff */
[----:B------:R-:W-:Y:S02]  /*636b0*/  PRMT R181, R181, 0x7632, R181 ;  /* 0x00007632b5b57816 */ /* 0x000fe400000000b5 */
[----:B------:R-:W-:Y:S01]  /*636c0*/  LEA.HI.X.SX32 R49, R71, R245, 0x1, P3 ;  /* 0x000000f547317211 */ /* 0x000fe200018f0eff */
[----:B------:R-:W-:Y:S01]  /*636d0*/  IMAD R71, R76, 0x30c, RZ ;  /* 0x0000030c4c477824 */ /* 0x000fe200078e02ff */
[----:B------:R-:W-:Y:S01]  /*636e0*/  IADD3 R50, P4, R81, R244, RZ ;  /* 0x000000f451327210 */ /* 0x000fe20007f9e0ff */
[----:B------:R-:W1:Y:S01]  /*636f0*/  LDC R75, c[0x0][0x278] ;  /* 0x00009e00ff4b7b82 */ /* 0x000e620000000800 */
[----:B------:R2:W-:Y:S01]  /*63700*/  STG.E.U16 desc[UR60][R46.64], R181 ;  /* 0x000000b52e007986 */ /* 0x0005e2000c10153c */
[----:B------:R-:W-:-:S02]  /*63710*/  PRMT R81, R182, 0x7632, R81 ;  /* 0x00007632b6517816 */ /* 0x000fc40000000051 */
[----:B------:R-:W-:Y:S01]  /*63720*/  LEA.HI.X.SX32 R51, R51, R245, 0x1, P4 ;  /* 0x000000f533337211 */ /* 0x000fe200020f0eff */
[----:B------:R4:W-:Y:S03]  /*63730*/  STG.E.U16 desc[UR60][R48.64], R182 ;  /* 0x000000b630007986 */ /* 0x0009e6000c10153c */
[----:B------:R-:W3:Y:S01]  /*63740*/  LDC R73, c[0x0][0x278] ;  /* 0x00009e00ff497b82 */ /* 0x000ee20000000800 */
[----:B--2---:R-:W-:-:S07]  /*63750*/  IADD3 R46, P3, R71, R244, RZ ;  /* 0x000000f4472e7210 */ /* 0x004fce0007f7e0ff */
[----:B------:R-:W2:Y:S01]  /*63760*/  LDC R76, c[0x0][0x278] ;  /* 0x00009e00ff4c7b82 */ /* 0x000ea20000000800 */
[----:B----4-:R-:W-:Y:S01]  /*63770*/  IMAD R49, R80, 0x310, RZ ;  /* 0x0000031050317824 */ /* 0x010fe200078e02ff */
[----:B------:R-:W-:Y:S01]  /*63780*/  LEA.HI.X.SX32 R47, R70, R245, 0x1, P3 ;  /* 0x000000f5462f7211 */ /* 0x000fe200018f0eff */
[----:B------:R4:W-:Y:S01]  /*63790*/  STG.E.U16 desc[UR60][R50.64], R81 ;  /* 0x0000005132007986 */ /* 0x0009e2000c10153c */
[----:B------:R-:W-:-:S04]  /*637a0*/  IMAD R79, R79, 0x30e, RZ ;  /* 0x0000030e4f4f7824 */ /* 0x000fc800078e02ff */
[----:B------:R-:W2:Y:S01]  /*637b0*/  LDC R77, c[0x0][0x278] ;  /* 0x00009e00ff4d7b82 */ /* 0x000ea20000000800 */
[----:B------:R-:W-:Y:S01]  /*637c0*/  IMAD R53, R72, 0x187, RZ ;  /* 0x0000018748357824 */ /* 0x000fe200078e02ff */
[----:B------:R1:W-:Y:S01]  /*637d0*/  STG.E.U16 desc[UR60][R46.64], R183 ;  /* 0x000000b72e007986 */ /* 0x0003e2000c10153c */
[----:B------:R-:W-:Y:S01]  /*637e0*/  IADD3 R48, P0, R79, R244, RZ ;  /* 0x000000f44f307210 */ /* 0x000fe20007f1e0ff */
[----:B----4-:R-:W-:-:S04]  /*637f0*/  IMAD R51, R78, 0x312, RZ ;  /* 0x000003124e337824 */ /* 0x010fc800078e02ff */
[----:B------:R-:W4:Y:S01]  /*63800*/  LDC R70, c[0x0][0x278] ;  /* 0x00009e00ff467b82 */ /* 0x000f220000000800 */
[----:B------:R-:W-:Y:S01]  /*63810*/  IADD3 R50, P3, R49, R244, RZ ;  /* 0x000000f431327210 */ /* 0x000fe20007f7e0ff */
[----:B0-----:R-:W-:-:S06]  /*63820*/  IMAD R71, R52, 0x189, RZ ;  /* 0x0000018934477824 */ /* 0x001fcc00078e02ff */
[----:B------:R-:W0:Y:S01]  /*63830*/  LDC R72, c[0x0][0x278] ;  /* 0x00009e00ff487b82 */ /* 0x000e220000000800 */
[----:B-1----:R-:W-:Y:S01]  /*63840*/  IMAD R47, R74, 0x314, RZ ;  /* 0x000003144a2f7824 */ /* 0x002fe200078e02ff */
[----:B------:R-:W-:Y:S02]  /*63850*/  IADD3 R52, P4, R51, R244, RZ ;  /* 0x000000f433347210 */ /* 0x000fe40007f9e0ff */
[----:B------:R-:W-:-:S04]  /*63860*/  LEA.HI.X.SX32 R51, R69, R245, 0x1, P3 ;  /* 0x000000f545337211 */ /* 0x000fc800018f0eff */
[----:B------:R-:W1:Y:S01]  /*63870*/  LDC R78, c[0x0][0x278] ;  /* 0x00009e00ff4e7b82 */ /* 0x000e620000000800 */
[-C--:B------:R-:W-:Y:S02]  /*63880*/  LEA.HI.X.SX32 R49, R53, R245.reuse, 0x1, P0 ;  /* 0x000000f535317211 */ /* 0x080fe400000f0eff */
[----:B------:R-:W-:-:S05]  /*63890*/  LEA.HI.X.SX32 R53, R71, R245, 0x1, P4 ;  /* 0x000000f547357211 */ /* 0x000fca00020f0eff */
[----:B------:R-:W1:Y:S01]  /*638a0*/  LDC R74, c[0x0][0x278] ;  /* 0x00009e00ff4a7b82 */ /* 0x000e620000000800 */
[----:B------:R-:W-:-:S07]  /*638b0*/  PRMT R80, R183, 0x7632, R80 ;  /* 0x00007632b7507816 */ /* 0x000fce0000000050 */
[----:B------:R-:W1:Y:S01]  /*638c0*/  LDC R79, c[0x0][0x278] ;  /* 0x00009e00ff4f7b82 */ /* 0x000e620000000800 */
[----:B------:R-:W-:-:S07]  /*638d0*/  IMAD R75, R75, 0x316, RZ ;  /* 0x000003164b4b7824 */ /* 0x000fce00078e02ff */
[----:B------:R-:W1:Y:S01]  /*638e0*/  LDC R69, c[0x0][0x278] ;  /* 0x00009e00ff457b82 */ /* 0x000e620000000800 */
[----:B------:R4:W-:Y:S07]  /*638f0*/  STG.E.U16 desc[UR60][R48.64], R80 ;  /* 0x0000005030007986 */ /* 0x0009ee000c10153c */
[----:B------:R-:W1:Y:S01]  /*63900*/  LDC R71, c[0x0][0x278] ;  /* 0x00009e00ff477b82 */ /* 0x000e620000000800 */
[----:B------:R-:W-:Y:S01]  /*63910*/  PRMT R81, R184, 0x7632, R81 ;  /* 0x00007632b8517816 */ /* 0x000fe20000000051 */
[----:B------:R0:W-:Y:S01]  /*63920*/  STG.E.U16 desc[UR60][R50.64], R184 ;  /* 0x000000b832007986 */ /* 0x0001e2000c10153c */
[-C--:B------:R-:W-:Y:S01]  /*63930*/  IADD3 R46, P3, R47, R244.reuse, RZ ;  /* 0x000000f42f2e7210 */ /* 0x080fe20007f7e0ff */
[----:B--2---:R-:W-:Y:S01]  /*63940*/  IMAD R77, R77, 0x31a, RZ ;  /* 0x0000031a4d4d7824 */ /* 0x004fe200078e02ff */
[----:B----4-:R-:W-:Y:S01]  /*63950*/  IADD3 R48, P0, R75, R244, RZ ;  /* 0x000000f44b307210 */ /* 0x010fe20007f1e0ff */
[----:B---3--:R-:W-:Y:S01]  /*63960*/  IMAD R49, R73, 0x18b, RZ ;  /* 0x0000018b49317824 */ /* 0x008fe200078e02ff */
[----:B------:R-:W-:Y:S01]  /*63970*/  LEA.HI.X.SX32 R47, R68, R245, 0x1, P3 ;  /* 0x000000f5442f7211 */ /* 0x000fe200018f0eff */
[----:B------:R2:W-:Y:S01]  /*63980*/  STG.E.U16 desc[UR60][R52.64], R81 ;  /* 0x0000005134007986 */ /* 0x0005e2000c10153c */
[----:B0-----:R-:W-:-:S02]  /*63990*/  IMAD R51, R76, 0x318, RZ ;  /* 0x000003184c337824 */ /* 0x001fc400078e02ff */
[-C--:B------:R-:W-:Y:S01]  /*639a0*/  LEA.HI.X.SX32 R49, R49, R245.reuse, 0x1, P0 ;  /* 0x000000f531317211 */ /* 0x080fe200000f0eff */
[----:B------:R-:W-:Y:S01]  /*639b0*/  IMAD R75, R72, 0x31c, RZ ;  /* 0x0000031c484b7824 */ /* 0x000fe200078e02ff */
[----:B------:R-:W-:Y:S01]  /*639c0*/  PRMT R76, R185, 0x7632, R76 ;  /* 0x00007632b94c7816 */ /* 0x000fe2000000004c */
[----:B------:R-:W0:Y:S01]  /*639d0*/  LDC R68, c[0x0][0x278] ;  /* 0x00009e00ff447b82 */ /* 0x000e220000000800 */
[-C--:B------:R-:W-:Y:S01]  /*639e0*/  IADD3 R50, P3, R51, R244.reuse, RZ ;  /* 0x000000f433327210 */ /* 0x080fe20007f7e0ff */
[----:B--2---:R-:W-:Y:S01]  /*639f0*/  IMAD R53, R70, 0x18d, RZ ;  /* 0x0000018d46357824 */ /* 0x004fe200078e02ff */
[----:B------:R-:W-:Y:S01]  /*63a00*/  IADD3 R52, P4, R77, R244, RZ ;  /* 0x000000f44d347210 */ /* 0x000fe20007f9e0ff */
[----:B------:R2:W-:Y:S01]  /*63a10*/  STG.E.U16 desc[UR60][R46.64], R185 ;  /* 0x000000b92e007986 */ /* 0x0005e2000c10153c */
[----:B------:R-:W-:-:S03]  /*63a20*/  LEA.HI.X.SX32 R51, R67, R245, 0x1, P3 ;  /* 0x000000f543337211 */ /* 0x000fc600018f0eff */
[----:B------:R-:W3:Y:S01]  /*63a30*/  LDC R70, c[0x0][0x278] ;  /* 0x00009e00ff467b82 */ /* 0x000ee20000000800 */
[----:B------:R-:W-:Y:S01]  /*63a40*/  LEA.HI.X.SX32 R53, R53, R245, 0x1, P4 ;  /* 0x000000f535357211 */ /* 0x000fe200020f0eff */
[----:B------:R4:W-:Y:S01]  /*63a50*/  STG.E.U16 desc[UR60][R48.64], R76 ;  /* 0x0000004c30007986 */ /* 0x0009e2000c10153c */
[----:B------:R-:W-:Y:S01]  /*63a60*/  PRMT R77, R186, 0x7632, R77 ;  /* 0x00007632ba4d7816 */ /* 0x000fe2000000004d */
[----:B-1----:R-:W-:Y:S02]  /*63a70*/  IMAD R79, R79, 0x322, RZ ;  /* 0x000003224f4f7824 */ /* 0x002fe400078e02ff */
[----:B--2---:R-:W-:Y:S02]  /*63a80*/  IMAD R47, R78, 0x31e, RZ ;  /* 0x0000031e4e2f7824 */ /* 0x004fe400078e02ff */
[----:B------:R-:W1:Y:S01]  /*63a90*/  LDC R72, c[0x0][0x278] ;  /* 0x00009e00ff487b82 */ /* 0x000e620000000800 */
[-C--:B------:R-:W-:Y:S01]  /*63aa0*/  IADD3 R46, P3, R75, R244.reuse, RZ ;  /* 0x000000f44b2e7210 */ /* 0x080fe20007f7e0ff */
[----:B------:R2:W-:Y:S01]  /*63ab0*/  STG.E.U16 desc[UR60][R50.64], R186 ;  /* 0x000000ba32007986 */ /* 0x0005e2000c10153c */
[----:B----4-:R-:W-:Y:S01]  /*63ac0*/  IMAD R49, R74, 0x320, RZ ;  /* 0x000003204a317824 */ /* 0x010fe200078e02ff */
[----:B------:R-:W-:-:S04]  /*63ad0*/  IADD3 R48, P0, R47, R244, RZ ;  /* 0x000000f42f307210 */ /* 0x000fc80007f1e0ff */
[----:B------:R-:W4:Y:S01]  /*63ae0*/  LDC R73, c[0x0][0x278] ;  /* 0x00009e00ff497b82 */ /* 0x000f220000000800 */
[----:B------:R-:W-:Y:S01]  /*63af0*/  IMAD R67, R69, 0x18f, RZ ;  /* 0x0000018f45437824 */ /* 0x000fe200078e02ff */
[----:B------:R0:W-:Y:S01]  /*63b00*/  STG.E.U16 desc[UR60][R52.64], R77 ;  /* 0x0000004d34007986 */ /* 0x0001e2000c10153c */
[----:B------:R-:W-:Y:S02]  /*63b10*/  LEA.HI.X.SX32 R47, R66, R245, 0x1, P3 ;  /* 0x000000f5422f7211 */ /* 0x000fe400018f0eff */
[----:B--2---:R-:W-:-:S03]  /*63b20*/  IADD3 R50, P3, R49, R244, RZ ;  /* 0x000000f431327210 */ /* 0x004fc60007f7e0ff */
[----:B------:R-:W2:Y:S01]  /*63b30*/  LDC R66, c[0x0][0x278] ;  /* 0x00009e00ff427b82 */ /* 0x000ea20000000800 */
[----:B------:R-:W-:Y:S02]  /*63b40*/  LEA.HI.X.SX32 R49, R67, R245, 0x1, P0 ;  /* 0x000000f543317211 */ /* 0x000fe400000f0eff */
[----:B------:R-:W-:Y:S01]  /*63b50*/  PRMT R74, R187, 0x7632, R74 ;  /* 0x00007632bb4a7816 */ /* 0x000fe2000000004a */
[----:B0-----:R-:W-:Y:S01]  /*63b60*/  IMAD R53, R71, 0x191, RZ ;  /* 0x0000019147357824 */ /* 0x001fe200078e02ff */
[----:B------:R-:W-:-:S03]  /*63b70*/  IADD3 R52, P4, R79, R244, RZ ;  /* 0x000000f44f347210 */ /* 0x000fc60007f9e0ff */
[----:B------:R-:W0:Y:S01]  /*63b80*/  LDC R67, c[0x0][0x278] ;  /* 0x00009e00ff437b82 */ /* 0x000e220000000800 */
[-C--:B------:R-:W-:Y:S02]  /*63b90*/  LEA.HI.X.SX32 R51, R65, R245.reuse, 0x1, P3 ;  /* 0x000000f541337211 */ /* 0x080fe400018f0eff */
[----:B------:R-:W-:Y:S02]  /*63ba0*/  LEA.HI.X.SX32 R53, R53, R245, 0x1, P4 ;  /* 0x000000f535357211 */ /* 0x000fe400020f0eff */
[----:B------:R-:W-:Y:S01]  /*63bb0*/  PRMT R75, R188, 0x7632, R75 ;  /* 0x00007632bc4b7816 */ /* 0x000fe2000000004b */
[----:B------:R-:W-:Y:S02]  /*63bc0*/  STG.E.U16 desc[UR60][R46.64], R187 ;  /* 0x000000bb2e007986 */ /* 0x000fe4000c10153c */
[----:B------:R-:W0:Y:S02]  /*63bd0*/  LDC R65, c[0x0][0x278] ;  /* 0x00009e00ff417b82 */ /* 0x000e240000000800 */
[----:B------:R1:W-:Y:S04]  /*63be0*/  STG.E.U16 desc[UR60][R48.64], R74 ;  /* 0x0000004a30007986 */ /* 0x0003e8000c10153c */
[----:B------:R-:W-:Y:S02]  /*63bf0*/  STG.E.U16 desc[UR60][R50.64], R188 ;  /* 0x000000bc32007986 */ /* 0x000fe4000c10153c */
[----:B------:R-:W0:Y:S02]  /*63c00*/  LDC R69, c[0x0][0x278] ;  /* 0x00009e00ff457b82 */ /* 0x000e240000000800 */
[----:B------:R4:W-:Y:S01]  /*63c10*/  STG.E.U16 desc[UR60][R52.64], R75 ;  /* 0x0000004b34007986 */ /* 0x0009e2000c10153c */
[----:B---3--:R-:W-:-:S02]  /*63c20*/  IMAD R71, R70, 0x324, RZ ;  /* 0x0000032446477824 */ /* 0x008fc400078e02ff */
[----:B-1----:R-:W-:-:S03]  /*63c30*/  IMAD R49, R68, 0x193, RZ ;  /* 0x0000019344317824 */ /* 0x002fc600078e02ff */
[----:B------:R-:W1:Y:S01]  /*63c40*/  LDC R68, c[0x0][0x278] ;  /* 0x00009e00ff447b82 */ /* 0x000e620000000800 */
[----:B------:R-:W-:-:S07]  /*63c50*/  IMAD R47, R72, 0x326, RZ ;  /* 0x00000326482f7824 */ /* 0x000fce00078e02ff */
[----:B----4-:R-:W3:Y:S01]  /*63c60*/  LDC R52, c[0x0][0x278] ;  /* 0x00009e00ff347b82 */ /* 0x010ee20000000800 */
[----:B------:R-:W-:Y:S01]  /*63c70*/  IMAD R73, R73, 0x328, RZ ;  /* 0x0000032849497824 */ /* 0x000fe200078e02ff */
[-C--:B------:R-:W-:Y:S02]  /*63c80*/  IADD3 R46, P0, R71, R244.reuse, RZ ;  /* 0x000000f4472e7210 */ /* 0x080fe40007f1e0ff */
[----:B------:R-:W-:-:S04]  /*63c90*/  IADD3 R48, P3, R47, R244, RZ ;  /* 0x000000f42f307210 */ /* 0x000fc80007f7e0ff */
[----:B------:R-:W4:Y:S01]  /*63ca0*/  LDC R70, c[0x0][0x278] ;  /* 0x00009e00ff467b82 */ /* 0x000f220000000800 */
[-C--:B------:R-:W-:Y:S01]  /*63cb0*/  LEA.HI.X.SX32 R47, R64, R245.reuse, 0x1, P0 ;  /* 0x000000f5402f7211 */ /* 0x080fe200000f0eff */
[----:B--2---:R-:W-:Y:S01]  /*63cc0*/  IMAD R53, R66, 0x32a, RZ ;  /* 0x0000032a42357824 */ /* 0x004fe200078e02ff */
[----:B------:R-:W-:Y:S02]  /*63cd0*/  IADD3 R50, P4, R73, R244, RZ ;  /* 0x000000f449327210 */ /* 0x000fe40007f9e0ff */
[-C--:B------:R-:W-:Y:S01]  /*63ce0*/  LEA.HI.X.SX32 R49, R49, R245.reuse, 0x1, P3 ;  /* 0x000000f531317211 */ /* 0x080fe200018f0eff */
[----:B------:R2:W-:Y:S01]  /*63cf0*/  STG.E.U16 desc[UR60][R46.64], R189 ;  /* 0x000000bd2e007986 */ /* 0x0005e2000c10153c */
[----:B------:R-:W-:Y:S01]  /*63d00*/  PRMT R72, R189, 0x7632, R72 ;  /* 0x00007632bd487816 */ /* 0x000fe20000000048 */
[----:B------:R-:W1:Y:S01]  /*63d10*/  LDC R64, c[0x0][0x278] ;  /* 0x00009e00ff407b82 */ /* 0x000e620000000800 */
[----:B------:R-:W-:Y:S01]  /*63d20*/  LEA.HI.X.SX32 R51, R63, R245, 0x1, P4 ;  /* 0x000000f53f337211 */ /* 0x000fe200020f0eff */
[----:B0-----:R-:W-:-:S02]  /*63d30*/  IMAD R67, R67, 0x32c, RZ ;  /* 0x0000032c43437824 */ /* 0x001fc400078e02ff */
[----:B------:R-:W-:Y:S01]  /*63d40*/  IMAD R69, R69, 0x32e, RZ ;  /* 0x0000032e45457824 */ /* 0x000fe200078e02ff */
[----:B------:R0:W-:Y:S03]  /*63d50*/  STG.E.U16 desc[UR60][R48.64], R72 ;  /* 0x0000004830007986 */ /* 0x0001e6000c10153c */
[----:B------:R-:W1:Y:S01]  /*63d60*/  LDC R63, c[0x0][0x278] ;  /* 0x00009e00ff3f7b82 */ /* 0x000e620000000800 */
[----:B--2---:R-:W-:Y:S01]  /*63d70*/  IMAD R47, R65, 0x195, RZ ;  /* 0x00000195412f7824 */ /* 0x004fe200078e02ff */
[----:B------:R-:W-:Y:S01]  /*63d80*/  IADD3 R46, P3, R53, R244, RZ ;  /* 0x000000f4352e7210 */ /* 0x000fe20007f7e0ff */
[----:B------:R3:W-:Y:S05]  /*63d90*/  STG.E.U16 desc[UR60][R50.64], R190 ;  /* 0x000000be32007986 */ /* 0x0007ea000c10153c */
[----:B------:R-:W2:Y:S01]  /*63da0*/  LDC R66, c[0x0][0x278] ;  /* 0x00009e00ff427b82 */ /* 0x000ea20000000800 */
[----:B------:R-:W-:-:S02]  /*63db0*/  PRMT R73, R190, 0x7632, R73 ;  /* 0x00007632be497816 */ /* 0x000fc40000000049 */
[-C--:B0-----:R-:W-:Y:S02]  /*63dc0*/  IADD3 R48, P0, R67, R244.reuse, RZ ;  /* 0x000000f443307210 */ /* 0x081fe40007f1e0ff */
[-C--:B------:R-:W-:Y:S01]  /*63dd0*/  LEA.HI.X.SX32 R47, R47, R245.reuse, 0x1, P3 ;  /* 0x000000f52f2f7211 */ /* 0x080fe200018f0eff */
[----:B---3--:R-:W-:Y:S01]  /*63de0*/  IMAD R51, R52, 0x197, RZ ;  /* 0x0000019734337824 */ /* 0x008fe200078e02ff */
[----:B------:R-:W-:Y:S01]  /*63df0*/  IADD3 R50, P3, R69, R244, RZ ;  /* 0x000000f445327210 */ /* 0x000fe20007f7e0ff */
[----:B------:R-:W0:Y:S01]  /*63e00*/  LDC R67, c[0x0][0x278] ;  /* 0x00009e00ff437b82 */ /* 0x000e220000000800 */
[-C--:B------:R-:W-:Y:S01]  /*63e10*/  LEA.HI.X.SX32 R49, R2, R245.reuse, 0x1, P0 ;  /* 0x000000f502317211 */ /* 0x080fe200000f0eff */
[----:B------:R1:W-:Y:S01]  /*63e20*/  STG.E.U16 desc[UR60][R46.64], R73 ;  /* 0x000000492e007986 */ /* 0x0003e2000c10153c */
[----:B------:R-:W-:Y:S02]  /*63e30*/  LEA.HI.X.SX32 R51, R51, R245, 0x1, P3 ;  /* 0x000000f533337211 */ /* 0x000fe400018f0eff */
[----:B------:R-:W-:-:S03]  /*63e40*/  PRMT R2, R191, 0x7632, R2 ;  /* 0x00007632bf027816 */ /* 0x000fc60000000002 */
[----:B------:R-:W3:Y:S01]  /*63e50*/  LDC R71, c[0x0][0x278] ;  /* 0x00009e00ff477b82 */ /* 0x000ee20000000800 */
[----:B----4-:R-:W-:Y:S01]  /*63e60*/  IMAD R53, R70, 0x330, RZ ;  /* 0x0000033046357824 */ /* 0x010fe200078e02ff */
[----:B------:R4:W-:Y:S01]  /*63e70*/  STG.E.U16 desc[UR60][R48.64], R191 ;  /* 0x000000bf30007986 */ /* 0x0009e2000c10153c */
[----:B-1----:R-:W-:-:S05]  /*63e80*/  IMAD R47, R68, 0x332, RZ ;  /* 0x00000332442f7824 */ /* 0x002fca00078e02ff */
[----:B------:R-:W1:Y:S01]  /*63e90*/  LDC R68, c[0x0][0x278] ;  /* 0x00009e00ff447b82 */ /* 0x000e620000000800 */
[----:B------:R2:W-:Y:S01]  /*63ea0*/  STG.E.U16 desc[UR60][R50.64], R2 ;  /* 0x0000000232007986 */ /* 0x0005e2000c10153c */
[----:B------:R-:W-:Y:S01]  /*63eb0*/  IADD3 R52, P4, R53, R244, RZ ;  /* 0x000000f435347210 */ /* 0x000fe20007f9e0ff */
[----:B----4-:R-:W-:-:S05]  /*63ec0*/  IMAD R49, R64, 0x19b, RZ ;  /* 0x0000019b40317824 */ /* 0x010fca00078e02ff */
[----:B------:R-:W4:Y:S01]  /*63ed0*/  LDC R65, c[0x0][0x278] ;  /* 0x00009e00ff417b82 */ /* 0x000f220000000800 */
[----:B------:R-:W-:-:S07]  /*63ee0*/  LEA.HI.X.SX32 R53, R3, R245, 0x1, P4 ;  /* 0x000000f503357211 */ /* 0x000fce00020f0eff */
[----:B--2---:R-:W2:Y:S01]  /*63ef0*/  LDC R50, c[0x0][0x278] ;  /* 0x00009e00ff327b82 */ /* 0x004ea20000000800 */
[----:B------:R-:W-:Y:S01]  /*63f00*/  IMAD R3, R63, 0x199, RZ ;  /* 0x000001993f037824 */ /* 0x000fe200078e02ff */
[----:B------:R-:W-:Y:S01]  /*63f10*/  IADD3 R2, P0, R47, R244, RZ ;  /* 0x000000f42f027210 */ /* 0x000fe20007f1e0ff */
[----:B------:R-:W-:-:S05]  /*63f20*/  IMAD R73, R66, 0x334, RZ ;  /* 0x0000033442497824 */ /* 0x000fca00078e02ff */
[----:B------:R-:W4:Y:S01]  /*63f30*/  LDC R64, c[0x0][0x278] ;  /* 0x00009e00ff407b82 */ /* 0x000f220000000800 */
[----:B------:R3:W-:Y:S01]  /*63f40*/  STG.E.U16 desc[UR60][R52.64], R192 ;  /* 0x000000c034007986 */ /* 0x0007e2000c10153c */
[----:B------:R-:W-:-:S06]  /*63f50*/  LEA.HI.X.SX32 R3, R3, R245, 0x1, P0 ;  /* 0x000000f503037211 */ /* 0x000fcc00000f0eff */
[----:B------:R-:W4:Y:S01]  /*63f60*/  LDC R69, c[0x0][0x278] ;  /* 0x00009e00ff457b82 */ /* 0x000f220000000800 */
[----:B------:R-:W-:Y:S01]  /*63f70*/  IADD3 R46, P3, R73, R244, RZ ;  /* 0x000000f4492e7210 */ /* 0x000fe20007f7e0ff */
[----:B0-----:R-:W-:-:S06]  /*63f80*/  IMAD R51, R67, 0x338, RZ ;  /* 0x0000033843337824 */ /* 0x001fcc00078e02ff */
[----:B------:R-:W0:Y:S01]  /*63f90*/  LDC R70, c[0x0][0x278] ;  /* 0x00009e00ff467b82 */ /* 0x000e220000000800 */
[----:B---3--:R-:W-:Y:S01]  /*63fa0*/  PRMT R192, R192, 0x7632, R192 ;  /* 0x00007632c0c07816 */ /* 0x008fe200000000c0 */
[----:B------:R-:W-:Y:S01]  /*63fb0*/  IMAD R71, R71, 0x336, RZ ;  /* 0x0000033647477824 */ /* 0x000fe200078e02ff */
[----:B------:R-:W-:-:S03]  /*63fc0*/  LEA.HI.X.SX32 R47, R5, R245, 0x1, P3 ;  /* 0x000000f5052f7211 */ /* 0x000fc600018f0eff */
[----:B------:R3:W-:Y:S01]  /*63fd0*/  STG.E.U16 desc[UR60][R2.64], R192 ;  /* 0x000000c002007986 */ /* 0x0007e2000c10153c */
[----:B------:R-:W-:Y:S01]  /*63fe0*/  IADD3 R48, P4, R71, R244, RZ ;  /* 0x000000f447307210 */ /* 0x000fe20007f9e0ff */
[----:B------:R-:W0:Y:S01]  /*63ff0*/  LDC R66, c[0x0][0x278] ;  /* 0x00009e00ff427b82 */ /* 0x000e220000000800 */
[----:B------:R-:W-:Y:S02]  /*64000*/  PRMT R63, R193, 0x7632, R63 ;  /* 0x00007632c13f7816 */ /* 0x000fe4000000003f */
[----:B------:R-:W-:-:S05]  /*64010*/  LEA.HI.X.SX32 R49, R49, R245, 0x1, P4 ;  /* 0x000000f531317211 */ /* 0x000fca00020f0eff */
[----:B------:R-:W0:Y:S01]  /*64020*/  LDC R67, c[0x0][0x278] ;  /* 0x00009e00ff437b82 */ /* 0x000e220000000800 */
[----:B---3--:R-:W-:Y:S01]  /*64030*/  IADD3 R2, P3, R51, R244, RZ ;  /* 0x000000f433027210 */ /* 0x008fe20007f7e0ff */
[----:B-1----:R-:W-:-:S03]  /*64040*/  IMAD R51, R68, 0x33e, RZ ;  /* 0x0000033e44337824 */ /* 0x002fc600078e02ff */
[-C--:B------:R-:W-:Y:S01]  /*64050*/  LEA.HI.X.SX32 R3, R7, R245.reuse, 0x1, P3 ;  /* 0x000000f507037211 */ /* 0x080fe200018f0eff */
[----:B--2---:R-:W-:Y:S02]  /*64060*/  IMAD R7, R50, 0x19f, RZ ;  /* 0x0000019f32077824 */ /* 0x004fe400078e02ff */
[----:B------:R-:W1:Y:S01]  /*64070*/  LDC R52, c[0x0][0x278] ;  /* 0x00009e00ff347b82 */ /* 0x000e620000000800 */
[----:B------:R-:W-:Y:S01]  /*64080*/  IADD3 R50, P4, R51, R244, RZ ;  /* 0x000000f433327210 */ /* 0x000fe20007f9e0ff */
[----:B----4-:R-:W-:Y:S01]  /*64090*/  IMAD R5, R65, 0x19d, RZ ;  /* 0x0000019d41057824 */ /* 0x010fe200078e02ff */
[----:B------:R2:W-:Y:S02]  /*640a0*/  STG.E.U16 desc[UR60][R46.64], R193 ;  /* 0x000000c12e007986 */ /* 0x0005e4000c10153c */
[----:B------:R-:W-:Y:S01]  /*640b0*/  LEA.HI.X.SX32 R51, R7, R245, 0x1, P4 ;  /* 0x000000f507337211 */ /* 0x000fe200020f0eff */
[----:B------:R-:W-:Y:S02]  /*640c0*/  IMAD R7, R64, 0x340, RZ ;  /* 0x0000034040077824 */ /* 0x000fe400078e02ff */
[----:B------:R-:W3:Y:S01]  /*640d0*/  LDC R65, c[0x0][0x278] ;  /* 0x00009e00ff417b82 */ /* 0x000ee20000000800 */
[----:B------:R0:W-:Y:S01]  /*640e0*/  STG.E.U16 desc[UR60][R48.64], R63 ;  /* 0x0000003f30007986 */ /* 0x0001e2000c10153c */
[----:B------:R-:W-:-:S06]  /*640f0*/  IMAD R69, R69, 0x33a, RZ ;  /* 0x0000033a45457824 */ /* 0x000fcc00078e02ff */
[----:B------:R-:W4:Y:S01]  /*64100*/  LDC R64, c[0x0][0x278] ;  /* 0x00009e00ff407b82 */ /* 0x000f220000000800 */
[----:B--2---:R-:W-:Y:S01]  /*64110*/  IADD3 R46, P0, R69, R244, RZ ;  /* 0x000000f4452e7210 */ /* 0x004fe20007f1e0ff */
[----:B0-----:R-:W-:-:S03]  /*64120*/  IMAD R49, R70, 0x33c, RZ ;  /* 0x0000033c46317824 */ /* 0x001fc600078e02ff */
[----:B------:R-:W-:-:S03]  /*64130*/  LEA.HI.X.SX32 R47, R5, R245, 0x1, P0 ;  /* 0x000000f5052f7211 */ /* 0x000fc600000f0eff */
[----:B------:R-:W0:Y:S01]  /*64140*/  LDC R71, c[0x0][0x278] ;  /* 0x00009e00ff477b82 */ /* 0x000e220000000800 */
[-C--:B------:R-:W-:Y:S02]  /*64150*/  IADD3 R48, P3, R49, R244.reuse, RZ ;  /* 0x000000f431307210 */ /* 0x080fe40007f7e0ff */
[----:B------:R-:W-:Y:S01]  /*64160*/  PRMT R69, R194, 0x7632, R69 ;  /* 0x00007632c2457816 */ /* 0x000fe20000000045 */
[----:B------:R2:W-:Y:S01]  /*64170*/  STG.E.U16 desc[UR60][R2.64], R194 ;  /* 0x000000c202007986 */ /* 0x0005e2000c10153c */
[----:B------:R-:W-:Y:S02]  /*64180*/  LEA.HI.X.SX32 R49, R6, R245, 0x1, P3 ;  /* 0x000000f506317211 */ /* 0x000fe400018f0eff */
[----:B------:R-:W-:Y:S01]  /*64190*/  PRMT R6, R195, 0x7632, R6 ;  /* 0x00007632c3067816 */ /* 0x000fe20000000006 */
[----:B------:R-:W-:Y:S01]  /*641a0*/  STG.E.U16 desc[UR60][R46.64], R69 ;  /* 0x000000452e007986 */ /* 0x000fe2000c10153c */
[----:B------:R-:W-:Y:S01]  /*641b0*/  IMAD R67, R67, 0x344, RZ ;  /* 0x0000034443437824 */ /* 0x000fe200078e02ff */
[----:B------:R-:W0:Y:S02]  /*641c0*/  LDC R53, c[0x0][0x278] ;  /* 0x00009e00ff357b82 */ /* 0x000e240000000800 */
[----:B------:R-:W-:Y:S01]  /*641d0*/  STG.E.U16 desc[UR60][R48.64], R195 ;  /* 0x000000c330007986 */ /* 0x000fe2000c10153c */
[----:B--2---:R-:W-:Y:S01]  /*641e0*/  IMAD R3, R66, 0x342, RZ ;  /* 0x0000034242037824 */ /* 0x004fe200078e02ff */
[----:B------:R-:W-:-:S02]  /*641f0*/  IADD3 R2, P3, R7, R244, RZ ;  /* 0x000000f407027210 */ /* 0x000fc40007f7e0ff */
[----:B------:R2:W-:Y:S02]  /*64200*/  STG.E.U16 desc[UR60][R50.64], R6 ;  /* 0x0000000632007986 */ /* 0x0005e4000c10153c */
[----:B------:R-:W0:Y:S01]  /*64210*/  LDC R68, c[0x0][0x278] ;  /* 0x00009e00ff447b82 */ /* 0x000e220000000800 */
[----:B-1----:R-:W-:Y:S01]  /*64220*/  IMAD R5, R52, 0x1a1, RZ ;  /* 0x000001a134057824 */ /* 0x002fe200078e02ff */
[----:B------:R-:W-:Y:S01]  /*64230*/  PRMT R52, R196, 0x7632, R52 ;  /* 0x00007632c4347816 */ /* 0x000fe20000000034 */
[----:B---3--:R-:W-:-:S05]  /*64240*/  IMAD R65, R65, 0x348, RZ ;  /* 0x0000034841417824 */ /* 0x008fca00078e02ff */
[----:B------:R-:W1:Y:S01]  /*64250*/  LDC R63, c[0x0][0x278] ;  /* 0x00009e00ff3f7b82 */ /* 0x000e620000000800 */
[-C--:B--2---:R-:W-:Y:S02]  /*64260*/  IADD3 R6, P0, R3, R244.reuse, RZ ;  /* 0x000000f403067210 */ /* 0x084fe40007f1e0ff */
[----:B------:R-:W-:Y:S02]  /*64270*/  LEA.HI.X.SX32 R3, R4, R245, 0x1, P3 ;  /* 0x000000f504037211 */ /* 0x000fe400018f0eff */
[----:B------:R-:W-:-:S03]  /*64280*/  IADD3 R4, P3, R67, R244, RZ ;  /* 0x000000f443047210 */ /* 0x000fc60007f7e0ff */
[----:B------:R-:W2:Y:S01]  /*64290*/  LDC R48, c[0x0][0x278] ;  /* 0x00009e00ff307b82 */ /* 0x000ea20000000800 */
[-C--:B------:R-:W-:Y:S01]  /*642a0*/  LEA.HI.X.SX32 R7, R5, R245.reuse, 0x1, P0 ;  /* 0x000000f505077211 */ /* 0x080fe200000f0eff */
[----:B------:R4:W-:Y:S01]  /*642b0*/  STG.E.U16 desc[UR60][R2.64], R196 ;  /* 0x000000c402007986 */ /* 0x0009e2000c10153c */
[----:B------:R-:W-:-:S03]  /*642c0*/  LEA.HI.X.SX32 R5, R12, R245, 0x1, P3 ;  /* 0x000000f50c057211 */ /* 0x000fc600018f0eff */
[----:B------:R-:W-:Y:S02]  /*642d0*/  STG.E.U16 desc[UR60][R6.64], R52 ;  /* 0x0000003406007986 */ /* 0x000fe4000c10153c */
[----:B------:R-:W3:Y:S02]  /*642e0*/  LDC R51, c[0x0][0x278] ;  /* 0x00009e00ff337b82 */ /* 0x000ee40000000800 */
[----:B------:R0:W-:Y:S01]  /*642f0*/  STG.E.U16 desc[UR60][R4.64], R197 ;  /* 0x000000c504007986 */ /* 0x0001e2000c10153c */
[----:B----4-:R-:W-:Y:S01]  /*64300*/  IMAD R3, R64, 0x34a, RZ ;  /* 0x0000034a40037824 */ /* 0x010fe200078e02ff */
[----:B------:R-:W-:-:S04]  /*64310*/  IADD3 R2, P0, R65, R244, RZ ;  /* 0x000000f441027210 */ /* 0x000fc80007f1e0ff */
[----:B------:R-:W4:Y:S01]  /*64320*/  LDC R12, c[0x0][0x278] ;  /* 0x00009e00ff0c7b82 */ /* 0x000f220000000800 */
[----:B0-----:R-:W-:Y:S02]  /*64330*/  IADD3 R4, P3, R3, R244, RZ ;  /* 0x000000f403047210 */ /* 0x001fe40007f7e0ff */
[----:B------:R-:W-:-:S05]  /*64340*/  LEA.HI.X.SX32 R3, R8, R245, 0x1, P0 ;  /* 0x000000f508037211 */ /* 0x000fca00000f0eff */
[----:B------:R-:W0:Y:S01]  /*64350*/  LDC R49, c[0x0][0x278] ;  /* 0x00009e00ff317b82 */ /* 0x000e220000000800 */
[----:B------:R-:W-:-:S07]  /*64360*/  IMAD R71, R71, 0x346, RZ ;  /* 0x0000034647477824 */ /* 0x000fce00078e02ff */
[----:B------:R-:W4:Y:S01]  /*64370*/  LDC R8, c[0x0][0x278] ;  /* 0x00009e00ff087b82 */ /* 0x000f220000000800 */
[----:B------:R-:W-:-:S07]  /*64380*/  IMAD R47, R53, 0x1a3, RZ ;  /* 0x000001a3352f7824 */ /* 0x000fce00078e02ff */
[----:B------:R-:W4:Y:S01]  /*64390*/  LDC R50, c[0x0][0x278] ;  /* 0x00009e00ff327b82 */ /* 0x000f220000000800 */
[-C--:B------:R-:W-:Y:S01]  /*643a0*/  IADD3 R46, P4, R71, R244.reuse, RZ ;  /* 0x000000f4472e7210 */ /* 0x080fe20007f9e0ff */
[----:B------:R-:W-:Y:S02]  /*643b0*/  IMAD R53, R68, 0x34c, RZ ;  /* 0x0000034c44357824 */ /* 0x000fe400078e02ff */
[----:B-1----:R-:W-:Y:S01]  /*643c0*/  IMAD R5, R63, 0x1a5, RZ ;  /* 0x000001a53f057824 */ /* 0x002fe200078e02ff */
[-C--:B------:R-:W-:Y:S02]  /*643d0*/  LEA.HI.X.SX32 R47, R47, R245.reuse, 0x1, P4 ;  /* 0x000000f52f2f7211 */ /* 0x080fe400020f0eff */
[----:B------:R-:W-:Y:S01]  /*643e0*/  IADD3 R6, P4, R53, R244, RZ ;  /* 0x000000f435067210 */ /* 0x000fe20007f9e0ff */
[----:B------:R-:W1:Y:S01]  /*643f0*/  LDC R52, c[0x0][0x278] ;  /* 0x00009e00ff347b82 */ /* 0x000e620000000800 */
[----:B------:R-:W-:Y:S02]  /*64400*/  PRMT R66, R197, 0x7632, R66 ;  /* 0x00007632c5427816 */ /* 0x000fe40000000042 */
[----:B------:R-:W-:-:S02]  /*64410*/  LEA.HI.X.SX32 R5, R5, R245, 0x1, P3 ;  /* 0x000000f505057211 */ /* 0x000fc400018f0eff */
[----:B------:R-:W-:Y:S02]  /*64420*/  PRMT R63, R198, 0x7632, R63 ;  /* 0x00007632c63f7816 */ /* 0x000fe4000000003f */
[----:B------:R-:W-:Y:S01]  /*64430*/  LEA.HI.X.SX32 R7, R9, R245, 0x1, P4 ;  /* 0x000000f509077211 */ /* 0x000fe200020f0eff */
[----:B--2---:R-:W-:Y:S01]  /*64440*/  IMAD R9, R48, 0x34e, RZ ;  /* 0x0000034e30097824 */ /* 0x004fe200078e02ff */
[----:B------:R2:W-:Y:S01]  /*64450*/  STG.E.U16 desc[UR60][R46.64], R66 ;  /* 0x000000422e007986 */ /* 0x0005e2000c10153c */
[----:B------:R-:W1:Y:S01]  /*64460*/  LDC R48, c[0x0][0x278] ;  /* 0x00009e00ff307b82 */ /* 0x000e620000000800 */
[----:B---3--:R-:W-:Y:S02]  /*64470*/  IMAD R51, R51, 0x354, RZ ;  /* 0x0000035433337824 */ /* 0x008fe400078e02ff */
[----:B------:R4:W-:Y:S01]  /*64480*/  STG.E.U16 desc[UR60][R2.64], R198 ;  /* 0x000000c602007986 */ /* 0x0009e2000c10153c */
[----:B0-----:R-:W-:-:S03]  /*64490*/  IMAD R49, R49, 0x350, RZ ;  /* 0x0000035031317824 */ /* 0x001fc600078e02ff */
[----:B------:R0:W-:Y:S01]  /*644a0*/  STG.E.U16 desc[UR60][R4.64], R63 ;  /* 0x0000003f04007986 */ /* 0x0001e2000c10153c */
[----:B------:R-:W3:Y:S03]  /*644b0*/  LDC R53, c[0x0][0x278] ;  /* 0x00009e00ff357b82 */ /* 0x000ee60000000800 */
[----:B------:R0:W-:Y:S05]  /*644c0*/  STG.E.U16 desc[UR60][R6.64], R199 ;  /* 0x000000c706007986 */ /* 0x0001ea000c10153c */
[----:B--2---:R-:W2:Y:S01]  /*644d0*/  LDC R46, c[0x0][0x278] ;  /* 0x00009e00ff2e7b82 */ /* 0x004ea20000000800 */
[----:B----4-:R-:W-:Y:S01]  /*644e0*/  IMAD R3, R12, 0x1a7, RZ ;  /* 0x000001a70c037824 */ /* 0x010fe200078e02ff */
[----:B------:R-:W-:Y:S01]  /*644f0*/  IADD3 R2, P3, R9, R244, RZ ;  /* 0x000000f409027210 */ /* 0x000fe20007f7e0ff */
[----:B0-----:R-:W-:-:S02]  /*64500*/  IMAD R5, R50, 0x352, RZ ;  /* 0x0000035232057824 */ /* 0x001fc400078e02ff */
[----:B------:R-:W-:Y:S01]  /*64510*/  IMAD R7, R8, 0x1a9, RZ ;  /* 0x000001a908077824 */ /* 0x000fe200078e02ff */
[-C--:B------:R-:W-:Y:S02]  /*64520*/  IADD3 R8, P4, R51, R244.reuse, RZ ;  /* 0x000000f433087210 */ /* 0x080fe40007f9e0ff */
[----:B------:R-:W0:Y:S01]  /*64530*/  LDC R47, c[0x0][0x278] ;  /* 0x00009e00ff2f7b82 */ /* 0x000e220000000800 */
[-C--:B------:R-:W-:Y:S02]  /*64540*/  IADD3 R4, P0, R49, R244.reuse, RZ ;  /* 0x000000f431047210 */ /* 0x080fe40007f1e0ff */
[-C--:B------:R-:W-:Y:S02]  /*64550*/  LEA.HI.X.SX32 R9, R16, R245.reuse, 0x1, P4 ;  /* 0x000000f510097211 */ /* 0x080fe400020f0eff */
[----:B------:R-:W-:Y:S02]  /*64560*/  LEA.HI.X.SX32 R3, R3, R245, 0x1, P3 ;  /* 0x000000f503037211 */ /* 0x000fe400018f0eff */
[----:B------:R-:W-:Y:S01]  /*64570*/  IADD3 R6, P3, R5, R244, RZ ;  /* 0x000000f405067210 */ /* 0x000fe20007f7e0ff */
[----:B------:R-:W4:Y:S01]  /*64580*/  LDC R16, c[0x0][0x278] ;  /* 0x00009e00ff107b82 */ /* 0x000f220000000800 */
[----:B------:R-:W-:-:S02]  /*64590*/  PRMT R64, R199, 0x7632, R64 ;  /* 0x00007632c7407816 */ /* 0x000fc40000000040 */
[-C--:B------:R-:W-:Y:S02]  /*645a0*/  LEA.HI.X.SX32 R5, R15, R245.reuse, 0x1, P0 ;  /* 0x000000f50f057211 */ /* 0x080fe400000f0eff */
[----:B------:R-:W-:Y:S02]  /*645b0*/  LEA.HI.X.SX32 R7, R7, R245, 0x1, P3 ;  /* 0x000000f507077211 */ /* 0x000fe400018f0eff */
[----:B------:R-:W-:Y:S01]  /*645c0*/  PRMT R65, R200, 0x7632, R65 ;  /* 0x00007632c8417816 */ /* 0x000fe20000000041 */
[----:B------:R-:W4:Y:S01]  /*645d0*/  LDC R49, c[0x0][0x278] ;  /* 0x00009e00ff317b82 */ /* 0x000f220000000800 */
[----:B------:R3:W-:Y:S07]  /*645e0*/  STG.E.U16 desc[UR60][R2.64], R64 ;  /* 0x0000004002007986 */ /* 0x0007ee000c10153c */
[----:B------:R-:W4:Y:S01]  /*645f0*/  LDC R50, c[0x0][0x278] ;  /* 0x00009e00ff327b82 */ /* 0x000f220000000800 */
[----:B------:R-:W-:Y:S07]  /*64600*/  STG.E.U16 desc[UR60][R4.64], R200 ;  /* 0x000000c804007986 */ /* 0x000fee000c10153c */
[----:B------:R-:W4:Y:S01]  /*64610*/  LDC R12, c[0x0][0x278] ;  /* 0x00009e00ff0c7b82 */ /* 0x000f220000000800 */
[----:B------:R-:W-:Y:S01]  /*64620*/  STG.E.U16 desc[UR60][R6.64], R65 ;  /* 0x0000004106007986 */ /* 0x000fe2000c10153c */
[----:B-1----:R-:W-:-:S03]  /*64630*/  IMAD R15, R52, 0x356, RZ ;  /* 0x00000356340f7824 */ /* 0x002fc600078e02ff */
[----:B------:R1:W-:Y:S03]  /*64640*/  STG.E.U16 desc[UR60][R8.64], R201 ;  /* 0x000000c908007986 */ /* 0x0003e6000c10153c */
[----:B------:R-:W4:Y:S01]  /*64650*/  LDC R51, c[0x0][0x278] ;  /* 0x00009e00ff337b82 */ /* 0x000f220000000800 */
[----:B------:R-:W-:Y:S01]  /*64660*/  IMAD R63, R48, 0x358, RZ ;  /* 0x00000358303f7824 */ /* 0x000fe200078e02ff */
[----:B---3--:R-:W-:Y:S01]  /*64670*/  IADD3 R2, P0, R15, R244, RZ ;  /* 0x000000f40f027210 */ /* 0x008fe20007f1e0ff */
[----:B--2---:R-:W-:-:S05]  /*64680*/  IMAD R3, R46, 0x1ab, RZ ;  /* 0x000001ab2e037824 */ /* 0x004fca00078e02ff */
[----:B-1----:R-:W1:Y:S01]  /*64690*/  LDC R8, c[0x0][0x278] ;  /* 0x00009e00ff087b82 */ /* 0x002e620000000800 */
[----:B------:R-:W-:Y:S01]  /*646a0*/  IMAD R53, R53, 0x35a, RZ ;  /* 0x0000035a35357824 */ /* 0x000fe200078e02ff */
[----:B------:R-:W-:Y:S01]  /*646b0*/  IADD3 R4, P3, R63, R244, RZ ;  /* 0x000000f43f047210 */ /* 0x000fe20007f7e0ff */
[----:B0-----:R-:W-:Y:S01]  /*646c0*/  IMAD R7, R47, 0x1ad, RZ ;  /* 0x000001ad2f077824 */ /* 0x001fe200078e02ff */
[----:B------:R-:W-:-:S04]  /*646d0*/  LEA.HI.X.SX32 R3, R3, R245, 0x1, P0 ;  /* 0x000000f503037211 */ /* 0x000fc800000f0eff */
[----:B------:R-:W0:Y:S01]  /*646e0*/  LDC R46, c[0x0][0x278] ;  /* 0x00009e00ff2e7b82 */ /* 0x000e220000000800 */
[----:B------:R-:W-:Y:S02]  /*646f0*/  PRMT R201, R201, 0x7632, R201 ;  /* 0x00007632c9c97816 */ /* 0x000fe400000000c9 */
[----:B------:R-:W-:Y:S01]  /*64700*/  LEA.HI.X.SX32 R5, R13, R245, 0x1, P3 ;  /* 0x000000f50d057211 */ /* 0x000fe200018f0eff */
[----:B----4-:R-:W-:-:S04]  /*64710*/  IMAD R13, R16, 0x35c, RZ ;  /* 0x0000035c100d7824 */ /* 0x010fc800078e02ff */
[----:B------:R-:W2:Y:S01]  /*64720*/  LDC R15, c[0x0][0x278] ;  /* 0x00009e00ff0f7b82 */ /* 0x000ea20000000800 */
[----:B------:R-:W-:Y:S01]  /*64730*/  IADD3 R6, P4, R53, R244, RZ ;  /* 0x000000f435067210 */ /* 0x000fe20007f9e0ff */
[----:B------:R3:W-:Y:S06]  /*64740*/  STG.E.U16 desc[UR60][R2.64], R201 ;  /* 0x000000c902007986 */ /* 0x0007ec000c10153c */
[----:B------:R-:W4:Y:S01]  /*64750*/  LDC R48, c[0x0][0x278] ;  /* 0x00009e00ff307b82 */ /* 0x000f220000000800 */
[----:B------:R-:W-:Y:S01]  /*64760*/  LEA.HI.X.SX32 R7, R7, R245, 0x1, P4 ;  /* 0x000000f507077211 */ /* 0x000fe200020f0eff */
[----:B------:R3:W-:Y:S01]  /*64770*/  STG.E.U16 desc[UR60][R4.64], R202 ;  /* 0x000000ca04007986 */ /* 0x0007e2000c10153c */
[----:B------:R-:W-:Y:S01]  /*64780*/  PRMT R52, R202, 0x7632, R52 ;  /* 0x00007632ca347816 */ /* 0x000fe20000000034 */
[----:B------:R-:W-:-:S04]  /*64790*/  IMAD R49, R49, 0x35e, RZ ;  /* 0x0000035e31317824 */ /* 0x000fc800078e02ff */
[----:B------:R-:W4:Y:S01]  /*647a0*/  LDC R47, c[0x0][0x278] ;  /* 0x00009e00ff2f7b82 */ /* 0x000f220000000800 */
[----:B---3--:R-:W-:Y:S01]  /*647b0*/  IADD3 R2, P3, R13, R244, RZ ;  /* 0x000000f40d027210 */ /* 0x008fe20007f7e0ff */
[----:B------:R-:W-:-:S06]  /*647c0*/  IMAD R9, R12, 0x1af, RZ ;  /* 0x000001af0c097824 */ /* 0x000fcc00078e02ff */
[----:B------:R-:W3:Y:S01]  /*647d0*/  LDC R16, c[0x0][0x278] ;  /* 0x00009e00ff107b82 */ /* 0x000ee20000000800 */
[----:B------:R-:W-:Y:S01]  /*647e0*/  IMAD R5, R50, 0x360, RZ ;  /* 0x0000036032057824 */ /* 0x000fe200078e02ff */
[----:B------:R0:W-:Y:S01]  /*647f0*/  STG.E.U16 desc[UR60][R6.64], R52 ;  /* 0x0000003406007986 */ /* 0x0001e2000c10153c */
[----:B------:R-:W-:Y:S01]  /*64800*/  IMAD R51, R51, 0x362, RZ ;  /* 0x0000036233337824 */ /* 0x000fe200078e02ff */
[----:B------:R-:W-:-:S04]  /*64810*/  LEA.HI.X.SX32 R3, R14, R245, 0x1, P3 ;  /* 0x000000f50e037211 */ /* 0x000fc800018f0eff */
[----:B------:R-:W3:Y:S01]  /*64820*/  LDC R12, c[0x0][0x278] ;  /* 0x00009e00ff0c7b82 */ /* 0x000ee20000000800 */
[-C--:B------:R-:W-:Y:S01]  /*64830*/  IADD3 R4, P0, R49, R244.reuse, RZ ;  /* 0x000000f431047210 */ /* 0x080fe20007f1e0ff */
[----:B-1----:R-:W-:Y:S01]  /*64840*/  IMAD R13, R8, 0x1b1, RZ ;  /* 0x000001b1080d7824 */ /* 0x002fe200078e02ff */
[-C--:B------:R-:W-:Y:S02]  /*64850*/  IADD3 R8, P4, R51, R244.reuse, RZ ;  /* 0x000000f433087210 */ /* 0x080fe40007f9e0ff */
[----:B0-----:R-:W-:Y:S02]  /*64860*/  IADD3 R6, P3, R5, R244, RZ ;  /* 0x000000f405067210 */ /* 0x001fe40007f7e0ff */
[-C--:B------:R-:W-:Y:S01]  /*64870*/  LEA.HI.X.SX32 R5, R9, R245.reuse, 0x1, P0 ;  /* 0x000000f509057211 */ /* 0x080fe200000f0eff */
[----:B------:R-:W0:Y:S01]  /*64880*/  LDC R49, c[0x0][0x278] ;  /* 0x00009e00ff317b82 */ /* 0x000e220000000800 */
[----:B------:R-:W-:Y:S02]  /*64890*/  PRMT R51, R203, 0x7632, R51 ;  /* 0x00007632cb337816 */ /* 0x000fe40000000033 */
[-C--:B------:R-:W-:Y:S01]  /*648a0*/  LEA.HI.X.SX32 R7, R18, R245.reuse, 0x1, P3 ;  /* 0x000000f512077211 */ /* 0x080fe200018f0eff */
[----:B------:R1:W-:Y:S04]  /*648b0*/  STG.E.U16 desc[UR60][R2.64], R203 ;  /* 0x000000cb02007986 */ /* 0x0003e8000c10153c */
[----:B------:R-:W0:Y:S01]  /*648c0*/  LDC R18, c[0x0][0x278] ;  /* 0x00009e00ff127b82 */ /* 0x000e220000000800 */
[----:B------:R2:W-:Y:S01]  /*648d0*/  STG.E.U16 desc[UR60][R4.64], R51 ;  /* 0x0000003304007986 */ /* 0x0005e2000c10153c */
[----:B------:R-:W-:-:S02]  /*648e0*/  LEA.HI.X.SX32 R9, R13, R245, 0x1, P4 ;  /* 0x000000f50d097211 */ /* 0x000fc400020f0eff */
[----:B------:R-:W-:-:S04]  /*648f0*/  PRMT R52, R204, 0x7632, R52 ;  /* 0x00007632cc347816 */ /* 0x000fc80000000034 */
[----:B------:R-:W0:Y:S01]  /*64900*/  LDC R14, c[0x0][0x278] ;  /* 0x00009e00ff0e7b82 */ /* 0x000e220000000800 */
[----:B-1----:R-:W-:Y:S02]  /*64910*/  IMAD R3, R46, 0x364, RZ ;  /* 0x000003642e037824 */ /* 0x002fe400078e02ff */
[----:B--2---:R-:W-:Y:S02]  /*64920*/  IMAD R5, R15, 0x1b3, RZ ;  /* 0x000001b30f057824 */ /* 0x004fe400078e02ff */
[----:B----4-:R-:W-:-:S03]  /*64930*/  IMAD R15, R48, 0x36a, RZ ;  /* 0x0000036a300f7824 */ /* 0x010fc600078e02ff */
[----:B------:R-:W1:Y:S01]  /*64940*/  LDC R46, c[0x0][0x278] ;  /* 0x00009e00ff2e7b82 */ /* 0x000e620000000800 */
[----:B------:R3:W-:Y:S01]  /*64950*/  STG.E.U16 desc[UR60][R6.64], R204 ;  /* 0x000000cc06007986 */ /* 0x0007e2000c10153c */
[----:B------:R-:W-:Y:S01]  /*64960*/  IADD3 R2, P3, R3, R244, RZ ;  /* 0x000000f403027210 */ /* 0x000fe20007f7e0ff */
[----:B------:R-:W-:-:S05]  /*64970*/  IMAD R47, R47, 0x366, RZ ;  /* 0x000003662f2f7824 */ /* 0x000fca00078e02ff */
[----:B------:R-:W2:Y:S01]  /*64980*/  LDC R13, c[0x0][0x278] ;  /* 0x00009e00ff0d7b82 */ /* 0x000ea20000000800 */
[----:B------:R4:W-:Y:S01]  /*64990*/  STG.E.U16 desc[UR60][R8.64], R52 ;  /* 0x0000003408007986 */ /* 0x0009e2000c10153c */
[----:B------:R-:W-:-:S06]  /*649a0*/  LEA.HI.X.SX32 R3, R19, R245, 0x1, P3 ;  /* 0x000000f513037211 */ /* 0x000fcc00018f0eff */
[----:B------:R-:W1:Y:S01]  /*649b0*/  LDC R50, c[0x0][0x278] ;  /* 0x00009e00ff327b82 */ /* 0x000e620000000800 */
[----:B---3--:R-:W-:Y:S01]  /*649c0*/  IMAD R7, R16, 0x368, RZ ;  /* 0x0000036810077824 */ /* 0x008fe200078e02ff */
[----:B----4-:R-:W-:-:S06]  /*649d0*/  IADD3 R8, P4, R15, R244, RZ ;  /* 0x000000f40f087210 */ /* 0x010fcc0007f9e0ff */
[----:B------:R-:W3:Y:S01]  /*649e0*/  LDC R15, c[0x0][0x278] ;  /* 0x00009e00ff0f7b82 */ /* 0x000ee20000000800 */
[-C--:B------:R-:W-:Y:S01]  /*649f0*/  IADD3 R4, P0, R47, R244.reuse, RZ ;  /* 0x000000f42f047210 */ /* 0x080fe20007f1e0ff */
[----:B------:R-:W-:Y:S01]  /*64a00*/  IMAD R9, R12, 0x1b5, RZ ;  /* 0x000001b50c097824 */ /* 0x000fe200078e02ff */
[----:B------:R-:W-:Y:S01]  /*64a10*/  IADD3 R6, P3, R7, R244, RZ ;  /* 0x000000f407067210 */ /* 0x000fe20007f7e0ff */
[----:B------:R4:W-:Y:S01]  /*64a20*/  STG.E.U16 desc[UR60][R2.64], R205 ;  /* 0x000000cd02007986 */ /* 0x0009e2000c10153c */
[----:B------:R-:W-:-:S03]  /*64a30*/  LEA.HI.X.SX32 R5, R5, R245, 0x1, P0 ;  /* 0x000000f505057211 */ /* 0x000fc600000f0eff */
[----:B------:R-:W3:Y:S01]  /*64a40*/  LDC R16, c[0x0][0x278] ;  /* 0x00009e00ff107b82 */ /* 0x000ee20000000800 */
[-C--:B------:R-:W-:Y:S02]  /*64a50*/  LEA.HI.X.SX32 R7, R17, R245.reuse, 0x1, P3 ;  /* 0x000000f511077211 */ /* 0x080fe400018f0eff */
[----:B------:R-:W-:Y:S02]  /*64a60*/  LEA.HI.X.SX32 R9, R9, R245, 0x1, P4 ;  /* 0x000000f509097211 */ /* 0x000fe400020f0eff */
[----:B------:R-:W-:Y:S02]  /*64a70*/  PRMT R47, R206, 0x7632, R47 ;  /* 0x00007632ce2f7816 */ /* 0x000fe4000000002f */
[----:B----4-:R-:W-:Y:S01]  /*64a80*/  PRMT R3, R205, 0x7632, R3 ;  /* 0x00007632cd037816 */ /* 0x010fe20000000003 */
[----:B------:R-:W4:Y:S01]  /*64a90*/  LDC R17, c[0x0][0x278] ;  /* 0x00009e00ff117b82 */ /* 0x000f220000000800 */
[----:B0-----:R-:W-:-:S03]  /*64aa0*/  IMAD R19, R18, 0x36c, RZ ;  /* 0x0000036c12137824 */ /* 0x001fc600078e02ff */
[----:B------:R1:W-:Y:S01]  /*64ab0*/  STG.E.U16 desc[UR60][R4.64], R3 ;  /* 0x0000000304007986 */ /* 0x0003e2000c10153c */
[----:B------:R-:W-:-:S03]  /*64ac0*/  IMAD R49, R49, 0x36e, RZ ;  /* 0x0000036e31317824 */ /* 0x000fc600078e02ff */
[----:B------:R0:W-:Y:S01]  /*64ad0*/  STG.E.U16 desc[UR60][R6.64], R206 ;  /* 0x000000ce06007986 */ /* 0x0001e2000c10153c */
[-C--:B------:R-:W-:Y:S01]  /*64ae0*/  IADD3 R2, P3, R19, R244.reuse, RZ ;  /* 0x000000f413027210 */ /* 0x080fe20007f7e0ff */
[----:B------:R-:W4:Y:S02]  /*64af0*/  LDC R12, c[0x0][0x278] ;  /* 0x00009e00ff0c7b82 */ /* 0x000f240000000800 */
[----:B------:R0:W-:Y:S01]  /*64b00*/  STG.E.U16 desc[UR60][R8.64], R47 ;  /* 0x0000002f08007986 */ /* 0x0001e2000c10153c */
[----:B--2---:R-:W-:Y:S02]  /*64b10*/  IMAD R13, R13, 0x1b7, RZ ;  /* 0x000001b70d0d7824 */ /* 0x004fe400078e02ff */
[----:B-1----:R-:W-:Y:S01]  /*64b20*/  IMAD R5, R46, 0x370, RZ ;  /* 0x000003702e057824 */ /* 0x002fe200078e02ff */
[----:B------:R-:W-:Y:S02]  /*64b30*/  IADD3 R4, P0, R49, R244, RZ ;  /* 0x000000f431047210 */ /* 0x000fe40007f1e0ff */
[----:B------:R-:W1:Y:S01]  /*64b40*/  LDC R18, c[0x0][0x278] ;  /* 0x00009e00ff127b82 */ /* 0x000e620000000800 */
[----:B0-----:R-:W-:-:S02]  /*64b50*/  IMAD R7, R50, 0x372, RZ ;  /* 0x0000037232077824 */ /* 0x001fc400078e02ff */
[----:B------:R-:W-:-:S05]  /*64b60*/  IMAD R9, R14, 0x1b9, RZ ;  /* 0x000001b90e097824 */ /* 0x000fca00078e02ff */
[----:B------:R-:W0:Y:S01]  /*64b70*/  LDC R14, c[0x0][0x278] ;  /* 0x00009e00ff0e7b82 */ /* 0x000e220000000800 */
[-C--:B------:R-:W-:Y:S02]  /*64b80*/  LEA.HI.X.SX32 R3, R10, R245.reuse, 0x1, P3 ;  /* 0x000000f50a037211 */ /* 0x080fe400018f0eff */
[-C--:B------:R-:W-:Y:S02]  /*64b90*/  IADD3 R6, P3, R5, R244.reuse, RZ ;  /* 0x000000f405067210 */ /* 0x080fe40007f7e0ff */
[-C--:B------:R-:W-:Y:S01]  /*64ba0*/  LEA.HI.X.SX32 R5, R13, R245.reuse, 0x1, P0 ;  /* 0x000000f50d057211 */ /* 0x080fe200000f0eff */
[----:B---3--:R-:W-:Y:S01]  /*64bb0*/  IMAD R13, R15, 0x374, RZ ;  /* 0x000003740f0d7824 */ /* 0x008fe200078e02ff */
[----:B------:R-:W-:Y:S01]  /*64bc0*/  IADD3 R8, P4, R7, R244, RZ ;  /* 0x000000f407087210 */ /* 0x000fe20007f9e0ff */
[----:B------:R-:W2:Y:S01]  /*64bd0*/  LDC R10, c[0x0][0x278] ;  /* 0x00009e00ff0a7b82 */ /* 0x000ea20000000800 */
[----:B------:R-:W-:Y:S02]  /*64be0*/  PRMT R19, R207, 0x7632, R19 ;  /* 0x00007632cf137816 */ /* 0x000fe40000000013 */
[-C--:B------:R-:W-:Y:S01]  /*64bf0*/  LEA.HI.X.SX32 R7, R24, R245.reuse, 0x1, P3 ;  /* 0x000000f518077211 */ /* 0x080fe200018f0eff */
[----:B------:R3:W-:Y:S01]  /*64c00*/  STG.E.U16 desc[UR60][R2.64], R207 ;  /* 0x000000cf02007986 */ /* 0x0007e2000c10153c */
[----:B------:R-:W-:-:S03]  /*64c10*/  LEA.HI.X.SX32 R9, R9, R245, 0x1, P4 ;  /* 0x000000f509097211 */ /* 0x000fc600020f0eff */
[----:B------:R-:W1:Y:S01]  /*64c20*/  LDC R15, c[0x0][0x278] ;  /* 0x00009e00ff0f7b82 */ /* 0x000e620000000800 */
[----:B------:R-:W-:Y:S01]  /*64c30*/  PRMT R24, R208, 0x7632, R24 ;  /* 0x00007632d0187816 */ /* 0x000fe20000000018 */
[----:B------:R3:W-:Y:S01]  /*64c40*/  STG.E.U16 desc[UR60][R4.64], R19 ;  /* 0x0000001304007986 */ /* 0x0007e2000c10153c */
[----:B----4-:R-:W-:-:S03]  /*64c50*/  IMAD R17, R17, 0x378, RZ ;  /* 0x0000037811117824 */ /* 0x010fc600078e02ff */
[----:B------:R4:W-:Y:S01]  /*64c60*/  STG.E.U16 desc[UR60][R6.64], R208 ;  /* 0x000000d006007986 */ /* 0x0009e2000c10153c */
[----:B---3--:R-:W-:Y:S02]  /*64c70*/  IMAD R3, R16, 0x376, RZ ;  /* 0x0000037610037824 */ /* 0x008fe400078e02ff */
[----:B------:R-:W3:Y:S01]  /*64c80*/  LDC R16, c[0x0][0x278] ;  /* 0x00009e00ff107b82 */ /* 0x000ee20000000800 */
[----:B------:R4:W-:Y:S01]  /*64c90*/  STG.E.U16 desc[UR60][R8.64], R24 ;  /* 0x0000001808007986 */ /* 0x0009e2000c10153c */
[-C--:B------:R-:W-:Y:S02]  /*64ca0*/  IADD3 R2, P0, R13, R244.reuse, RZ ;  /* 0x000000f40d027210 */ /* 0x080fe40007f1e0ff */
[----:B------:R-:W-:Y:S01]  /*64cb0*/  IADD3 R4, P3, R3, R244, RZ ;  /* 0x000000f403047210 */ /* 0x000fe20007f7e0ff */
[----:B------:R-:W-:-:S03]  /*64cc0*/  IMAD R5, R12, 0x1bb, RZ ;  /* 0x000001bb0c057824 */ /* 0x000fc600078e02ff */
[----:B------:R-:W3:Y:S01]  /*64cd0*/  LDC R19, c[0x0][0x278] ;  /* 0x00009e00ff137b82 */ /* 0x000ee20000000800 */
[----:B----4-:R-:W-:-:S07]  /*64ce0*/  IADD3 R6, P4, R17, R244, RZ ;  /* 0x000000f411067210 */ /* 0x010fce0007f9e0ff */
[----:B------:R-:W4:Y:S01]  /*64cf0*/  LDC R8, c[0x0][0x278] ;  /* 0x00009e00ff087b82 */ /* 0x000f220000000800 */
[----:B0-----:R-:W-:Y:S01]  /*64d00*/  IMAD R9, R14, 0x37a, RZ ;  /* 0x0000037a0e097824 */ /* 0x001fe200078e02ff */
[----:B------:R-:W-:-:S06]  /*64d10*/  LEA.HI.X.SX32 R3, R27, R245, 0x1, P0 ;  /* 0x000000f51b037211 */ /* 0x000fcc00000f0eff */
[----:B------:R-:W0:Y:S01]  /*64d20*/  LDC R17, c[0x0][0x278] ;  /* 0x00009e00ff117b82 */ /* 0x000e220000000800 */
[-C--:B------:R-:W-:Y:S01]  /*64d30*/  LEA.HI.X.SX32 R5, R5, R245.reuse, 0x1, P3 ;  /* 0x000000f505057211 */ /* 0x080fe200018f0eff */
[----:B------:R2:W-:Y:S06]  /*64d40*/  STG.E.U16 desc[UR60][R2.64], R209 ;  /* 0x000000d102007986 */ /* 0x0005ec000c10153c */
[----:B------:R-:W0:Y:S01]  /*64d50*/  LDC R14, c[0x0][0x278] ;  /* 0x00009e00ff0e7b82 */ /* 0x000e220000000800 */
[----:B------:R-:W-:Y:S01]  /*64d60*/  PRMT R24, R209, 0x7632, R24 ;  /* 0x00007632d1187816 */ /* 0x000fe20000000018 */
[----:B-1----:R-:W-:Y:S01]  /*64d70*/  IMAD R15, R15, 0x37e, RZ ;  /* 0x0000037e0f0f7824 */ /* 0x002fe200078e02ff */
[-C--:B------:R-:W-:Y:S01]  /*64d80*/  LEA.HI.X.SX32 R7, R26, R245.reuse, 0x1, P4 ;  /* 0x000000f51a077211 */ /* 0x080fe200020f0eff */
[----:B--2---:R-:W-:Y:S01]  /*64d90*/  IMAD R3, R10, 0x1bd, RZ ;  /* 0x000001bd0a037824 */ /* 0x004fe200078e02ff */
[----:B------:R-:W-:Y:S01]  /*64da0*/  IADD3 R2, P3, R9, R244, RZ ;  /* 0x000000f409027210 */ /* 0x000fe20007f7e0ff */
[----:B------:R1:W-:Y:S02]  /*64db0*/  STG.E.U16 desc[UR60][R4.64], R24 ;  /* 0x0000001804007986 */ /* 0x0003e4000c10153c */
[----:B------:R-:W2:Y:S01]  /*64dc0*/  LDC R12, c[0x0][0x278] ;  /* 0x00009e00ff0c7b82 */ /* 0x000ea20000000800 */
[----:B------:R-:W-:Y:S01]  /*64dd0*/  IMAD R27, R18, 0x37c, RZ ;  /* 0x0000037c121b7824 */ /* 0x000fe200078e02ff */
[----:B------:R-:W-:Y:S01]  /*64de0*/  LEA.HI.X.SX32 R3, R3, R245, 0x1, P3 ;  /* 0x000000f503037211 */ /* 0x000fe200018f0eff */
[----:B------:R4:W-:Y:S01]  /*64df0*/  STG.E.U16 desc[UR60][R6.64], R210 ;  /* 0x000000d206007986 */ /* 0x0009e2000c10153c */
[----:B---3--:R-:W-:-:S04]  /*64e00*/  IMAD R9, R16, 0x380, RZ ;  /* 0x0000038010097824 */ /* 0x008fc800078e02ff */
[----:B------:R-:W3:Y:S01]  /*64e10*/  LDC R13, c[0x0][0x278] ;  /* 0x00009e00ff0d7b82 */ /* 0x000ee20000000800 */
[-C--:B-1----:R-:W-:Y:S02]  /*64e20*/  IADD3 R4, P0, R27, R244.reuse, RZ ;  /* 0x000000f41b047210 */ /* 0x082fe40007f1e0ff */
[----:B----4-:R-:W-:Y:S01]  /*64e30*/  IADD3 R6, P3, R15, R244, RZ ;  /* 0x000000f40f067210 */ /* 0x010fe20007f7e0ff */
[----:B------:R-:W-:-:S04]  /*64e40*/  IMAD R7, R8, 0x1bf, RZ ;  /* 0x000001bf08077824 */ /* 0x000fc800078e02ff */
[----:B------:R-:W1:Y:S01]  /*64e50*/  LDC R15, c[0x0][0x278] ;  /* 0x00009e00ff0f7b82 */ /* 0x000e620000000800 */
[----:B------:R-:W-:Y:S02]  /*64e60*/  IADD3 R8, P4, R9, R244, RZ ;  /* 0x000000f409087210 */ /* 0x000fe40007f9e0ff */
[----:B------:R-:W-:Y:S02]  /*64e70*/  PRMT R26, R210, 0x7632, R26 ;  /* 0x00007632d21a7816 */ /* 0x000fe4000000001a */
[----:B------:R-:W-:-:S03]  /*64e80*/  LEA.HI.X.SX32 R5, R28, R245, 0x1, P0 ;  /* 0x000000f51c057211 */ /* 0x000fc600000f0eff */
[----:B------:R-:W4:Y:S01]  /*64e90*/  LDC R16, c[0x0][0x278] ;  /* 0x00009e00ff107b82 */ /* 0x000f220000000800 */
[-C--:B------:R-:W-:Y:S02]  /*64ea0*/  LEA.HI.X.SX32 R7, R7, R245.reuse, 0x1, P3 ;  /* 0x000000f507077211 */ /* 0x080fe400018f0eff */
[----:B------:R-:W-:Y:S01]  /*64eb0*/  PRMT R24, R211, 0x7632, R24 ;  /* 0x00007632d3187816 */ /* 0x000fe20000000018 */
[----:B0-----:R-:W-:Y:S01]  /*64ec0*/  IMAD R27, R17, 0x382, RZ ;  /* 0x00000382111b7824 */ /* 0x001fe200078e02ff */
[----:B------:R-:W-:Y:S01]  /*64ed0*/  LEA.HI.X.SX32 R9, R29, R245, 0x1, P4 ;  /* 0x000000f51d097211 */ /* 0x000fe200020f0eff */
[----:B------:R-:W-:Y:S01]  /*64ee0*/  IMAD R29, R14, 0x384, RZ ;  /* 0x000003840e1d7824 */ /* 0x000fe200078e02ff */
[----:B------:R-:W-:Y:S01]  /*64ef0*/  STG.E.U16 desc[UR60][R2.64], R26 ;  /* 0x0000001a02007986 */ /* 0x000fe2000c10153c */
[----:B------:R-:W0:Y:S03]  /*64f00*/  LDC R18, c[0x0][0x278] ;  /* 0x00009e00ff127b82 */ /* 0x000e260000000800 */
[----:B------:R2:W-:Y:S05]  /*64f10*/  STG.E.U16 desc[UR60][R4.64], R211 ;  /* 0x000000d304007986 */ /* 0x0005ea000c10153c */
[----:B------:R-:W0:Y:S01]  /*64f20*/  LDC R17, c[0x0][0x278] ;  /* 0x00009e00ff117b82 */ /* 0x000e220000000800 */
[----:B------:R-:W-:Y:S04]  /*64f30*/  STG.E.U16 desc[UR60][R6.64], R24 ;  /* 0x0000001806007986 */ /* 0x000fe8000c10153c */
[----:B------:R3:W-:Y:S03]  /*64f40*/  STG.E.U16 desc[UR60][R8.64], R212 ;  /* 0x000000d408007986 */ /* 0x0007e6000c10153c */
[----:B------:R-:W0:Y:S01]  /*64f50*/  LDC R14, c[0x0][0x278] ;  /* 0x00009e00ff0e7b82 */ /* 0x000e220000000800 */
[----:B------:R-:W-:Y:S01]  /*64f60*/  IMAD R19, R19, 0x386, RZ ;  /* 0x0000038613137824 */ /* 0x000fe200078e02ff */
[----:B--2---:R-:W-:-:S06]  /*64f70*/  IADD3 R4, P3, R29, R244, RZ ;  /* 0x000000f41d047210 */ /* 0x004fcc0007f7e0ff */
[----:B------:R-:W2:Y:S01]  /*64f80*/  LDC R10, c[0x0][0x278] ;  /* 0x00009e00ff0a7b82 */ /* 0x000ea20000000800 */
[----:B------:R-:W-:-:S07]  /*64f90*/  IMAD R3, R12, 0x1c1, RZ ;  /* 0x000001c10c037824 */ /* 0x000fce00078e02ff */
[----:B---3--:R-:W3:Y:S01]  /*64fa0*/  LDC R8, c[0x0][0x278] ;  /* 0x00009e00ff087b82 */ /* 0x008ee20000000800 */
[-C--:B------:R-:W-:Y:S01]  /*64fb0*/  IADD3 R2, P0, R27, R244.reuse, RZ ;  /* 0x000000f41b027210 */ /* 0x080fe20007f1e0ff */
[----:B------:R-:W-:Y:S01]  /*64fc0*/  IMAD R7, R13, 0x1c3, RZ ;  /* 0x000001c30d077824 */ /* 0x000fe200078e02ff */
[----:B------:R-:W-:Y:S02]  /*64fd0*/  IADD3 R6, P4, R19, R244, RZ ;  /* 0x000000f413067210 */ /* 0x000fe40007f9e0ff */
[-C--:B------:R-:W-:Y:S01]  /*64fe0*/  LEA.HI.X.SX32 R5, R11, R245.reuse, 0x1, P3 ;  /* 0x000000f50b057211 */ /* 0x080fe200018f0eff */
[----:B-1----:R-:W-:Y:S02]  /*64ff0*/  IMAD R11, R15, 0x388, RZ ;  /* 0x000003880f0b7824 */ /* 0x002fe400078e02ff */
[----:B------:R-:W1:Y:S01]  /*65000*/  LDC R19, c[0x0][0x278] ;  /* 0x00009e00ff137b82 */ /* 0x000e620000000800 */
[-C--:B------:R-:W-:Y:S02]  /*65010*/  LEA.HI.X.SX32 R3, R3, R245.reuse, 0x1, P0 ;  /* 0x000000f503037211 */ /* 0x080fe400000f0eff */
[----:B------:R-:W-:Y:S01]  /*65020*/  PRMT R212, R212, 0x7632, R212 ;  /* 0x00007632d4d47816 */ /* 0x000fe200000000d4 */
[----:B----4-:R-:W-:Y:S01]  /*65030*/  IMAD R27, R16, 0x38a, RZ ;  /* 0x0000038a101b7824 */ /* 0x010fe200078e02ff */
[----:B------:R-:W-:-:S03]  /*65040*/  LEA.HI.X.SX32 R7, R7, R245, 0x1, P4 ;  /* 0x000000f507077211 */ /* 0x000fc600020f0eff */
[----:B------:R-:W4:Y:S01]  /*65050*/  LDC R15, c[0x0][0x278] ;  /* 0x00009e00ff0f7b82 */ /* 0x000f220000000800 */
[----:B------:R-:W-:Y:S01]  /*65060*/  PRMT R26, R213, 0x7632, R26 ;  /* 0x00007632d51a7816 */ /* 0x000fe2000000001a */
[----:B------:R0:W-:Y:S06]  /*65070*/  STG.E.U16 desc[UR60][R2.64], R212 ;  /* 0x000000d402007986 */ /* 0x0001ec000c10153c */
[----:B------:R-:W4:Y:S01]  /*65080*/  LDC R13, c[0x0][0x278] ;  /* 0x00009e00ff0d7b82 */ /* 0x000f220000000800 */
[----:B------:R2:W-:Y:S07]  /*65090*/  STG.E.U16 desc[UR60][R4.64], R213 ;  /* 0x000000d504007986 */ /* 0x0005ee000c10153c */
[----:B------:R-:W4:Y:S01]  /*650a0*/  LDC R24, c[0x0][0x278] ;  /* 0x00009e00ff187b82 */ /* 0x000f220000000800 */
[-C--:B0-----:R-:W-:Y:S01]  /*650b0*/  IADD3 R2, P3, R11, R244.reuse, RZ ;  /* 0x000000f40b027210 */ /* 0x081fe20007f7e0ff */
[----:B------:R0:W-:Y:S06]  /*650c0*/  STG.E.U16 desc[UR60][R6.64], R26 ;  /* 0x0000001a06007986 */ /* 0x0001ec000c10153c */
[----:B------:R-:W4:Y:S01]  /*650d0*/  LDC R12, c[0x0][0x278] ;  /* 0x00009e00ff0c7b82 */ /* 0x000f220000000800 */
[----:B--2---:R-:W-:Y:S01]  /*650e0*/  IADD3 R4, P0, R27, R244, RZ ;  /* 0x000000f41b047210 */ /* 0x004fe20007f1e0ff */
[----:B------:R-:W-:Y:S01]  /*650f0*/  IMAD R17, R17, 0x38e, RZ ;  /* 0x0000038e11117824 */ /* 0x000fe200078e02ff */
[----:B------:R-:W-:Y:S01]  /*65100*/  LEA.HI.X.SX32 R3, R20, R245, 0x1, P3 ;  /* 0x000000f514037211 */ /* 0x000fe200018f0eff */
[----:B------:R-:W-:-:S02]  /*65110*/  IMAD R27, R14, 0x390, RZ ;  /* 0x000003900e1b7824 */ /* 0x000fc400078e02ff */
[----:B0-----:R-:W-:Y:S02]  /*65120*/  IMAD R7, R18, 0x38c, RZ ;  /* 0x0000038c12077824 */ /* 0x001fe400078e02ff */
[----:B------:R-:W0:Y:S01]  /*65130*/  LDC R16, c[0x0][0x278] ;  /* 0x00009e00ff107b82 */ /* 0x000e220000000800 */
[----:B------:R-:W-:Y:S02]  /*65140*/  IMAD R9, R10, 0x1c5, RZ ;  /* 0x000001c50a097824 */ /* 0x000fe400078e02ff */
[----:B---3--:R-:W-:Y:S01]  /*65150*/  IMAD R11, R8, 0x1c7, RZ ;  /* 0x000001c7080b7824 */ /* 0x008fe200078e02ff */
[----:B------:R-:W-:-:S04]  /*65160*/  IADD3 R6, P3, R7, R244, RZ ;  /* 0x000000f407067210 */ /* 0x000fc80007f7e0ff */
[----:B------:R-:W2:Y:S01]  /*65170*/  LDC R14, c[0x0][0x278] ;  /* 0x00009e00ff0e7b82 */ /* 0x000ea20000000800 */
[----:B------:R-:W-:Y:S01]  /*65180*/  IADD3 R8, P4, R17, R244, RZ ;  /* 0x000000f411087210 */ /* 0x000fe20007f9e0ff */
[----:B------:R3:W-:Y:S01]  /*65190*/  STG.E.U16 desc[UR60][R2.64], R214 ;  /* 0x000000d602007986 */ /* 0x0007e2000c10153c */
[-C--:B------:R-:W-:Y:S02]  /*651a0*/  LEA.HI.X.SX32 R5, R9, R245.reuse, 0x1, P0 ;  /* 0x000000f509057211 */ /* 0x080fe400000f0eff */
[----:B------:R-:W-:-:S03]  /*651b0*/  LEA.HI.X.SX32 R7, R31, R245, 0x1, P3 ;  /* 0x000000f51f077211 */ /* 0x000fc600018f0eff */
[----:B------:R-:W0:Y:S01]  /*651c0*/  LDC R17, c[0x0][0x278] ;  /* 0x00009e00ff117b82 */ /* 0x000e220000000800 */
[----:B------:R-:W-:Y:S02]  /*651d0*/  LEA.HI.X.SX32 R9, R11, R245, 0x1, P4 ;  /* 0x000000f50b097211 */ /* 0x000fe400020f0eff */
[----:B------:R-:W-:Y:S02]  /*651e0*/  PRMT R18, R215, 0x7632, R18 ;  /* 0x00007632d7127816 */ /* 0x000fe40000000012 */
[----:B---3--:R-:W-:Y:S01]  /*651f0*/  PRMT R3, R214, 0x7632, R3 ;  /* 0x00007632d6037816 */ /* 0x008fe20000000003 */
[----:B-1----:R-:W-:Y:S01]  /*65200*/  IMAD R19, R19, 0x392, RZ ;  /* 0x0000039213137824 */ /* 0x002fe200078e02ff */
[----:B------:R-:W-:Y:S01]  /*65210*/  IADD3 R2, P3, R27, R244, RZ ;  /* 0x000000f41b027210 */ /* 0x000fe20007f7e0ff */
[----:B----4-:R-:W-:Y:S01]  /*65220*/  IMAD R15, R15, 0x394, RZ ;  /* 0x000003940f0f7824 */ /* 0x010fe200078e02ff */
[----:B------:R-:W1:Y:S01]  /*65230*/  LDC R10, c[0x0][0x278] ;  /* 0x00009e00ff0a7b82 */ /* 0x000e620000000800 */
[----:B------:R3:W-:Y:S04]  /*65240*/  STG.E.U16 desc[UR60][R4.64], R3 ;  /* 0x0000000304007986 */ /* 0x0007e8000c10153c */
[----:B------:R-:W-:Y:S01]  /*65250*/  STG.E.U16 desc[UR60][R6.64], R215 ;  /* 0x000000d706007986 */ /* 0x000fe2000c10153c */
[----:B------:R-:W-:-:S03]  /*65260*/  IMAD R11, R12, 0x1c9, RZ ;  /* 0x000001c90c0b7824 */ /* 0x000fc600078e02ff */
[----:B------:R4:W-:Y:S01]  /*65270*/  STG.E.U16 desc[UR60][R8.64], R18 ;  /* 0x0000001208007986 */ /* 0x0009e2000c10153c */
[----:B---3--:R-:W-:Y:S01]  /*65280*/  IMAD R5, R24, 0x396, RZ ;  /* 0x0000039618057824 */ /* 0x008fe200078e02ff */
[-C--:B------:R-:W-:Y:S02]  /*65290*/  IADD3 R4, P0, R19, R244.reuse, RZ ;  /* 0x000000f413047210 */ /* 0x080fe40007f1e0ff */
[----:B------:R-:W-:Y:S01]  /*652a0*/  LEA.HI.X.SX32 R3, R30, R245, 0x1, P3 ;  /* 0x000000f51e037211 */ /* 0x000fe200018f0eff */
[----:B----4-:R-:W-:Y:S02]  /*652b0*/  IMAD R9, R13, 0x1cb, RZ ;  /* 0x000001cb0d097824 */ /* 0x010fe400078e02ff */
[----:B------:R-:W3:Y:S01]  /*652c0*/  LDC R13, c[0x0][0x278] ;  /* 0x00009e00ff0d7b82 */ /* 0x000ee20000000800 */
[-C--:B------:R-:W-:Y:S02]  /*652d0*/  IADD3 R6, P3, R15, R244.reuse, RZ ;  /* 0x000000f40f067210 */ /* 0x080fe40007f7e0ff */
[----:B------:R-:W-:-:S02]  /*652e0*/  IADD3 R8, P4, R5, R244, RZ ;  /* 0x000000f405087210 */ /* 0x000fc40007f9e0ff */
[-C--:B------:R-:W-:Y:S02]  /*652f0*/  LEA.HI.X.SX32 R5, R11, R245.reuse, 0x1, P0 ;  /* 0x000000f50b057211 */ /* 0x080fe400000f0eff */
[----:B------:R-:W-:Y:S01]  /*65300*/  PRMT R12, R216, 0x7632, R12 ;  /* 0x00007632d80c7816 */ /* 0x000fe2000000000c */
[----:B------:R0:W-:Y:S01]  /*65310*/  STG.E.U16 desc[UR60][R2.64], R216 ;  /* 0x000000d802007986 */ /* 0x0001e2000c10153c */
[-C--:B------:R-:W-:Y:S01]  /*65320*/  LEA.HI.X.SX32 R7, R32, R245.reuse, 0x1, P3 ;  /* 0x000000f520077211 */ /* 0x080fe200018f0eff */
[----:B------:R-:W4:Y:S01]  /*65330*/  LDC R11, c[0x0][0x278] ;  /* 0x00009e00ff0b7b82 */ /* 0x000f220000000800 */
[----:B------:R-:W-:Y:S01]  /*65340*/  LEA.HI.X.SX32 R9, R9, R245, 0x1, P4 ;  /* 0x000000f509097211 */ /* 0x000fe200020f0eff */
[----:B--2---:R-:W-:Y:S01]  /*65350*/  IMAD R19, R14, 0x39a, RZ ;  /* 0x0000039a0e137824 */ /* 0x004fe200078e02ff */
[----:B------:R-:W-:Y:S01]  /*65360*/  PRMT R18, R217, 0x7632, R18 ;  /* 0x00007632d9127816 */ /* 0x000fe20000000012 */
[----:B------:R-:W-:Y:S04]  /*65370*/  STG.E.U16 desc[UR60][R4.64], R12 ;  /* 0x0000000c04007986 */ /* 0x000fe8000c10153c */
[----:B------:R-:W2:Y:S01]  /*65380*/  LDC R15, c[0x0][0x278] ;  /* 0x00009e00ff0f7b82 */ /* 0x000ea20000000800 */
[----:B0-----:R-:W-:Y:S01]  /*65390*/  IMAD R3, R16, 0x398, RZ ;  /* 0x0000039810037824 */ /* 0x001fe200078e02ff */
[----:B------:R0:W-:Y:S06]  /*653a0*/  STG.E.U16 desc[UR60][R6.64], R217 ;  /* 0x000000d906007986 */ /* 0x0001ec000c10153c */
[----:B------:R-:W4:Y:S01]  /*653b0*/  LDC R16, c[0x0][0x278] ;  /* 0x00009e00ff107b82 */ /* 0x000f220000000800 */
[----:B------:R1:W-:Y:S01]  /*653c0*/  STG.E.U16 desc[UR60][R8.64], R18 ;  /* 0x0000001208007986 */ /* 0x0003e2000c10153c */
[----:B------:R-:W-:-:S06]  /*653d0*/  IMAD R17, R17, 0x39c, RZ ;  /* 0x0000039c11117824 */ /* 0x000fcc00078e02ff */
[----:B------:R-:W4:Y:S01]  /*653e0*/  LDC R14, c[0x0][0x278] ;  /* 0x00009e00ff0e7b82 */ /* 0x000f220000000800 */
[----:B0-----:R-:W-:-:S07]  /*653f0*/  IADD3 R6, P4, R17, R244, RZ ;  /* 0x000000f411067210 */ /* 0x001fce0007f9e0ff */
[----:B-1----:R-:W0:Y:S01]  /*65400*/  LDC R8, c[0x0][0x278] ;  /* 0x00009e00ff087b82 */ /* 0x002e220000000800 */
[-C--:B------:R-:W-:Y:S01]  /*65410*/  IADD3 R2, P0, R3, R244.reuse, RZ ;  /* 0x000000f403027210 */ /* 0x080fe20007f1e0ff */
[----:B------:R-:W-:Y:S01]  /*65420*/  IMAD R5, R10, 0x1cd, RZ ;  /* 0x000001cd0a057824 */ /* 0x000fe200078e02ff */
[----:B------:R-:W-:Y:S01]  /*65430*/  IADD3 R4, P3, R19, R244, RZ ;  /* 0x000000f413047210 */ /* 0x000fe20007f7e0ff */
[----:B---3--:R-:W-:-:S04]  /*65440*/  IMAD R9, R13, 0x39e, RZ ;  /* 0x0000039e0d097824 */ /* 0x008fc800078e02ff */
[----:B------:R-:W1:Y:S01]  /*65450*/  LDC R17, c[0x0][0x278] ;  /* 0x00009e00ff117b82 */ /* 0x000e620000000800 */
[-C--:B------:R-:W-:Y:S02]  /*65460*/  LEA.HI.X.SX32 R3, R21, R245.reuse, 0x1, P0 ;  /* 0x000000f515037211 */ /* 0x080fe400000f0eff */
[----:B------:R-:W-:Y:S02]  /*65470*/  LEA.HI.X.SX32 R5, R5, R245, 0x1, P3 ;  /* 0x000000f505057211 */ /* 0x000fe400018f0eff */
[----:B------:R-:W-:-:S03]  /*65480*/  PRMT R19, R218, 0x7632, R19 ;  /* 0x00007632da137816 */ /* 0x000fc60000000013 */
[----:B------:R-:W3:Y:S01]  /*65490*/  LDC R13, c[0x0][0x278] ;  /* 0x00009e00ff0d7b82 */ /* 0x000ee20000000800 */
[----:B------:R-:W-:Y:S01]  /*654a0*/  LEA.HI.X.SX32 R7, R35, R245, 0x1, P4 ;  /* 0x000000f523077211 */ /* 0x000fe200020f0eff */
[----:B------:R4:W-:Y:S06]  /*654b0*/  STG.E.U16 desc[UR60][R2.64], R218 ;  /* 0x000000da02007986 */ /* 0x0009ec000c10153c */
[----:B------:R-:W3:Y:S01]  /*654c0*/  LDC R18, c[0x0][0x278] ;  /* 0x00009e00ff127b82 */ /* 0x000ee20000000800 */
[----:B------:R0:W-:Y:S01]  /*654d0*/  STG.E.U16 desc[UR60][R4.64], R19 ;  /* 0x0000001304007986 */ /* 0x0001e2000c10153c */
[----:B--2---:R-:W-:-:S06]  /*654e0*/  IMAD R15, R15, 0x3a0, RZ ;  /* 0x000003a00f0f7824 */ /* 0x004fcc00078e02ff */
[----:B------:R-:W2:Y:S01]  /*654f0*/  LDC R10, c[0x0][0x278] ;  /* 0x00009e00ff0a7b82 */ /* 0x000ea20000000800 */
[----:B----4-:R-:W-:Y:S01]  /*65500*/  IMAD R3, R11, 0x1cf, RZ ;  /* 0x000001cf0b037824 */ /* 0x010fe200078e02ff */
[----:B------:R-:W-:Y:S01]  /*65510*/  IADD3 R2, P3, R9, R244, RZ ;  /* 0x000000f409027210 */ /* 0x000fe20007f7e0ff */
[----:B------:R-:W-:-:S05]  /*65520*/  IMAD R9, R14, 0x3a4, RZ ;  /* 0x000003a40e097824 */ /* 0x000fca00078e02ff */
[----:B------:R-:W4:Y:S01]  /*65530*/  LDC R12, c[0x0][0x278] ;  /* 0x00009e00ff0c7b82 */ /* 0x000f220000000800 */
[----:B0-----:R-:W-:Y:S01]  /*65540*/  IMAD R5, R16, 0x3a2, RZ ;  /* 0x000003a210057824 */ /* 0x001fe200078e02ff */
[----:B------:R0:W-:Y:S01]  /*65550*/  STG.E.U16 desc[UR60][R6.64], R219 ;  /* 0x000000db06007986 */ /* 0x0001e2000c10153c */
[----:B------:R-:W-:Y:S02]  /*65560*/  IADD3 R4, P0, R15, R244, RZ ;  /* 0x000000f40f047210 */ /* 0x000fe40007f1e0ff */
[----:B------:R-:W-:-:S03]  /*65570*/  LEA.HI.X.SX32 R3, R3, R245, 0x1, P3 ;  /* 0x000000f503037211 */ /* 0x000fc600018f0eff */
[----:B------:R-:W4:Y:S01]  /*65580*/  LDC R14, c[0x0][0x278] ;  /* 0x00009e00ff0e7b82 */ /* 0x000f220000000800 */
[----:B------:R-:W-:Y:S01]  /*65590*/  PRMT R20, R219, 0x7632, R20 ;  /* 0x00007632db147816 */ /* 0x000fe20000000014 */
[----:B0-----:R-:W-:Y:S01]  /*655a0*/  IMAD R7, R8, 0x1d1, RZ ;  /* 0x000001d108077824 */ /* 0x001fe200078e02ff */
[----:B------:R-:W-:-:S05]  /*655b0*/  IADD3 R6, P3, R5, R244, RZ ;  /* 0x000000f405067210 */ /* 0x000fca0007f7e0ff */
[----:B------:R-:W0:Y:S01]  /*655c0*/  LDC R15, c[0x0][0x278] ;  /* 0x00009e00ff0f7b82 */ /* 0x000e220000000800 */
[----:B------:R-:W-:Y:S02]  /*655d0*/  IADD3 R8, P4, R9, R244, RZ ;  /* 0x000000f409087210 */ /* 0x000fe40007f9e0ff */
[-C--:B------:R-:W-:Y:S02]  /*655e0*/  LEA.HI.X.SX32 R5, R33, R245.reuse, 0x1, P0 ;  /* 0x000000f521057211 */ /* 0x080fe400000f0eff */
[-C--:B------:R-:W-:Y:S02]  /*655f0*/  LEA.HI.X.SX32 R7, R7, R245.reuse, 0x1, P3 ;  /* 0x000000f507077211 */ /* 0x080fe400018f0eff */
[----:B------:R-:W-:Y:S01]  /*65600*/  PRMT R24, R220, 0x7632, R24 ;  /* 0x00007632dc187816 */ /* 0x000fe20000000018 */
[----:B------:R-:W0:Y:S01]  /*65610*/  LDC R16, c[0x0][0x278] ;  /* 0x00009e00ff107b82 */ /* 0x000e220000000800 */
[----:B------:R-:W-:Y:S01]  /*65620*/  LEA.HI.X.SX32 R9, R34, R245, 0x1, P4 ;  /* 0x000000f522097211 */ /* 0x000fe200020f0eff */
[----:B-1----:R-:W-:Y:S01]  /*65630*/  IMAD R19, R17, 0x3a6, RZ ;  /* 0x000003a611137824 */ /* 0x002fe200078e02ff */
[----:B------:R2:W-:Y:S01]  /*65640*/  STG.E.U16 desc[UR60][R2.64], R20 ;  /* 0x0000001402007986 */ /* 0x0005e2000c10153c */
[----:B---3--:R-:W-:-:S03]  /*65650*/  IMAD R13, R13, 0x3a8, RZ ;  /* 0x000003a80d0d7824 */ /* 0x008fc600078e02ff */
[----:B------:R1:W-:Y:S01]  /*65660*/  STG.E.U16 desc[UR60][R4.64], R220 ;  /* 0x000000dc04007986 */ /* 0x0003e2000c10153c */
[----:B------:R-:W3:Y:S01]  /*65670*/  LDC R17, c[0x0][0x278] ;  /* 0x00009e00ff117b82 */ /* 0x000ee20000000800 */
[----:B------:R-:W-:Y:S02]  /*65680*/  IMAD R21, R18, 0x3aa, RZ ;  /* 0x000003aa12157824 */ /* 0x000fe400078e02ff */
[----:B------:R4:W-:Y:S04]  /*65690*/  STG.E.U16 desc[UR60][R6.64], R24 ;  /* 0x0000001806007986 */ /* 0x0009e8000c10153c */
[----:B------:R4:W-:Y:S01]  /*656a0*/  STG.E.U16 desc[UR60][R8.64], R221 ;  /* 0x000000dd08007986 */ /* 0x0009e2000c10153c */
[----:B------:R-:W3:Y:S01]  /*656b0*/  LDC R11, c[0x0][0x278] ;  /* 0x00009e00ff0b7b82 */ /* 0x000ee20000000800 */
[----:B--2---:R-:W-:Y:S01]  /*656c0*/  IMAD R3, R10, 0x1d3, RZ ;  /* 0x000001d30a037824 */ /* 0x004fe200078e02ff */
[----:B------:R-:W-:-:S02]  /*656d0*/  IADD3 R2, P0, R19, R244, RZ ;  /* 0x000000f413027210 */ /* 0x000fc40007f1e0ff */
[----:B-1----:R-:W-:Y:S01]  /*656e0*/  IADD3 R4, P3, R13, R244, RZ ;  /* 0x000000f40d047210 */ /* 0x002fe20007f7e0ff */
[----:B----4-:R-:W-:-:S03]  /*656f0*/  IMAD R7, R12, 0x1d5, RZ ;  /* 0x000001d50c077824 */ /* 0x010fc600078e02ff */
[----:B------:R-:W1:Y:S01]  /*65700*/  LDC R18, c[0x0][0x278] ;  /* 0x00009e00ff127b82 */ /* 0x000e620000000800 */
[----:B------:R-:W-:-:S07]  /*65710*/  IADD3 R6, P4, R21, R244, RZ ;  /* 0x000000f415067210 */ /* 0x000fce0007f9e0ff */
[----:B------:R-:W2:Y:S01]  /*65720*/  LDC R8, c[0x0][0x278] ;  /* 0x00009e00ff087b82 */ /* 0x000ea20000000800 */
[-C--:B------:R-:W-:Y:S02]  /*65730*/  LEA.HI.X.SX32 R3, R3, R245.reuse, 0x1, P0 ;  /* 0x000000f503037211 */ /* 0x080fe400000f0eff */
[----:B------:R-:W-:Y:S01]  /*65740*/  PRMT R221, R221, 0x7632, R221 ;  /* 0x00007632dddd7816 */ /* 0x000fe200000000dd */
[----:B------:R-:W-:Y:S01]  /*65750*/  IMAD R13, R14, 0x3ac, RZ ;  /* 0x000003ac0e0d7824 */ /* 0x000fe200078e02ff */
[-C--:B------:R-:W-:Y:S02]  /*65760*/  LEA.HI.X.SX32 R5, R22, R245.reuse, 0x1, P3 ;  /* 0x000000f516057211 */ /* 0x080fe400018f0eff */
[----:B------:R-:W-:Y:S01]  /*65770*/  LEA.HI.X.SX32 R7, R7, R245, 0x1, P4 ;  /* 0x000000f507077211 */ /* 0x000fe200020f0eff */
[----:B------:R-:W4:Y:S01]  /*65780*/  LDC R19, c[0x0][0x278] ;  /* 0x00009e00ff137b82 */ /* 0x000f220000000800 */
[----:B------:R-:W-:Y:S01]  /*65790*/  PRMT R12, R222, 0x7632, R12 ;  /* 0x00007632de0c7816 */ /* 0x000fe2000000000c */
[----:B------:R3:W-:Y:S01]  /*657a0*/  STG.E.U16 desc[UR60][R2.64], R221 ;  /* 0x000000dd02007986 */ /* 0x0007e2000c10153c */
[----:B0-----:R-:W-:-:S05]  /*657b0*/  IMAD R15, R15, 0x3ae, RZ ;  /* 0x000003ae0f0f7824 */ /* 0x001fca00078e02ff */
[----:B------:R-:W0:Y:S01]  /*657c0*/  LDC R14, c[0x0][0x278] ;  /* 0x00009e00ff0e7b82 */ /* 0x000e220000000800 */
[----:B------:R3:W-:Y:S04]  /*657d0*/  STG.E.U16 desc[UR60][R4.64], R222 ;  /* 0x000000de04007986 */ /* 0x0007e8000c10153c */
[----:B------:R1:W-:Y:S03]  /*657e0*/  STG.E.U16 desc[UR60][R6.64], R12 ;  /* 0x0000000c06007986 */ /* 0x0003e6000c10153c */
[----:B------:R-:W0:Y:S01]  /*657f0*/  LDC R20, c[0x0][0x278] ;  /* 0x00009e00ff147b82 */ /* 0x000e220000000800 */
[----:B---3--:R-:W-:-:S07]  /*65800*/  IADD3 R2, P3, R13, R244, RZ ;  /* 0x000000f40d027210 */ /* 0x008fce0007f7e0ff */
[----:B------:R-:W3:Y:S01]  /*65810*/  LDC R10, c[0x0][0x278] ;  /* 0x00009e00ff0a7b82 */ /* 0x000ee20000000800 */
[----:B------:R-:W-:Y:S01]  /*65820*/  IADD3 R4, P0, R15, R244, RZ ;  /* 0x000000f40f047210 */ /* 0x000fe20007f1e0ff */
[----:B------:R-:W-:-:S06]  /*65830*/  IMAD R5, R16, 0x3b0, RZ ;  /* 0x000003b010057824 */ /* 0x000fcc00078e02ff */
[----:B-1----:R-:W1:Y:S01]  /*65840*/  LDC R12, c[0x0][0x278] ;  /* 0x00009e00ff0c7b82 */ /* 0x002e620000000800 */
[----:B------:R-:W-:Y:S01]  /*65850*/  IMAD R17, R17, 0x3b2, RZ ;  /* 0x000003b211117824 */ /* 0x000fe200078e02ff */
[----:B------:R-:W-:Y:S01]  /*65860*/  LEA.HI.X.SX32 R3, R37, R245, 0x1, P3 ;  /* 0x000000f525037211 */ /* 0x000fe200018f0eff */
[----:B------:R-:W-:-:S05]  /*65870*/  IMAD R9, R11, 0x1d7, RZ ;  /* 0x000001d70b097824 */ /* 0x000fca00078e02ff */
[----:B------:R-:W1:Y:S01]  /*65880*/  LDC R15, c[0x0][0x278] ;  /* 0x00009e00ff0f7b82 */ /* 0x000e620000000800 */
[----:B--2---:R-:W-:Y:S01]  /*65890*/  IMAD R11, R8, 0x1d9, RZ ;  /* 0x000001d9080b7824 */ /* 0x004fe200078e02ff */
[-C--:B------:R-:W-:Y:S01]  /*658a0*/  IADD3 R6, P3, R5, R244.reuse, RZ ;  /* 0x000000f405067210 */ /* 0x080fe20007f7e0ff */
[----:B------:R2:W-:Y:S01]  /*658b0*/  STG.E.U16 desc[UR60][R2.64], R223 ;  /* 0x000000df02007986 */ /* 0x0005e2000c10153c */
[----:B------:R-:W-:Y:S02]  /*658c0*/  IADD3 R8, P4, R17, R244, RZ ;  /* 0x000000f411087210 */ /* 0x000fe40007f9e0ff */
[-C--:B------:R-:W-:Y:S02]  /*658d0*/  LEA.HI.X.SX32 R5, R9, R245.reuse, 0x1, P0 ;  /* 0x000000f509057211 */ /* 0x080fe400000f0eff */
[----:B------:R-:W1:Y:S01]  /*658e0*/  LDC R16, c[0x0][0x278] ;  /* 0x00009e00ff107b82 */ /* 0x000e620000000800 */
[----:B------:R-:W-:Y:S02]  /*658f0*/  PRMT R21, R223, 0x7632, R21 ;  /* 0x00007632df157816 */ /* 0x000fe40000000015 */
[----:B------:R-:W-:-:S02]  /*65900*/  LEA.HI.X.SX32 R7, R23, R245, 0x1, P3 ;  /* 0x000000f517077211 */ /* 0x000fc400018f0eff */
[----:B------:R-:W-:Y:S01]  /*65910*/  LEA.HI.X.SX32 R9, R11, R245, 0x1, P4 ;  /* 0x000000f50b097211 */ /* 0x000fe200020f0eff */
[----:B--2---:R-:W-:Y:S02]  /*65920*/  IMAD R3, R18, 0x3b4, RZ ;  /* 0x000003b412037824 */ /* 0x004fe400078e02ff */
[----:B------:R-:W2:Y:S01]  /*65930*/  LDC R13, c[0x0][0x278] ;  /* 0x00009e00ff0d7b82 */ /* 0x000ea20000000800 */
[----:B------:R0:W-:Y:S01]  /*65940*/  STG.E.U16 desc[UR60][R4.64], R21 ;  /* 0x0000001504007986 */ /* 0x0001e2000c10153c */
[----:B------:R-:W-:-:S06]  /*65950*/  PRMT R22, R224, 0x7632, R22 ;  /* 0x00007632e0167816 */ /* 0x000fcc0000000016 */
[----:B------:R-:W2:Y:S01]  /*65960*/  LDC R17, c[0x0][0x278] ;  /* 0x00009e00ff117b82 */ /* 0x000ea20000000800 */
[----:B------:R3:W-:Y:S01]  /*65970*/  STG.E.U16 desc[UR60][R6.64], R224 ;  /* 0x000000e006007986 */ /* 0x0007e2000c10153c */
[----:B----4-:R-:W-:-:S06]  /*65980*/  IMAD R19, R19, 0x3b6, RZ ;  /* 0x000003b613137824 */ /* 0x010fcc00078e02ff */
[----:B------:R-:W4:Y:S01]  /*65990*/  LDC R18, c[0x0][0x278] ;  /* 0x00009e00ff127b82 */ /* 0x000f220000000800 */
[----:B------:R-:W-:Y:S01]  /*659a0*/  IADD3 R2, P3, R3, R244, RZ ;  /* 0x000000f403027210 */ /* 0x000fe20007f7e0ff */
[----:B0-----:R-:W-:-:S06]  /*659b0*/  IMAD R21, R20, 0x3ba, RZ ;  /* 0x000003ba14157824 */ /* 0x001fcc00078e02ff */
[----:B------:R-:W0:Y:S01]  /*659c0*/  LDC R11, c[0x0][0x278] ;  /* 0x00009e00ff0b7b82 */ /* 0x000e220000000800 */
[----:B---3--:R-:W-:Y:S01]  /*659d0*/  IMAD R7, R14, 0x3b8, RZ ;  /* 0x000003b80e077824 */ /* 0x008fe200078e02ff */
[----:B------:R1:W-:Y:S01]  /*659e0*/  STG.E.U16 desc[UR60][R8.64], R22 ;  /* 0x0000001608007986 */ /* 0x0003e2000c10153c */
[----:B------:R-:W-:Y:S01]  /*659f0*/  IMAD R5, R10, 0x1db, RZ ;  /* 0x000001db0a057824 */ /* 0x000fe200078e02ff */
[-C--:B------:R-:W-:Y:S02]  /*65a00*/  IADD3 R4, P0, R19, R244.reuse, RZ ;  /* 0x000000f413047210 */ /* 0x080fe40007f1e0ff */
[-C--:B------:R-:W-:Y:S02]  /*65a10*/  LEA.HI.X.SX32 R3, R36, R245.reuse, 0x1, P3 ;  /* 0x000000f524037211 */ /* 0x080fe400018f0eff */
[-C--:B------:R-:W-:Y:S01]  /*65a20*/  IADD3 R6, P3, R7, R244.reuse, RZ ;  /* 0x000000f407067210 */ /* 0x080fe20007f7e0ff */
[----:B------:R-:W3:Y:S01]  /*65a30*/  LDC R14, c[0x0][0x278] ;  /* 0x00009e00ff0e7b82 */ /* 0x000ee20000000800 */
[----:B------:R-:W-:Y:S01]  /*65a40*/  LEA.HI.X.SX32 R5, R5, R245, 0x1, P0 ;  /* 0x000000f505057211 */ /* 0x000fe200000f0eff */
[----:B-1----:R-:W-:Y:S01]  /*65a50*/  IMAD R9, R12, 0x1dd, RZ ;  /* 0x000001dd0c097824 */ /* 0x002fe200078e02ff */
[----:B------:R-:W-:Y:S01]  /*65a60*/  IADD3 R8, P4, R21, R244, RZ ;  /* 0x000000f415087210 */ /* 0x000fe20007f9e0ff */
[----:B------:R-:W-:Y:S01]  /*65a70*/  IMAD R19, R15, 0x3bc, RZ ;  /* 0x000003bc0f137824 */ /* 0x000fe200078e02ff */
[----:B------:R-:W-:-:S03]  /*65a80*/  PRMT R20, R225, 0x7632, R20 ;  /* 0x00007632e1147816 */ /* 0x000fc60000000014 */
[----:B------:R-:W1:Y:S01]  /*65a90*/  LDC R15, c[0x0][0x278] ;  /* 0x00009e00ff0f7b82 */ /* 0x000e620000000800 */
[-C--:B------:R-:W-:Y:S02]  /*65aa0*/  LEA.HI.X.SX32 R7, R40, R245.reuse, 0x1, P3 ;  /* 0x000000f528077211 */ /* 0x080fe400018f0eff */
[----:B------:R-:W-:Y:S02]  /*65ab0*/  LEA.HI.X.SX32 R9, R9, R245, 0x1, P4 ;  /* 0x000000f509097211 */ /* 0x000fe400020f0eff */
[----:B------:R-:W-:Y:S01]  /*65ac0*/  PRMT R21, R226, 0x7632, R21 ;  /* 0x00007632e2157816 */ /* 0x000fe20000000015 */
[----:B------:R4:W-:Y:S02]  /*65ad0*/  STG.E.U16 desc[UR60][R2.64], R225 ;  /* 0x000000e102007986 */ /* 0x0009e4000c10153c */
[----:B------:R-:W1:Y:S02]  /*65ae0*/  LDC R12, c[0x0][0x278] ;  /* 0x00009e00ff0c7b82 */ /* 0x000e640000000800 */
[----:B------:R4:W-:Y:S01]  /*65af0*/  STG.E.U16 desc[UR60][R4.64], R20 ;  /* 0x0000001404007986 */ /* 0x0009e2000c10153c */
[----:B--2---:R-:W-:-:S03]  /*65b00*/  IMAD R17, R17, 0x3c0, RZ ;  /* 0x000003c011117824 */ /* 0x004fc600078e02ff */
[----:B------:R-:W-:Y:S01]  /*65b10*/  STG.E.U16 desc[UR60][R6.64], R226 ;  /* 0x000000e206007986 */ /* 0x000fe2000c10153c */
[----:B0-----:R-:W-:Y:S01]  /*65b20*/  IMAD R11, R11, 0x1df, RZ ;  /* 0x000001df0b0b7824 */ /* 0x001fe200078e02ff */
[----:B------:R-:W0:Y:S02]  /*65b30*/  LDC R10, c[0x0][0x278] ;  /* 0x00009e00ff0a7b82 */ /* 0x000e240000000800 */
[----:B------:R2:W-:Y:S01]  /*65b40*/  STG.E.U16 desc[UR60][R8.64], R21 ;  /* 0x0000001508007986 */ /* 0x0005e2000c10153c */
[----:B----4-:R-:W-:Y:S01]  /*65b50*/  IMAD R3, R16, 0x3be, RZ ;  /* 0x000003be10037824 */ /* 0x010fe200078e02ff */
[----:B------:R-:W-:Y:S01]  /*65b60*/  IADD3 R2, P3, R19, R244, RZ ;  /* 0x000000f413027210 */ /* 0x000fe20007f7e0ff */
[----:B------:R-:W-:-:S03]  /*65b70*/  IMAD R5, R18, 0x3c2, RZ ;  /* 0x000003c212057824 */ /* 0x000fc600078e02ff */
[----:B------:R-:W-:Y:S01]  /*65b80*/  IADD3 R4, P0, R3, R244, RZ ;  /* 0x000000f403047210 */ /* 0x000fe20007f1e0ff */
[----:B------:R-:W4:Y:S01]  /*65b90*/  LDC R16, c[0x0][0x278] ;  /* 0x00009e00ff107b82 */ /* 0x000f220000000800 */
[----:B--2---:R-:W-:-:S07]  /*65ba0*/  IMAD R9, R13, 0x1e1, RZ ;  /* 0x000001e10d097824 */ /* 0x004fce00078e02ff */
[----:B------:R-:W2:Y:S01]  /*65bb0*/  LDC R13, c[0x0][0x278] ;  /* 0x00009e00ff0d7b82 */ /* 0x000ea20000000800 */
[-C--:B------:R-:W-:Y:S02]  /*65bc0*/  LEA.HI.X.SX32 R3, R39, R245.reuse, 0x1, P3 ;  /* 0x000000f527037211 */ /* 0x080fe400018f0eff */
[-C--:B------:R-:W-:Y:S02]  /*65bd0*/  IADD3 R6, P3, R17, R244.reuse, RZ ;  /* 0x000000f411067210 */ /* 0x080fe40007f7e0ff */
[----:B------:R-:W-:Y:S02]  /*65be0*/  IADD3 R8, P4, R5, R244, RZ ;  /* 0x000000f405087210 */ /* 0x000fe40007f9e0ff */
[-C--:B------:R-:W-:Y:S02]  /*65bf0*/  LEA.HI.X.SX32 R5, R11, R245.reuse, 0x1, P0 ;  /* 0x000000f50b057211 */ /* 0x080fe400000f0eff */
[----:B------:R-:W-:Y:S01]  /*65c00*/  PRMT R18, R227, 0x7632, R18 ;  /* 0x00007632e3127816 */ /* 0x000fe20000000012 */
[----:B------:R3:W-:Y:S01]  /*65c10*/  STG.E.U16 desc[UR60][R2.64], R227 ;  /* 0x000000e302007986 */ /* 0x0007e2000c10153c */
[-C--:B------:R-:W-:Y:S01]  /*65c20*/  LEA.HI.X.SX32 R7, R25, R245.reuse, 0x1, P3 ;  /* 0x000000f519077211 */ /* 0x080fe200018f0eff */
[----:B------:R-:W4:Y:S01]  /*65c30*/  LDC R11, c[0x0][0x278] ;  /* 0x00009e00ff0b7b82 */ /* 0x000f220000000800 */
[----:B------:R-:W-:-:S02]  /*65c40*/  LEA.HI.X.SX32 R9, R9, R245, 0x1, P4 ;  /* 0x000000f509097211 */ /* 0x000fc400020f0eff */
[----:B------:R-:W-:Y:S01]  /*65c50*/  PRMT R20, R228, 0x7632, R20 ;  /* 0x00007632e4147816 */ /* 0x000fe20000000014 */
[----:B------:R-:W-:Y:S04]  /*65c60*/  STG.E.U16 desc[UR60][R4.64], R18 ;  /* 0x0000001204007986 */ /* 0x000fe8000c10153c */
[----:B------:R-:W4:Y:S01]  /*65c70*/  LDC R17, c[0x0][0x278] ;  /* 0x00009e00ff117b82 */ /* 0x000f220000000800 */
[----:B---3--:R-:W-:Y:S01]  /*65c80*/  IMAD R3, R14, 0x3c6, RZ ;  /* 0x000003c60e037824 */ /* 0x008fe200078e02ff */
[----:B------:R3:W-:Y:S01]  /*65c90*/  STG.E.U16 desc[UR60][R6.64], R228 ;  /* 0x000000e406007986 */ /* 0x0007e2000c10153c */
[----:B-1----:R-:W-:-:S05]  /*65ca0*/  IMAD R15, R15, 0x3c8, RZ ;  /* 0x000003c80f0f7824 */ /* 0x002fca00078e02ff */
[----:B------:R-:W1:Y:S01]  /*65cb0*/  LDC R14, c[0x0][0x278] ;  /* 0x00009e00ff0e7b82 */ /* 0x000e620000000800 */
[----:B------:R2:W-:Y:S01]  /*65cc0*/  STG.E.U16 desc[UR60][R8.64], R20 ;  /* 0x0000001408007986 */ /* 0x0005e2000c10153c */
[----:B------:R-:W-:Y:S01]  /*65cd0*/  IMAD R19, R12, 0x3c4, RZ ;  /* 0x000003c40c137824 */ /* 0x000fe200078e02ff */
[----:B---3--:R-:W-:Y:S01]  /*65ce0*/  IADD3 R6, P4, R15, R244, RZ ;  /* 0x000000f40f067210 */ /* 0x008fe20007f9e0ff */
[----:B0-----:R-:W-:-:S04]  /*65cf0*/  IMAD R5, R10, 0x1e3, RZ ;  /* 0x000001e30a057824 */ /* 0x001fc800078e02ff */
[----:B------:R-:W0:Y:S08]  /*65d00*/  LDC R15, c[0x0][0x278] ;  /* 0x00009e00ff0f7b82 */ /* 0x000e300000000800 */
[----:B--2---:R-:W2:Y:S01]  /*65d10*/  LDC R8, c[0x0][0x278] ;  /* 0x00009e00ff087b82 */ /* 0x004ea20000000800 */
[----:B------:R-:W-:Y:S01]  /*65d20*/  IMAD R9, R13, 0x3ca, RZ ;  /* 0x000003ca0d097824 */ /* 0x000fe200078e02ff */
[----:B------:R-:W-:-:S02]  /*65d30*/  IADD3 R2, P0, R19, R244, RZ ;  /* 0x000000f413027210 */ /* 0x000fc40007f1e0ff */
[----:B------:R-:W-:-:S04]  /*65d40*/  IADD3 R4, P3, R3, R244, RZ ;  /* 0x000000f403047210 */ /* 0x000fc80007f7e0ff */
[----:B------:R-:W3:Y:S01]  /*65d50*/  LDC R13, c[0x0][0x278] ;  /* 0x00009e00ff0d7b82 */ /* 0x000ee20000000800 */
[-C--:B------:R-:W-:Y:S02]  /*65d60*/  LEA.HI.X.SX32 R3, R38, R245.reuse, 0x1, P0 ;  /* 0x000000f526037211 */ /* 0x080fe400000f0eff */
[-C--:B------:R-:W-:Y:S02]  /*65d70*/  LEA.HI.X.SX32 R5, R5, R245.reuse, 0x1, P3 ;  /* 0x000000f505057211 */ /* 0x080fe400018f0eff */
[----:B------:R-:W-:Y:S01]  /*65d80*/  PRMT R20, R229, 0x7632, R20 ;  /* 0x00007632e5147816 */ /* 0x000fe20000000014 */
[----:B------:R1:W-:Y:S01]  /*65d90*/  STG.E.U16 desc[UR60][R2.64], R229 ;  /* 0x000000e502007986 */ /* 0x0003e2000c10153c */
[-C--:B------:R-:W-:Y:S01]  /*65da0*/  LEA.HI.X.SX32 R7, R43, R245.reuse, 0x1, P4 ;  /* 0x000000f52b077211 */ /* 0x080fe200020f0eff */
[----:B------:R-:W3:Y:S01]  /*65db0*/  LDC R18, c[0x0][0x278] ;  /* 0x00009e00ff127b82 */ /* 0x000ee20000000800 */
[----:B----4-:R-:W-:Y:S02]  /*65dc0*/  IMAD R19, R16, 0x3cc, RZ ;  /* 0x000003cc10137824 */ /* 0x010fe400078e02ff */
[----:B------:R-:W-:Y:S01]  /*65dd0*/  IMAD R17, R17, 0x3ce, RZ ;  /* 0x000003ce11117824 */ /* 0x000fe200078e02ff */
[----:B------:R4:W-:Y:S04]  /*65de0*/  STG.E.U16 desc[UR60][R4.64], R20 ;  /* 0x0000001404007986 */ /* 0x0009e8000c10153c */
[----:B------:R-:W3:Y:S01]  /*65df0*/  LDC R10, c[0x0][0x278] ;  /* 0x00009e00ff0a7b82 */ /* 0x000ee20000000800 */
[----:B-1----:R-:W-:Y:S01]  /*65e00*/  IMAD R3, R11, 0x1e5, RZ ;  /* 0x000001e50b037824 */ /* 0x002fe200078e02ff */
[----:B------:R-:W-:Y:S01]  /*65e10*/  IADD3 R2, P3, R9, R244, RZ ;  /* 0x000000f409027210 */ /* 0x000fe20007f7e0ff */
[----:B------:R-:W-:Y:S01]  /*65e20*/  IMAD R9, R14, 0x3d0, RZ ;  /* 0x000003d00e097824 */ /* 0x000fe200078e02ff */
[----:B------:R2:W-:Y:S02]  /*65e30*/  STG.E.U16 desc[UR60][R6.64], R230 ;  /* 0x000000e606007986 */ /* 0x0005e4000c10153c */
[----:B------:R-:W-:-:S02]  /*65e40*/  LEA.HI.X.SX32 R3, R3, R245, 0x1, P3 ;  /* 0x000000f503037211 */ /* 0x000fc400018f0eff */
[----:B------:R-:W1:Y:S01]  /*65e50*/  LDC R12, c[0x0][0x278] ;  /* 0x00009e00ff0c7b82 */ /* 0x000e620000000800 */
[----:B----4-:R-:W-:Y:S02]  /*65e60*/  IADD3 R4, P0, R19, R244, RZ ;  /* 0x000000f413047210 */ /* 0x010fe40007f1e0ff */
[----:B------:R-:W-:Y:S02]  /*65e70*/  PRMT R21, R230, 0x7632, R21 ;  /* 0x00007632e6157816 */ /* 0x000fe40000000015 */
[----:B------:R-:W-:-:S03]  /*65e80*/  LEA.HI.X.SX32 R5, R41, R245, 0x1, P0 ;  /* 0x000000f529057211 */ /* 0x000fc600000f0eff */
[----:B------:R-:W4:Y:S01]  /*65e90*/  LDC R14, c[0x0][0x278] ;  /* 0x00009e00ff0e7b82 */ /* 0x000f220000000800 */
[----:B--2---:R-:W-:Y:S01]  /*65ea0*/  IMAD R7, R8, 0x1e7, RZ ;  /* 0x000001e708077824 */ /* 0x004fe200078e02ff */
[-C--:B------:R-:W-:Y:S02]  /*65eb0*/  IADD3 R6, P3, R17, R244.reuse, RZ ;  /* 0x000000f411067210 */ /* 0x080fe40007f7e0ff */
[----:B------:R-:W-:Y:S02]  /*65ec0*/  IADD3 R8, P4, R9, R244, RZ ;  /* 0x000000f409087210 */ /* 0x000fe40007f9e0ff */
[-C--:B------:R-:W-:Y:S02]  /*65ed0*/  LEA.HI.X.SX32 R7, R7, R245.reuse, 0x1, P3 ;  /* 0x000000f507077211 */ /* 0x080fe400018f0eff */
[----:B------:R-:W-:Y:S01]  /*65ee0*/  PRMT R20, R231, 0x7632, R20 ;  /* 0x00007632e7147816 */ /* 0x000fe20000000014 */
[----:B------:R-:W2:Y:S01]  /*65ef0*/  LDC R16, c[0x0][0x278] ;  /* 0x00009e00ff107b82 */ /* 0x000ea20000000800 */
[----:B------:R-:W-:Y:S01]  /*65f00*/  LEA.HI.X.SX32 R9, R42, R245, 0x1, P4 ;  /* 0x000000f52a097211 */ /* 0x000fe200020f0eff */
[----:B0-----:R-:W-:Y:S01]  /*65f10*/  IMAD R19, R15, 0x3d2, RZ ;  /* 0x000003d20f137824 */ /* 0x001fe200078e02ff */
[----:B------:R-:W-:Y:S01]  /*65f20*/  STG.E.U16 desc[UR60][R2.64], R21 ;  /* 0x0000001502007986 */ /* 0x000fe2000c10153c */
[----:B---3--:R-:W-:-:S04]  /*65f30*/  IMAD R13, R13, 0x3d4, RZ ;  /* 0x000003d40d0d7824 */ /* 0x008fc800078e02ff */
[----:B------:R-:W0:Y:S01]  /*65f40*/  LDC R17, c[0x0][0x278] ;  /* 0x00009e00ff117b82 */ /* 0x000e220000000800 */
[----:B------:R3:W-:Y:S04]  /*65f50*/  STG.E.U16 desc[UR60][R4.64], R231 ;  /* 0x000000e704007986 */ /* 0x0007e8000c10153c */
[----:B------:R-:W-:Y:S03]  /*65f60*/  STG.E.U16 desc[UR60][R6.64], R20 ;  /* 0x0000001406007986 */ /* 0x000fe6000c10153c */
[----:B------:R-:W0:Y:S01]  /*65f70*/  LDC R15, c[0x0][0x278] ;  /* 0x00009e00ff0f7b82 */ /* 0x000e220000000800 */
[----:B------:R1:W-:Y:S07]  /*65f80*/  STG.E.U16 desc[UR60][R8.64], R232 ;  /* 0x000000e808007986 */ /* 0x0003ee000c10153c */
[----:B------:R-:W0:Y:S01]  /*65f90*/  LDC R11, c[0x0][0x278] ;  /* 0x00009e00ff0b7b82 */ /* 0x000e220000000800 */
[----:B---3--:R-:W-:Y:S01]  /*65fa0*/  IADD3 R4, P3, R13, R244, RZ ;  /* 0x000000f40d047210 */ /* 0x008fe20007f7e0ff */
[----:B------:R-:W-:-:S06]  /*65fb0*/  IMAD R21, R18, 0x3d6, RZ ;  /* 0x000003d612157824 */ /* 0x000fcc00078e02ff */
[----:B-1----:R-:W1:Y:S01]  /*65fc0*/  LDC R8, c[0x0][0x278] ;  /* 0x00009e00ff087b82 */ /* 0x002e620000000800 */
[----:B------:R-:W-:Y:S01]  /*65fd0*/  IMAD R3, R10, 0x1e9, RZ ;  /* 0x000001e90a037824 */ /* 0x000fe200078e02ff */
[----:B------:R-:W-:-:S06]  /*65fe0*/  IADD3 R2, P0, R19, R244, RZ ;  /* 0x000000f413027210 */ /* 0x000fcc0007f1e0ff */
[----:B------:R-:W3:Y:S01]  /*65ff0*/  LDC R13, c[0x0][0x278] ;  /* 0x00009e00ff0d7b82 */ /* 0x000ee20000000800 */
[----:B------:R-:W-:-:S07]  /*66000*/  IMAD R7, R12, 0x1eb, RZ ;  /* 0x000001eb0c077824 */ /* 0x000fce00078e02ff */
[----:B------:R-:W3:Y:S01]  /*66010*/  LDC R18, c[0x0][0x278] ;  /* 0x00009e00ff127b82 */ /* 0x000ee20000000800 */
[----:B------:R-:W-:Y:S01]  /*66020*/  IADD3 R6, P4, R21, R244, RZ ;  /* 0x000000f415067210 */ /* 0x000fe20007f9e0ff */
[----:B----4-:R-:W-:Y:S01]  /*66030*/  IMAD R21, R14, 0x3d8, RZ ;  /* 0x000003d80e157824 */ /* 0x010fe200078e02ff */
[----:B------:R-:W-:Y:S02]  /*66040*/  LEA.HI.X.SX32 R3, R3, R245, 0x1, P0 ;  /* 0x000000f503037211 */ /* 0x000fe400000f0eff */
[----:B------:R-:W-:-:S03]  /*66050*/  PRMT R232, R232, 0x7632, R232 ;  /* 0x00007632e8e87816 */ /* 0x000fc600000000e8 */
[----:B------:R-:W4:Y:S01]  /*66060*/  LDC R20, c[0x0][0x278] ;  /* 0x00009e00ff147b82 */ /* 0x000f220000000800 */
[-C--:B------:R-:W-:Y:S01]  /*66070*/  LEA.HI.X.SX32 R5, R45, R245.reuse, 0x1, P3 ;  /* 0x000000f52d057211 */ /* 0x080fe200018f0eff */
[----:B--2---:R-:W-:Y:S01]  /*66080*/  IMAD R23, R16, 0x3da, RZ ;  /* 0x000003da10177824 */ /* 0x004fe200078e02ff */
[----:B------:R-:W-:Y:S01]  /*66090*/  LEA.HI.X.SX32 R7, R7, R245, 0x1, P4 ;  /* 0x000000f507077211 */ /* 0x000fe200020f0eff */
[----:B------:R2:W-:Y:S01]  /*660a0*/  STG.E.U16 desc[UR60][R2.64], R232 ;  /* 0x000000e802007986 */ /* 0x0005e2000c10153c */
[----:B------:R-:W-:-:S03]  /*660b0*/  PRMT R22, R233, 0x7632, R22 ;  /* 0x00007632e9167816 */ /* 0x000fc60000000016 */
[----:B------:R-:W4:Y:S01]  /*660c0*/  LDC R12, c[0x0][0x278] ;  /* 0x00009e00ff0c7b82 */ /* 0x000f220000000800 */
[----:B0-----:R-:W-:Y:S02]  /*660d0*/  IMAD R17, R17, 0x3dc, RZ ;  /* 0x000003dc11117824 */ /* 0x001fe400078e02ff */
[----:B------:R-:W-:-:S05]  /*660e0*/  IMAD R15, R15, 0x3de, RZ ;  /* 0x000003de0f0f7824 */ /* 0x000fca00078e02ff */
[----:B------:R-:W0:Y:S01]  /*660f0*/  LDC R19, c[0x0][0x278] ;  /* 0x00009e00ff137b82 */ /* 0x000e220000000800 */
[----:B--2---:R-:W-:Y:S01]  /*66100*/  IADD3 R2, P3, R21, R244, RZ ;  /* 0x000000f415027210 */ /* 0x004fe20007f7e0ff */
[----:B------:R2:W-:Y:S01]  /*66110*/  STG.E.U16 desc[UR60][R4.64], R233 ;  /* 0x000000e904007986 */ /* 0x0005e2000c10153c */
[----:B------:R-:W-:-:S05]  /*66120*/  IMAD R9, R11, 0x1ed, RZ ;  /* 0x000001ed0b097824 */ /* 0x000fca00078e02ff */
[----:B------:R-:W0:Y:S01]  /*66130*/  LDC R16, c[0x0][0x278] ;  /* 0x00009e00ff107b82 */ /* 0x000e220000000800 */
[----:B------:R3:W-:Y:S01]  /*66140*/  STG.E.U16 desc[UR60][R6.64], R22 ;  /* 0x0000001606007986 */ /* 0x0007e2000c10153c */
[----:B------:R-:W-:Y:S01]  /*66150*/  LEA.HI.X.SX32 R3, R55, R245, 0x1, P3 ;  /* 0x000000f537037211 */ /* 0x000fe200018f0eff */
[----:B-1----:R-:W-:-:S05]  /*66160*/  IMAD R11, R8, 0x1ef, RZ ;  /* 0x000001ef080b7824 */ /* 0x002fca00078e02ff */
[----:B------:R-:W1:Y:S01]  /*66170*/  LDC R10, c[0x0][0x278] ;  /* 0x00009e00ff0a7b82 */ /* 0x000e620000000800 */
[-C--:B--2---:R-:W-:Y:S02]  /*66180*/  IADD3 R4, P0, R23, R244.reuse, RZ ;  /* 0x000000f417047210 */ /* 0x084fe40007f1e0ff */
[-C--:B------:R-:W-:Y:S02]  /*66190*/  IADD3 R8, P4, R15, R244.reuse, RZ ;  /* 0x000000f40f087210 */ /* 0x080fe40007f9e0ff */
[----:B---3--:R-:W-:Y:S01]  /*661a0*/  IADD3 R6, P3, R17, R244, RZ ;  /* 0x000000f411067210 */ /* 0x008fe20007f7e0ff */
[----:B------:R-:W-:Y:S01]  /*661b0*/  IMAD R13, R13, 0x3e0, RZ ;  /* 0x000003e00d0d7824 */ /* 0x000fe200078e02ff */
[-C--:B------:R-:W-:Y:S01]  /*661c0*/  LEA.HI.X.SX32 R5, R9, R245.reuse, 0x1, P0 ;  /* 0x000000f509057211 */ /* 0x080fe200000f0eff */
[----:B------:R2:W-:Y:S01]  /*661d0*/  STG.E.U16 desc[UR60][R2.64], R234 ;  /* 0x000000ea02007986 */ /* 0x0005e2000c10153c */
[----:B------:R-:W-:Y:S01]  /*661e0*/  PRMT R15, R234, 0x7632, R15 ;  /* 0x00007632ea0f7816 */ /* 0x000fe2000000000f */
[----:B------:R-:W3:Y:S01]  /*661f0*/  LDC R17, c[0x0][0x278] ;  /* 0x00009e00ff117b82 */ /* 0x000ee20000000800 */
[----:B------:R-:W-:-:S02]  /*66200*/  LEA.HI.X.SX32 R7, R54, R245, 0x1, P3 ;  /* 0x000000f536077211 */ /* 0x000fc400018f0eff */
[----:B------:R-:W-:Y:S02]  /*66210*/  LEA.HI.X.SX32 R9, R11, R245, 0x1, P4 ;  /* 0x000000f50b097211 */ /* 0x000fe400020f0eff */
[----:B------:R-:W-:Y:S01]  /*66220*/  PRMT R22, R235, 0x7632, R22 ;  /* 0x00007632eb167816 */ /* 0x000fe20000000016 */
[----:B------:R0:W-:Y:S02]  /*66230*/  STG.E.U16 desc[UR60][R4.64], R15 ;  /* 0x0000000f04007986 */ /* 0x0001e4000c10153c */
[----:B------:R-:W3:Y:S01]  /*66240*/  LDC R21, c[0x0][0x278] ;  /* 0x00009e00ff157b82 */ /* 0x000ee20000000800 */
[----:B--2---:R-:W-:Y:S01]  /*66250*/  IMAD R3, R18, 0x3e2, RZ ;  /* 0x000003e212037824 */ /* 0x004fe200078e02ff */
[----:B------:R-:W-:Y:S01]  /*66260*/  IADD3 R2, P3, R13, R244, RZ ;  /* 0x000000f40d027210 */ /* 0x000fe20007f7e0ff */
[----:B------:R-:W-:Y:S01]  /*66270*/  STG.E.U16 desc[UR60][R6.64], R235 ;  /* 0x000000eb06007986 */ /* 0x000fe2000c10153c */
[----:B----4-:R-:W-:-:S03]  /*66280*/  IMAD R13, R20, 0x3e6, RZ ;  /* 0x000003e6140d7824 */ /* 0x010fc600078e02ff */
[----:B------:R2:W-:Y:S01]  /*66290*/  STG.E.U16 desc[UR60][R8.64], R22 ;  /* 0x0000001608007986 */ /* 0x0005e2000c10153c */
[----:B------:R-:W4:Y:S01]  /*662a0*/  LDC R14, c[0x0][0x278] ;  /* 0x00009e00ff0e7b82 */ /* 0x000f220000000800 */
[----:B0-----:R-:W-:Y:S01]  /*662b0*/  IMAD R5, R12, 0x1f3, RZ ;  /* 0x000001f30c057824 */ /* 0x001fe200078e02ff */
[----:B------:R-:W-:Y:S01]  /*662c0*/  IADD3 R12, P4, R13, R244, RZ ;  /* 0x000000f40d0c7210 */ /* 0x000fe20007f9e0ff */
[----:B------:R-:W-:-:S05]  /*662d0*/  IMAD R19, R19, 0x3e4, RZ ;  /* 0x000003e413137824 */ /* 0x000fca00078e02ff */
[----:B------:R-:W0:Y:S01]  /*662e0*/  LDC R18, c[0x0][0x278] ;  /* 0x00009e00ff127b82 */ /* 0x000e220000000800 */
[----:B--2---:R-:W-:Y:S02]  /*662f0*/  IADD3 R8, P0, R3, R244, RZ ;  /* 0x000000f403087210 */ /* 0x004fe40007f1e0ff */
[-C--:B------:R-:W-:Y:S01]  /*66300*/  LEA.HI.X.SX32 R3, R44, R245.reuse, 0x1, P3 ;  /* 0x000000f52c037211 */ /* 0x080fe200018f0eff */
[----:B-1----:R-:W-:Y:S01]  /*66310*/  IMAD R11, R10, 0x1f1, RZ ;  /* 0x000001f10a0b7824 */ /* 0x002fe200078e02ff */
[----:B------:R-:W-:-:S03]  /*66320*/  LEA.HI.X.SX32 R13, R5, R245, 0x1, P4 ;  /* 0x000000f5050d7211 */ /* 0x000fc600020f0eff */
[----:B------:R-:W1:Y:S01]  /*66330*/  LDC R15, c[0x0][0x278] ;  /* 0x00009e00ff0f7b82 */ /* 0x000e620000000800 */
[----:B------:R2:W-:Y:S01]  /*66340*/  STG.E.U16 desc[UR60][R2.64], R240 ;  /* 0x000000f002007986 */ /* 0x0005e2000c10153c */
[----:B------:R-:W-:-:S03]  /*66350*/  IADD3 R10, P3, R19, R244, RZ ;  /* 0x000000f4130a7210 */ /* 0x000fc60007f7e0ff */
[----:B------:R3:W1:Y:S01]  /*66360*/  LDS.128 R4, [R0] ;  /* 0x0000000000047984 */ /* 0x0006620000000c00 */
[----:B------:R-:W-:Y:S02]  /*66370*/  LEA.HI.X.SX32 R9, R11, R245, 0x1, P0 ;  /* 0x000000f50b097211 */ /* 0x000fe400000f0eff */
[----:B------:R-:W1:Y:S01]  /*66380*/  LDC R19, c[0x0][0x278] ;  /* 0x00009e00ff137b82 */ /* 0x000e620000000800 */
[----:B--2---:R-:W-:-:S07]  /*66390*/  IMAD R3, R16, 0x3e8, RZ ;  /* 0x000003e810037824 */ /* 0x004fce00078e02ff */
[----:B------:R-:W2:Y:S01]  /*663a0*/  LDC R16, c[0x0][0x278] ;  /* 0x00009e00ff107b82 */ /* 0x000ea20000000800 */
[----:B------:R-:W-:Y:S02]  /*663b0*/  PRMT R22, R240, 0x7632, R22 ;  /* 0x00007632f0167816 */ /* 0x000fe40000000016 */
[----:B------:R-:W-:Y:S02]  /*663c0*/  LEA.HI.X.SX32 R11, R58, R245, 0x1, P3 ;  /* 0x000000f53a0b7211 */ /* 0x000fe400018f0eff */
[----:B------:R-:W-:Y:S01]  /*663d0*/  PRMT R23, R241, 0x7632, R23 ;  /* 0x00007632f1177816 */ /* 0x000fe20000000017 */
[----:B------:R4:W-:Y:S02]  /*663e0*/  STG.E.U16 desc[UR60][R8.64], R22 ;  /* 0x0000001608007986 */ /* 0x0009e4000c10153c */
[----:B------:R-:W1:Y:S01]  /*663f0*/  LDC R20, c[0x0][0x278] ;  /* 0x00009e00ff147b82 */ /* 0x000e620000000800 */
[----:B---3--:R-:W-:Y:S01]  /*66400*/  IMAD R17, R17, 0x3ea, RZ ;  /* 0x000003ea11117824 */ /* 0x008fe200078e02ff */
[----:B------:R3:W-:Y:S01]  /*66410*/  STG.E.U16 desc[UR60][R10.64], R241 ;  /* 0x000000f10a007986 */ /* 0x0007e2000c10153c */
[----:B------:R-:W-:Y:S01]  /*66420*/  IADD3 R2, P0, R3, R244, RZ ;  /* 0x000000f403027210 */ /* 0x000fe20007f1e0ff */
[----:B------:R-:W-:-:S02]  /*66430*/  IMAD R21, R21, 0x3ec, RZ ;  /* 0x000003ec15157824 */ /* 0x000fc400078e02ff */
[----:B------:R0:W-:Y:S01]  /*66440*/  STG.E.U16 desc[UR60][R12.64], R23 ;  /* 0x000000170c007986 */ /* 0x0001e2000c10153c */
[----:B------:R-:W-:Y:S01]  /*66450*/  LEA.HI.X.SX32 R3, R57, R245, 0x1, P0 ;  /* 0x000000f539037211 */ /* 0x000fe200000f0eff */
[----:B------:R-:W1:Y:S01]  /*66460*/  LDC R0, c[0x0][0x278] ;  /* 0x00009e00ff007b82 */ /* 0x000e620000000800 */
[----:B----4-:R-:W-:Y:S01]  /*66470*/  IMAD R9, R14, 0x1f5, RZ ;  /* 0x000001f50e097824 */ /* 0x010fe200078e02ff */
[----:B------:R-:W-:-:S06]  /*66480*/  IADD3 R8, P3, R17, R244, RZ ;  /* 0x000000f411087210 */ /* 0x000fcc0007f7e0ff */
[----:B------:R-:W4:Y:S01]  /*66490*/  LDC R22, c[0x0][0x278] ;  /* 0x00009e00ff167b82 */ /* 0x000f220000000800 */
[----:B---3--:R-:W-:Y:S01]  /*664a0*/  IADD3 R10, P4, R21, R244, RZ ;  /* 0x000000f4150a7210 */ /* 0x008fe20007f9e0ff */
[----:B0-----:R-:W-:-:S06]  /*664b0*/  IMAD R13, R18, 0x3ee, RZ ;  /* 0x000003ee120d7824 */ /* 0x001fcc00078e02ff */
[----:B------:R-:W0:Y:S01]  /*664c0*/  LDC R12, c[0x0][0x278] ;  /* 0x00009e00ff0c7b82 */ /* 0x000e220000000800 */
[----:B------:R-:W-:Y:S01]  /*664d0*/  LEA.HI.X.SX32 R9, R9, R245, 0x1, P3 ;  /* 0x000000f509097211 */ /* 0x000fe200018f0eff */
[----:B------:R3:W-:Y:S06]  /*664e0*/  STG.E.U16 desc[UR60][R2.64], R242 ;  /* 0x000000f202007986 */ /* 0x0007ec000c10153c */
[----:B------:R-:W4:Y:S01]  /*664f0*/  LDC R17, c[0x0][0x278] ;  /* 0x00009e00ff117b82 */ /* 0x000f220000000800 */
[----:B------:R-:W-:-:S07]  /*66500*/  PRMT R23, R242, 0x7632, R23 ;  /* 0x00007632f2177816 */ /* 0x000fce0000000017 */
[----:B------:R-:W4:Y:S01]  /*66510*/  LDC R21, c[0x0][0x278] ;  /* 0x00009e00ff157b82 */ /* 0x000f220000000800 */
[----:B---3--:R-:W-:Y:S01]  /*66520*/  IADD3 R2, P3, R13, R244, RZ ;  /* 0x000000f40d027210 */ /* 0x008fe20007f7e0ff */
[----:B--2---:R-:W-:-:S06]  /*66530*/  IMAD R13, R16, 0x3f4, RZ ;  /* 0x000003f4100d7824 */ /* 0x004fcc00078e02ff */
[----:B------:R-:W2:Y:S01]  /*66540*/  LDC R18, c[0x0][0x278] ;  /* 0x00009e00ff127b82 */ /* 0x000ea20000000800 */
[----:B-1----:R-:W-:Y:S01]  /*66550*/  IMAD R3, R15, 0x1f7, RZ ;  /* 0x000001f70f037824 */ /* 0x002fe200078e02ff */
[----:B------:R-:W-:-:S06]  /*66560*/  LEA.HI.X.SX32 R11, R56, R245, 0x1, P4 ;  /* 0x000000f5380b7211 */ /* 0x000fcc00020f0eff */
[----:B------:R-:W1:Y:S01]  /*66570*/  LDC R16, c[0x0][0x278] ;  /* 0x00009e00ff107b82 */ /* 0x000e620000000800 */
[----:B------:R3:W-:Y:S01]  /*66580*/  STG.E.U16 desc[UR60][R8.64], R23 ;  /* 0x0000001708007986 */ /* 0x0007e2000c10153c */
[----:B------:R-:W-:-:S06]  /*66590*/  IMAD R19, R19, 0x3f0, RZ ;  /* 0x000003f013137824 */ /* 0x000fcc00078e02ff */
[----:B------:R-:W1:Y:S01]  /*665a0*/  LDC R14, c[0x0][0x278] ;  /* 0x00009e00ff0e7b82 */ /* 0x000e620000000800 */
[----:B------:R0:W-:Y:S01]  /*665b0*/  STG.E.U16 desc[UR60][R10.64], R243 ;  /* 0x000000f30a007986 */ /* 0x0001e2000c10153c */
[----:B---3--:R-:W-:-:S06]  /*665c0*/  IMAD R9, R20, 0x3f2, RZ ;  /* 0x000003f214097824 */ /* 0x008fcc00078e02ff */
[----:B------:R-:W3:Y:S01]  /*665d0*/  LDC R15, c[0x0][0x278] ;  /* 0x00009e00ff0f7b82 */ /* 0x000ee20000000800 */
[-C--:B------:R-:W-:Y:S02]  /*665e0*/  IADD3 R8, P0, R19, R244.reuse, RZ ;  /* 0x000000f413087210 */ /* 0x080fe40007f1e0ff */
[-C--:B------:R-:W-:Y:S01]  /*665f0*/  LEA.HI.X.SX32 R3, R3, R245.reuse, 0x1, P3 ;  /* 0x000000f503037211 */ /* 0x080fe200018f0eff */
[----:B0-----:R-:W-:Y:S01]  /*66600*/  IMAD R11, R12, 0x1f9, RZ ;  /* 0x000001f90c0b7824 */ /* 0x001fe200078e02ff */
[-C--:B------:R-:W-:Y:S02]  /*66610*/  IADD3 R10, P3, R9, R244.reuse, RZ ;  /* 0x000000f4090a7210 */ /* 0x080fe40007f7e0ff */
[----:B------:R-:W-:Y:S02]  /*66620*/  IADD3 R12, P4, R13, R244, RZ ;  /* 0x000000f40d0c7210 */ /* 0x000fe40007f9e0ff */
[----:B------:R-:W-:Y:S01]  /*66630*/  PRMT R24, R243, 0x7632, R24 ;  /* 0x00007632f3187816 */ /* 0x000fe20000000018 */
[----:B----4-:R-:W-:Y:S01]  /*66640*/  IMAD R17, R17, 0x3f6, RZ ;  /* 0x000003f611117824 */ /* 0x010fe200078e02ff */
[----:B------:R-:W-:-:S02]  /*66650*/  LEA.HI.X.SX32 R9, R59, R245, 0x1, P0 ;  /* 0x000000f53b097211 */ /* 0x000fc400000f0eff */
[-C--:B------:R-:W-:Y:S02]  /*66660*/  LEA.HI.X.SX32 R11, R11, R245.reuse, 0x1, P3 ;  /* 0x000000f50b0b7211 */ /* 0x080fe400018f0eff */
[----:B------:R-:W-:Y:S01]  /*66670*/  PRMT R19, R4, 0x7632, R19 ;  /* 0x0000763204137816 */ /* 0x000fe20000000013 */
[----:B------:R-:W-:Y:S01]  /*66680*/  IMAD R21, R21, 0x3f8, RZ ;  /* 0x000003f815157824 */ /* 0x000fe200078e02ff */
[----:B------:R-:W-:Y:S01]  /*66690*/  LEA.HI.X.SX32 R13, R60, R245, 0x1, P4 ;  /* 0x000000f53c0d7211 */ /* 0x000fe200020f0eff */
[----:B------:R0:W-:Y:S04]  /*666a0*/  STG.E.U16 desc[UR60][R2.64], R24 ;  /* 0x0000001802007986 */ /* 0x0001e8000c10153c */
[----:B------:R4:W-:Y:S04]  /*666b0*/  STG.E.U16 desc[UR60][R8.64], R4 ;  /* 0x0000000408007986 */ /* 0x0009e8000c10153c */
[----:B------:R1:W-:Y:S01]  /*666c0*/  STG.E.U16 desc[UR60][R10.64], R19 ;  /* 0x000000130a007986 */ /* 0x0003e2000c10153c */
[----:B0-----:R-:W-:Y:S01]  /*666d0*/  IMAD R3, R0, 0x1fb, RZ ;  /* 0x000001fb00037824 */ /* 0x001fe200078e02ff */
[----:B------:R-:W-:-:S02]  /*666e0*/  IADD3 R2, P3, R17, R244, RZ ;  /* 0x000000f411027210 */ /* 0x000fc40007f7e0ff */
[----:B------:R0:W-:Y:S01]  /*666f0*/  STG.E.U16 desc[UR60][R12.64], R5 ;  /* 0x000000050c007986 */ /* 0x0001e2000c10153c */
[----:B--2---:R-:W-:Y:S02]  /*66700*/  IMAD R17, R18, 0x3fa, RZ ;  /* 0x000003fa12117824 */ /* 0x004fe400078e02ff */
[----:B----4-:R-:W-:Y:S01]  /*66710*/  IMAD R9, R22, 0x3fc, RZ ;  /* 0x000003fc16097824 */ /* 0x010fe200078e02ff */
[-C--:B------:R-:W-:Y:S02]  /*66720*/  IADD3 R8, P0, R21, R244.reuse, RZ ;  /* 0x000000f415087210 */ /* 0x080fe40007f1e0ff */
[----:B-1----:R-:W-:Y:S02]  /*66730*/  PRMT R11, R5, 0x7632, R11 ;  /* 0x00007632050b7816 */ /* 0x002fe4000000000b */
[----:B------:R-:W-:Y:S01]  /*66740*/  LEA.HI.X.SX32 R3, R3, R245, 0x1, P3 ;  /* 0x000000f503037211 */ /* 0x000fe200018f0eff */
[----:B0-----:R-:W-:Y:S01]  /*66750*/  IMAD R13, R16, 0x3fe, RZ ;  /* 0x000003fe100d7824 */ /* 0x001fe200078e02ff */
[-C--:B------:R-:W-:Y:S01]  /*66760*/  IADD3 R10, P4, R9, R244.reuse, RZ ;  /* 0x000000f4090a7210 */ /* 0x080fe20007f9e0ff */
[----:B------:R-:W-:Y:S01]  /*66770*/  IMAD R5, R14, 0x1fd, RZ ;  /* 0x000001fd0e057824 */ /* 0x000fe200078e02ff */
[----:B------:R-:W-:-:S02]  /*66780*/  IADD3 R4, P3, R17, R244, RZ ;  /* 0x000000f411047210 */ /* 0x000fc40007f7e0ff */
[----:B------:R-:W-:Y:S02]  /*66790*/  LEA.HI.X.SX32 R9, R61, R245, 0x1, P0 ;  /* 0x000000f53d097211 */ /* 0x000fe400000f0eff */
[----:B------:R-:W-:Y:S02]  /*667a0*/  IADD3 R12, P0, R13, R244, RZ ;  /* 0x000000f40d0c7210 */ /* 0x000fe40007f1e0ff */
[----:B---3--:R-:W-:Y:S01]  /*667b0*/  LEA R13, R15, -R15, 0x9 ;  /* 0x8000000f0f0d7211 */ /* 0x008fe200078e48ff */
[----:B------:R0:W-:Y:S01]  /*667c0*/  STG.E.U16 desc[UR60][R2.64], R11 ;  /* 0x0000000b02007986 */ /* 0x0001e2000c10153c */
[----:B------:R-:W-:Y:S02]  /*667d0*/  LEA.HI.X.SX32 R5, R5, R245, 0x1, P3 ;  /* 0x000000f505057211 */ /* 0x000fe400018f0eff */
[----:B------:R-:W-:Y:S02]  /*667e0*/  PRMT R14, R6, 0x7632, R14 ;  /* 0x00007632060e7816 */ /* 0x000fe4000000000e */
[----:B------:R-:W-:-:S02]  /*667f0*/  PRMT R16, R7, 0x7632, R16 ;  /* 0x0000763207107816 */ /* 0x000fc40000000010 */
[-C--:B------:R-:W-:Y:S01]  /*66800*/  LEA.HI.X.SX32 R13, R13, R245.reuse, 0x1, P0 ;  /* 0x000000f50d0d7211 */ /* 0x080fe200000f0eff */
[----:B------:R1:W-:Y:S01]  /*66810*/  STG.E.U16 desc[UR60][R8.64], R6 ;  /* 0x0000000608007986 */ /* 0x0003e2000c10153c */
[----:B0-----:R-:W-:-:S03]  /*66820*/  LEA.HI.X.SX32 R11, R62, R245, 0x1, P4 ;  /* 0x000000f53e0b7211 */ /* 0x001fc600020f0eff */
[----:B------:R0:W-:Y:S04]  /*66830*/  STG.E.U16 desc[UR60][R4.64], R14 ;  /* 0x0000000e04007986 */ /* 0x0001e8000c10153c */
[----:B------:R2:W-:Y:S04]  /*66840*/  STG.E.U16 desc[UR60][R10.64], R7 ;  /* 0x000000070a007986 */ /* 0x0005e8000c10153c */
[----:B------:R-:W-:Y:S01]  /*66850*/  STG.E.U16 desc[UR60][R12.64], R16 ;  /* 0x000000100c007986 */ /* 0x000fe2000c10153c */
[----:B------:R-:W-:Y:S02]  /*66860*/  FSEL R3, R100, -INF , P1 ;  /* 0xff80000064037808 */ /* 0x000fe40000800000 */
[----:B------:R-:W-:-:S02]  /*66870*/  FSEL R2, R99, -INF , P2 ;  /* 0xff80000063027808 */ /* 0x000fc40001000000 */
[----:B------:R-:W-:Y:S02]  /*66880*/  FSEL R0, R98, -INF , P5 ;  /* 0xff80000062007808 */ /* 0x000fe40002800000 */
[----:B------:R-:W-:Y:S01]  /*66890*/  FSEL R15, R97, -INF , P6 ;  /* 0xff800000610f7808 */ /* 0x000fe20003000000 */
[----:B-1----:R-:W-:Y:S01]  /*668a0*/  FFMA R8, R3, 0.69314718246459960938, R96 ;  /* 0x3f31721803087823 */ /* 0x002fe20000000060 */
[----:B------:R-:W-:Y:S01]  /*668b0*/  FFMA R9, R2, 0.69314718246459960938, R95 ;  /* 0x3f31721802097823 */ /* 0x000fe2000000005f */
[----:B------:R-:W-:Y:S01]  /*668c0*/  BAR.SYNC.DEFER_BLOCKING 0x0 ;  /* 0x0000000000007b1d */ /* 0x000fe20000010000 */
[----:B0-----:R-:W-:Y:S01]  /*668d0*/  FFMA R14, R0, 0.69314718246459960938, R239 ;  /* 0x3f317218000e7823 */ /* 0x001fe200000000ef */
[----:B------:R-:W-:-:S06]  /*668e0*/  FFMA R15, R15, 0.69314718246459960938, R252 ;  /* 0x3f3172180f0f7823 */ /* 0x000fcc00000000fc */
[----:B------:R-:W0:Y:S01]  /*668f0*/  LDC R0, c[0x0][0x27c] ;  /* 0x00009f00ff007b82 */ /* 0x000e220000000800 */
[----:B------:R-:W1:Y:S07]  /*66900*/  S2R R239, SR_CTAID.X ;  /* 0x0000000000ef7919 */ /* 0x000e6e0000002500 */
[----:B--2---:R-:W2:Y:S01]  /*66910*/  LDC.64 R6, c[0x0][0x230] ;  /* 0x00008c00ff067b82 */ /* 0x004ea20000000a00 */
[----:B------:R-:W-:Y:S04]  /*66920*/  STS.64 [R238], R8 ;  /* 0x00000008ee007388 */ /* 0x000fe80000000a00 */
[----:B------:R3:W-:Y:S03]  /*66930*/  STS.64 [R238+0x100], R14 ;  /* 0x0001000eee007388 */ /* 0x0007e60000000a00 */
[----:B------:R-:W-:Y:S06]  /*66940*/  BAR.SYNC.DEFER_BLOCKING 0x0 ;  /* 0x0000000000007b1d */ /* 0x000fec0000010000 */
[----:B---3--:R-:W0:Y:S01]  /*66950*/  S2R R238, SR_CTAID.Y ;  /* 0x0000000000ee7919 */ /* 0x008e220000002600 */
[----:B------:R-:W3:Y:S01]  /*66960*/  S2R R95, SR_TID.X ;  /* 0x00000000005f7919 */ /* 0x000ee20000002100 */
[----:B------:R-:W4:Y:S01]  /*66970*/  LDS R5, [R94] ;  /* 0x000000005e057984 */ /* 0x000f220000000800 */
[----:B-1----:R-:W-:Y:S01]  /*66980*/  SHF.L.U32 R239, R239, 0x7, RZ ;  /* 0x00000007efef7819 */ /* 0x002fe200000006ff */
[----:B0-----:R-:W-:-:S03]  /*66990*/  IMAD R0, R238, R0, RZ ;  /* 0x00000000ee007224 */ /* 0x001fc600078e02ff */
[----:B---3--:R-:W-:Y:S02]  /*669a0*/  LOP3.LUT R239, R239, 0x7f, R95, 0xf8, !PT ;  /* 0x0000007fefef7812 */ /* 0x008fe400078ef85f */
[----:B------:R-:W-:Y:S02]  /*669b0*/  SHF.L.U32 R3, R0, 0x2, RZ ;  /* 0x0000000200037819 */ /* 0x000fe400000006ff */
[C---:B------:R-:W-:Y:S01]  /*669c0*/  SHF.L.U32 R2, R239.reuse, 0x2, RZ ;  /* 0x00000002ef027819 */ /* 0x040fe200000006ff */
[----:B------:R-:W-:-:S03]  /*669d0*/  IMAD.HI R4, R239, 0x4, RZ ;  /* 0x00000004ef047827 */ /* 0x000fc600078e02ff */
[----:B--2---:R-:W-:Y:S01]  /*669e0*/  IADD3 R2, P0, P1, R2, R6, R3 ;  /* 0x0000000602027210 */ /* 0x004fe2000791e003 */
[----:B------:R-:W-:-:S05]  /*669f0*/  IMAD.HI R0, R0, 0x4, RZ ;  /* 0x0000000400007827 */ /* 0x000fca00078e02ff */
[----:B------:R-:W-:-:S05]  /*66a00*/  IADD3.X R3, R4, R7, R0, P0, P1 ;  /* 0x0000000704037210 */ /* 0x000fca00007e2400 */
[----:B----4-:R-:W-:Y:S01]  /*66a10*/  STG.E desc[UR60][R2.64], R5 ;  /* 0x0000000502007986 */ /* 0x010fe2000c10193c */
[----:B------:R-:W-:Y:S05]  /*66a20*/  EXIT ;  /* 0x000000000000794d */ /* 0x000fea0003800000 */
.L_x_2:
[----:B------:R-:W-:-:S00]  /*66a30*/  BRA `(.L_x_2) ;  /* 0xfffffffc00fc7947 */ /* 0x000fc0000383ffff */
[----:B------:R-:W-:-:S00]  /*66a40*/  NOP ;  /* 0x0000000000007918 */ /* 0x000fc00000000000 */
        /* <DEDUP_REMOVED lines=11> */
.L_x_3:


//--------------------- .nv.global.init           --------------------------
	.section	.nv.global.init,"aw",@progbits
.nv.global.init:
	.type		_$_str,@object
	.size		_$_str,(.L_0 - _$_str)
_$_str:
        /*0000*/ 	.byte	0x5f, 0x5f, 0x43, 0x55, 0x44, 0x41, 0x5f, 0x46, 0x54, 0x5a, 0x00
.L_0:


//--------------------- .nv.shared.attn_fwd       --------------------------
	.section	.nv.shared.attn_fwd,"aw",@nobits
	.sectionflags	@""
	.align	16
	.zero		1024


//--------------------- .nv.shared.reserved.0     --------------------------
	.section	.nv.shared.reserved.0,"aw",@nobits
	.weak		__nv_reservedSMEM_offset_0_alias
	.size		__nv_reservedSMEM_offset_0_alias, 0, 0
	.other		__nv_reservedSMEM_offset_0_alias,@"STO_CUDA_RESERVED_SHARED STV_DEFAULT"
__nv_reservedSMEM_offset_0_alias:
	.zero		0


//--------------------- .nv.constant0.attn_fwd    --------------------------
	.section	.nv.constant0.attn_fwd,"a",@progbits
	.sectionflags	@""
	.align	4
.nv.constant0.attn_fwd:
	.zero		664


//--------------------- SYMBOLS --------------------------

	.type		.nv.reservedSmem.offset0,@object
	.size		.nv.reservedSmem.offset0,0x4
